def matmul_kernel(
    a_ptr,
    b_ptr,
    c_ptr,
    M,
    N,
    K,
    stride_am,
    stride_ak,
    stride_bk,
    stride_bn,
    stride_cm,
    stride_cn,
    BLOCK_M: tl.constexpr,
    BLOCK_N: tl.constexpr,
    BLOCK_K: tl.constexpr,
    GROUP_M: tl.constexpr,
):
    pid = tl.program_id(axis=0)
    num_pid_m = tl.cdiv(M, BLOCK_M)
    num_pid_n = tl.cdiv(N, BLOCK_N)
    num_pid_in_group = GROUP_M * num_pid_n
    group_id = pid // num_pid_in_group
    first_pid_m = group_id * GROUP_M
    group_size_m = min(num_pid_m - first_pid_m, GROUP_M)
    pid_m = first_pid_m + ((pid % num_pid_in_group) % group_size_m)
    pid_n = (pid % num_pid_in_group) // group_size_m

    offs_am = (pid_m * BLOCK_M + tl.arange(0, BLOCK_M)) % M
    offs_bn = (pid_n * BLOCK_N + tl.arange(0, BLOCK_N)) % N
    offs_k = tl.arange(0, BLOCK_K)
    a_ptrs = a_ptr + offs_am[:, None] * stride_am + offs_k[None, :] * stride_ak
    b_ptrs = b_ptr + offs_k[:, None] * stride_bk + offs_bn[None, :] * stride_bn

    acc = tl.zeros((BLOCK_M, BLOCK_N), dtype=tl.float32)
    for kk in range(0, tl.cdiv(K, BLOCK_K)):
        a = tl.load(a_ptrs, mask=offs_k[None, :] < K - kk * BLOCK_K, other=0.0)
        b = tl.load(b_ptrs, mask=offs_k[:, None] < K - kk * BLOCK_K, other=0.0)
        acc = tl.dot(a, b, acc)
        a_ptrs += BLOCK_K * stride_ak
        b_ptrs += BLOCK_K * stride_bk

    c = acc.to(c_ptr.dtype.element_ty)
    offs_cm = pid_m * BLOCK_M + tl.arange(0, BLOCK_M)
    offs_cn = pid_n * BLOCK_N + tl.arange(0, BLOCK_N)
    c_ptrs = c_ptr + offs_cm[:, None] * stride_cm + offs_cn[None, :] * stride_cn
    mask = (offs_cm[:, None] < M) & (offs_cn[None, :] < N)
    tl.store(c_ptrs, c, mask=mask)

# config = {"BLOCK_K": 128, "BLOCK_M": 256, "BLOCK_N": 32, "GROUP_M": 8, "arch": "sm_100", "dtype": "fp8e4m3", "num_ctas": 1, "num_stages": 2, "num_warps": 8}
# arch = sm_100


// ===== COMPILED SASS (sm_100a) =====

	.target	sm_100a

	.elftype	@"ET_EXEC"


//--------------------- .note.nv.tkinfo           --------------------------
	.section	.note.nv.tkinfo,"",@"SHT_NOTE"
	.sectionflags	@"SHF_NOTE_NV_TKINFO"
	.tkinfo
        /*0018*/ 	.word	0x00000081
        /*0030*/ 	.string	""
        /*0030*/ 	.string	"ptxas-blackwell"
        /*0030*/ 	.string	"Cuda compilation tools, release 12.9, V12.9.86"
        /*0030*/ 	.string	"Build cuda_12.9.r12.9/compiler.36037853_0"
        /*0030*/ 	.string	"-v  -suppress-debug-info  -lineinfo  -arch sm_100a "



//--------------------- .note.nv.cuver            --------------------------
	.section	.note.nv.cuver,"",@"SHT_NOTE"
	.sectionflags	@"SHF_NOTE_NV_CUVER"
        /*0018*/ 	.short	0x0001
        /*001a*/ 	.short	0x0064
        /*001c*/ 	.short	0x0001
        /*001e*/ 	.short	0x0000
        /*0020*/ 	.short	0x0001
        /*0022*/ 	.short	0x0000


//--------------------- .nv.info                  --------------------------
	.section	.nv.info,"",@"SHT_CUDA_INFO"
	.align	4


	//----- nvinfo : EIATTR_REGCOUNT
	.align		4
        /*0000*/ 	.byte	0x04, 0x2f
        /*0002*/ 	.short	(.L_4 - .L_3)
	.align		4
.L_3:
        /*0004*/ 	.word	index@(matmul_kernel)
        /*0008*/ 	.word	0x00000040


	//----- nvinfo : EIATTR_FRAME_SIZE
	.align		4
.L_4:
        /*000c*/ 	.byte	0x04, 0x11
        /*000e*/ 	.short	(.L_6 - .L_5)
	.align		4
.L_5:
        /*0010*/ 	.word	index@($__internal_2_$__cuda_sm10x_tcgen05_guardrail_trap_unallocated_columns_being_dealloced)
        /*0014*/ 	.word	0x000007c8


	//----- nvinfo : EIATTR_FRAME_SIZE
	.align		4
.L_6:
        /*0018*/ 	.byte	0x04, 0x11
        /*001a*/ 	.short	(.L_8 - .L_7)
	.align		4
.L_7:
        /*001c*/ 	.word	index@($__internal_1_$__cuda_sm10x_tcgen05_guardrail_trap_phase_invalid_during_alloc)
        /*0020*/ 	.word	0x000007c8


	//----- nvinfo : EIATTR_FRAME_SIZE
	.align		4
.L_8:
        /*0024*/ 	.byte	0x04, 0x11
        /*0026*/ 	.short	(.L_10 - .L_9)
	.align		4
.L_9:
        /*0028*/ 	.word	index@($__internal_0_$__cuda_sm10x_tcgen05_guardrail_trap_col_being_dealloced_not_returned_by_alloc)
        /*002c*/ 	.word	0x000007c8


	//----- nvinfo : EIATTR_FRAME_SIZE
	.align		4
.L_10:
        /*0030*/ 	.byte	0x04, 0x11
        /*0032*/ 	.short	(.L_12 - .L_11)
	.align		4
.L_11:
        /*0034*/ 	.word	index@(matmul_kernel)
        /*0038*/ 	.word	0x000007c8


	//----- nvinfo : EIATTR_MIN_STACK_SIZE
	.align		4
.L_12:
        /*003c*/ 	.byte	0x04, 0x12
        /*003e*/ 	.short	(.L_14 - .L_13)
	.align		4
.L_13:
        /*0040*/ 	.word	index@(matmul_kernel)
        /*0044*/ 	.word	0x000007c8
.L_14:


//--------------------- .nv.info.matmul_kernel    --------------------------
	.section	.nv.info.matmul_kernel,"",@"SHT_CUDA_INFO"
	.sectionflags	@""
	.align	4


	//----- nvinfo : EIATTR_CUDA_API_VERSION
	.align		4
        /*0000*/ 	.byte	0x04, 0x37
        /*0002*/ 	.short	(.L_16 - .L_15)
.L_15:
        /*0004*/ 	.word	0x00000081


	//----- nvinfo : EIATTR_KPARAM_INFO
	.align		4
.L_16:
        /*0008*/ 	.byte	0x04, 0x17
        /*000a*/ 	.short	(.L_18 - .L_17)
.L_17:
        /*000c*/ 	.word	0x00000000
        /*0010*/ 	.short	0x000d
        /*0012*/ 	.short	0x0048
        /*0014*/ 	.byte	0x00, 0xf4, 0x21, 0x00


	//----- nvinfo : EIATTR_KPARAM_INFO
	.align		4
.L_18:
        /*0018*/ 	.byte	0x04, 0x17
        /*001a*/ 	.short	(.L_20 - .L_19)
.L_19:
        /*001c*/ 	.word	0x00000000
        /*0020*/ 	.short	0x000c
        /*0022*/ 	.short	0x0040
        /*0024*/ 	.byte	0x00, 0xf4, 0x21, 0x00


	//----- nvinfo : EIATTR_KPARAM_INFO
	.align		4
.L_20:
        /*0028*/ 	.byte	0x04, 0x17
        /*002a*/ 	.short	(.L_22 - .L_21)
.L_21:
        /*002c*/ 	.word	0x00000000
        /*0030*/ 	.short	0x000b
        /*0032*/ 	.short	0x0038
        /*0034*/ 	.byte	0x00, 0xf0, 0x11, 0x00


	//----- nvinfo : EIATTR_KPARAM_INFO
	.align		4
.L_22:
        /*0038*/ 	.byte	0x04, 0x17
        /*003a*/ 	.short	(.L_24 - .L_23)
.L_23:
        /*003c*/ 	.word	0x00000000
        /*0040*/ 	.short	0x000a
        /*0042*/ 	.short	0x0034
        /*0044*/ 	.byte	0x00, 0xf0, 0x11, 0x00


	//----- nvinfo : EIATTR_KPARAM_INFO
	.align		4
.L_24:
        /*0048*/ 	.byte	0x04, 0x17
        /*004a*/ 	.short	(.L_26 - .L_25)
.L_25:
        /*004c*/ 	.word	0x00000000
        /*0050*/ 	.short	0x0009
        /*0052*/ 	.short	0x0030
        /*0054*/ 	.byte	0x00, 0xf0, 0x11, 0x00


	//----- nvinfo : EIATTR_KPARAM_INFO
	.align		4
.L_26:
        /*0058*/ 	.byte	0x04, 0x17
        /*005a*/ 	.short	(.L_28 - .L_27)
.L_27:
        /*005c*/ 	.word	0x00000000
        /*0060*/ 	.short	0x0008
        /*0062*/ 	.short	0x002c
        /*0064*/ 	.byte	0x00, 0xf0, 0x11, 0x00


	//----- nvinfo : EIATTR_KPARAM_INFO
	.align		4
.L_28:
        /*0068*/ 	.byte	0x04, 0x17
        /*006a*/ 	.short	(.L_30 - .L_29)
.L_29:
        /*006c*/ 	.word	0x00000000
        /*0070*/ 	.short	0x0007
        /*0072*/ 	.short	0x0028
        /*0074*/ 	.byte	0x00, 0xf0, 0x11, 0x00


	//----- nvinfo : EIATTR_KPARAM_INFO
	.align		4
.L_30:
        /*0078*/ 	.byte	0x04, 0x17
        /*007a*/ 	.short	(.L_32 - .L_31)
.L_31:
        /*007c*/ 	.word	0x00000000
        /*0080*/ 	.short	0x0006
        /*0082*/ 	.short	0x0024
        /*0084*/ 	.byte	0x00, 0xf0, 0x11, 0x00


	//----- nvinfo : EIATTR_KPARAM_INFO
	.align		4
.L_32:
        /*0088*/ 	.byte	0x04, 0x17
        /*008a*/ 	.short	(.L_34 - .L_33)
.L_33:
        /*008c*/ 	.word	0x00000000
        /*0090*/ 	.short	0x0005
        /*0092*/ 	.short	0x0020
        /*0094*/ 	.byte	0x00, 0xf0, 0x11, 0x00


	//----- nvinfo : EIATTR_KPARAM_INFO
	.align		4
.L_34:
        /*0098*/ 	.byte	0x04, 0x17
        /*009a*/ 	.short	(.L_36 - .L_35)
.L_35:
        /*009c*/ 	.word	0x00000000
        /*00a0*/ 	.short	0x0004
        /*00a2*/ 	.short	0x001c
        /*00a4*/ 	.byte	0x00, 0xf0, 0x11, 0x00


	//----- nvinfo : EIATTR_KPARAM_INFO
	.align		4
.L_36:
        /*00a8*/ 	.byte	0x04, 0x17
        /*00aa*/ 	.short	(.L_38 - .L_37)
.L_37:
        /*00ac*/ 	.word	0x00000000
        /*00b0*/ 	.short	0x0003
        /*00b2*/ 	.short	0x0018
        /*00b4*/ 	.byte	0x00, 0xf0, 0x11, 0x00


	//----- nvinfo : EIATTR_KPARAM_INFO
	.align		4
.L_38:
        /*00b8*/ 	.byte	0x04, 0x17
        /*00ba*/ 	.short	(.L_40 - .L_39)
.L_39:
        /*00bc*/ 	.word	0x00000000
        /*00c0*/ 	.short	0x0002
        /*00c2*/ 	.short	0x0010
        /*00c4*/ 	.byte	0x00, 0xf4, 0x21, 0x00


	//----- nvinfo : EIATTR_KPARAM_INFO
	.align		4
.L_40:
        /*00c8*/ 	.byte	0x04, 0x17
        /*00ca*/ 	.short	(.L_42 - .L_41)
.L_41:
        /*00cc*/ 	.word	0x00000000
        /*00d0*/ 	.short	0x0001
        /*00d2*/ 	.short	0x0008
        /*00d4*/ 	.byte	0x00, 0xf4, 0x21, 0x00


	//----- nvinfo : EIATTR_KPARAM_INFO
	.align		4
.L_42:
        /*00d8*/ 	.byte	0x04, 0x17
        /*00da*/ 	.short	(.L_44 - .L_43)
.L_43:
        /*00dc*/ 	.word	0x00000000
        /*00e0*/ 	.short	0x0000
        /*00e2*/ 	.short	0x0000
        /*00e4*/ 	.byte	0x00, 0xf4, 0x21, 0x00


	//----- nvinfo : EIATTR_AT_ENTRY_FRAGMENTS
	.align		4
.L_44:
        /*00e8*/ 	.byte	0x04, 0x4f
        /*00ea*/ 	.short	(.L_46 - .L_45)


	//   ....[0]....
.L_45:
        /*00ec*/ 	.word	0x00000004


	//----- nvinfo : EIATTR_RESERVED_SMEM_USED
	.align		4
.L_46:
        /*00f0*/ 	.byte	0x01, 0x41
	.zero		2


	//----- nvinfo : EIATTR_SPARSE_MMA_MASK
	.align		4
        /*00f4*/ 	.byte	0x03, 0x50
        /*00f6*/ 	.short	0x0000


	//----- nvinfo : EIATTR_TCGEN05_1CTA_USED
	.align		4
        /*00f8*/ 	.byte	0x01, 0x51
	.zero		2


	//----- nvinfo : EIATTR_MAXREG_COUNT
	.align		4
        /*00fc*/ 	.byte	0x03, 0x1b
        /*00fe*/ 	.short	0x00ff


	//----- nvinfo : EIATTR_NUM_BARRIERS
	.align		4
        /*0100*/ 	.byte	0x02, 0x4c
        /*0102*/ 	.byte	0x01
	.zero		1


	//----- nvinfo : EIATTR_ANNOTATIONS
	.align		4
        /*0104*/ 	.byte	0x04, 0x55
        /*0106*/ 	.short	(.L_48 - .L_47)


	//   ....[0]....
.L_47:
        /*0108*/ 	.word	0x00000001
        /*010c*/ 	.byte	0x20, 0x0a, 0x00, 0x00, 0x01, 0x00, 0x00, 0x00, 0xc0, 0x0a, 0x00, 0x00, 0x01, 0x00, 0x00, 0x00
        /* <DEDUP_REMOVED lines=718> */
        /*2dfc*/ 	.byte	0xf0, 0x23, 0x01, 0x00


	//----- nvinfo : EIATTR_INT_WARP_WIDE_INSTR_OFFSETS
	.align		4
.L_48:
        /*2e00*/ 	.byte	0x04, 0x31
        /*2e02*/ 	.short	(.L_50 - .L_49)


	//   ....[0]....
.L_49:
        /*2e04*/ 	.word	0x00000e80


	//   ....[1]....
        /*2e08*/ 	.word	0x00000eb0


	//   ....[2]....
        /*2e0c*/ 	.word	0x00006490


	//   ....[3]....
        /*2e10*/ 	.word	0x000135b0


	//   ....[4]....
        /*2e14*/ 	.word	0x00013600


	//----- nvinfo : EIATTR_COOP_GROUP_MASK_REGIDS
	.align		4
.L_50:
        /*2e18*/ 	.byte	0x04, 0x29
        /*2e1a*/ 	.short	(.L_52 - .L_51)


	//   ....[0]....
.L_51:
        /*2e1c*/ 	.word	0xffffffff


	//   ....[1]....
        /*2e20*/ 	.word	0xffffffff


	//   ....[2]....
        /*2e24*/ 	.word	0xffffffff


	//   ....[3]....
        /*2e28*/ 	.word	0xffffffff


	//----- nvinfo : EIATTR_COOP_GROUP_INSTR_OFFSETS
	.align		4
.L_52:
        /*2e2c*/ 	.byte	0x04, 0x28
        /*2e2e*/ 	.short	(.L_54 - .L_53)


	//   ....[0]....
.L_53:
        /*2e30*/ 	.word	0x00000070


	//   ....[1]....
        /*2e34*/ 	.word	0x00000330


	//   ....[2]....
        /*2e38*/ 	.word	0x00013440


	//   ....[3]....
        /*2e3c*/ 	.word	0x000136b0


	//----- nvinfo : EIATTR_VRC_CTA_INIT_COUNT
	.align		4
.L_54:
        /*2e40*/ 	.byte	0x02, 0x4a
        /*2e42*/ 	.byte	0x80
	.zero		1


	//----- nvinfo : EIATTR_MBARRIER_INSTR_OFFSETS
	.align		4
        /*2e44*/ 	.byte	0x04, 0x39
        /*2e46*/ 	.short	(.L_56 - .L_55)


	//   ....[0]....
.L_55:
        /*2e48*/ 	.word	0x00001000
        /*2e4c*/ 	.word	0x000000ff
        /*2e50*/ 	.word	0x00000000
        /*2e54*/ 	.short	0x0100
        /*2e56*/ 	.byte	0x0b
	.zero		1


	//   ....[1]....
        /*2e58*/ 	.word	0x000064d0
        /*2e5c*/ 	.word	0x000000ff
        /*2e60*/ 	.word	0x00012008
        /*2e64*/ 	.short	0x0100
        /*2e66*/ 	.byte	0x09
	.zero		1


	//   ....[2]....
        /*2e68*/ 	.word	0x00009f10
        /*2e6c*/ 	.word	0x000000ff
        /*2e70*/ 	.word	0x00000000
        /*2e74*/ 	.short	0x010a
        /*2e76*/ 	.byte	0x0b
	.zero		1


	//   ....[3]....
        /*2e78*/ 	.word	0x000123b0
        /*2e7c*/ 	.word	0x000000ff
        /*2e80*/ 	.word	0x00000000
        /*2e84*/ 	.short	0x010a
        /*2e86*/ 	.byte	0x0b
	.zero		1


	//   ....[4]....
        /*2e88*/ 	.word	0x00012410
        /*2e8c*/ 	.word	0x000000ff
        /*2e90*/ 	.word	0x00012000
        /*2e94*/ 	.short	0x0108
        /*2e96*/ 	.byte	0x09
	.zero		1


	//   ....[5]....
        /*2e98*/ 	.word	0x00012440
        /*2e9c*/ 	.word	0x000000ff
        /*2ea0*/ 	.word	0x00012008
        /*2ea4*/ 	.short	0x0108
        /*2ea6*/ 	.byte	0x09
	.zero		1


	//   ....[6]....
        /*2ea8*/ 	.word	0x000136d0
        /*2eac*/ 	.word	0x000000ff
        /*2eb0*/ 	.word	0x00000000
        /*2eb4*/ 	.short	0x010a
        /*2eb6*/ 	.byte	0x0b
	.zero		1


	//   ....[7]....
        /*2eb8*/ 	.word	0x00013700
        /*2ebc*/ 	.word	0x000000ff
        /*2ec0*/ 	.word	0x00000000
        /*2ec4*/ 	.short	0x010a
        /*2ec6*/ 	.byte	0x0b
	.zero		1


	//----- nvinfo : EIATTR_NUM_MBARRIERS
	.align		4
.L_56:
        /*2ec8*/ 	.byte	0x03, 0x38
        /*2eca*/ 	.short	0x0002


	//----- nvinfo : EIATTR_EXIT_INSTR_OFFSETS
	.align		4
        /*2ecc*/ 	.byte	0x04, 0x1c
        /*2ece*/ 	.short	(.L_58 - .L_57)


	//   ....[0]....
.L_57:
        /*2ed0*/ 	.word	0x000136c0


	//----- nvinfo : EIATTR_REQNTID
	.align		4
.L_58:
        /*2ed4*/ 	.byte	0x04, 0x10
        /*2ed6*/ 	.short	(.L_60 - .L_59)
.L_59:
        /*2ed8*/ 	.word	0x00000100
        /*2edc*/ 	.word	0x00000001
        /*2ee0*/ 	.word	0x00000001


	//----- nvinfo : EIATTR_CRS_STACK_SIZE
	.align		4
.L_60:
        /*2ee4*/ 	.byte	0x04, 0x1e
        /*2ee6*/ 	.short	(.L_62 - .L_61)
.L_61:
        /*2ee8*/ 	.word	0x00000000


	//----- nvinfo : EIATTR_CBANK_PARAM_SIZE
	.align		4
.L_62:
        /*2eec*/ 	.byte	0x03, 0x19
        /*2eee*/ 	.short	0x0050


	//----- nvinfo : EIATTR_PARAM_CBANK
	.align		4
        /*2ef0*/ 	.byte	0x04, 0x0a
        /*2ef2*/ 	.short	(.L_64 - .L_63)
	.align		4
.L_63:
        /*2ef4*/ 	.word	index@(.nv.constant0.matmul_kernel)
        /*2ef8*/ 	.short	0x0380
        /*2efa*/ 	.short	0x0050


	//----- nvinfo : EIATTR_SW_WAR
	.align		4
.L_64:
        /*2efc*/ 	.byte	0x04, 0x36
        /*2efe*/ 	.short	(.L_66 - .L_65)
.L_65:
        /*2f00*/ 	.word	0x00000008
.L_66:


//--------------------- .nv.compat                --------------------------
	.section	.nv.compat,"",@"SHT_CUDA_COMPAT_INFO"
	.align	4
        /*0000*/ 	.byte	0x02, 0x02, 0x02, 0x00, 0x02, 0x05, 0x05, 0x00, 0x02, 0x03, 0x00, 0x00, 0x02, 0x06, 0x01, 0x00


//--------------------- .nv.callgraph             --------------------------
	.section	.nv.callgraph,"",@"SHT_CUDA_CALLGRAPH"
	.align	4
	.sectionentsize	8
	.align		4
        /*0000*/ 	.word	0x00000000
	.align		4
        /*0004*/ 	.word	0xffffffff
	.align		4
        /*0008*/ 	.word	0x00000000
	.align		4
        /*000c*/ 	.word	0xfffffffe
	.align		4
        /*0010*/ 	.word	0x00000000
	.align		4
        /*0014*/ 	.word	0xfffffffd
	.align		4
        /*0018*/ 	.word	0x00000000
	.align		4
        /*001c*/ 	.word	0xfffffffc


//--------------------- .text.matmul_kernel       --------------------------
	.section	.text.matmul_kernel,"ax",@progbits
	.align	128
        .global         matmul_kernel
        .type           matmul_kernel,@function
        .size           matmul_kernel,(.L_x_20 - matmul_kernel)
        .other          matmul_kernel,@"STO_CUDA_ENTRY STV_DEFAULT"
matmul_kernel:
.text.matmul_kernel:
[----:B------:R-:W0:Y:S01]  /*0000*/  LDC R1, c[0x0][0x37c] ;  /* 0x0000df00ff017b82 */ /* 0x000e220000000800 */
[----:B------:R-:W1:Y:S01]  /*0010*/  S2R R0, SR_TID.X ;  /* 0x0000000000007919 */ /* 0x000e620000002100 */
[----:B0-----:R-:W-:Y:S01]  /*0020*/  VIADD R1, R1, 0xfffff838 ;  /* 0xfffff83801017836 */ /* 0x001fe20000000000 */
[----:B-1----:R-:W-:-:S13]  /*0030*/  ISETP.GE.U32.AND P0, PT, R0, 0x20, PT ;  /* 0x000000200000780c */ /* 0x002fda0003f06070 */
[----:B------:R-:W-:Y:S02]  /*0040*/  VOTEU.ANY UP0, P0 ;  /* 0x0000000000ff7886 */ /* 0x000fe40000000100 */
[----:B------:R-:W-:Y:S05]  /*0050*/  BRA.U UP0, `(.L_x_0) ;  /* 0x0000000100b87547 */ /* 0x000fea000b800000 */
[----:B------:R-:W0:Y:S01]  /*0060*/  S2UR UR6, SR_CgaCtaId ;  /* 0x00000000000679c3 */ /* 0x000e220000008800 */
[----:B------:R-:W-:Y:S01]  /*0070*/  NOP ;  /* 0x0000000000007918 */ /* 0x000fe20000000000 */
[----:B------:R-:W-:Y:S02]  /*0080*/  UMOV UR4, 0x40 ;  /* 0x0000004000047882 */ /* 0x000fe40000000000 */
[----:B0-----:R-:W-:-:S09]  /*0090*/  ULEA UR4, UR6, UR4, 0x18 ;  /* 0x0000000406047291 */ /* 0x001fd2000f8ec0ff */
[----:B------:R-:W0:Y:S01]  /*00a0*/  LDS.U8 R0, [UR4] ;  /* 0x00000004ff007984 */ /* 0x000e220008000000 */
[----:B------:R-:W-:Y:S02]  /*00b0*/  UMOV UR4, 0x400 ;  /* 0x0000040000047882 */ /* 0x000fe40000000000 */
[----:B------:R-:W-:Y:S01]  /*00c0*/  ULEA UR4, UR6, UR4, 0x18 ;  /* 0x0000000406047291 */ /* 0x000fe2000f8ec0ff */
[----:B0-----:R-:W-:-:S13]  /*00d0*/  ISETP.NE.AND P0, PT, R0, RZ, PT ;  /* 0x000000ff0000720c */ /* 0x001fda0003f05270 */
[----:B------:R-:W-:Y:S05]  /*00e0*/  @P0 BRA `(.L_x_1) ;  /* 0x00000000007c0947 */ /* 0x000fea0003800000 */
[----:B------:R-:W-:-:S13]  /*00f0*/  ELECT P0, URZ, PT ;  /* 0x0000000000ff782f */ /* 0x000fda0003800000 */
[----:B------:R-:W-:Y:S05]  /*0100*/  @!P0 BRA `(.L_x_2) ;  /* 0x0000000000848947 */ /* 0x000fea0003800000 */
[----:B------:R-:W-:Y:S01]  /*0110*/  UMOV UR5, 0x2 ;  /* 0x0000000200057882 */ /* 0x000fe20000000000 */
[----:B------:R-:W-:Y:S02]  /*0120*/  IMAD.MOV.U32 R4, RZ, RZ, 0x1 ;  /* 0x00000001ff047424 */ /* 0x000fe400078e00ff */
[----:B------:R-:W-:Y:S02]  /*0130*/  IMAD.MOV.U32 R5, RZ, RZ, 0x3 ;  /* 0x00000003ff057424 */ /* 0x000fe400078e00ff */
[----:B------:R-:W-:Y:S04]  /*0140*/  DEPBAR.LE SB0, 0x36 ;  /* 0x00008d800000791a */ /* 0x000fe80000000000 */
[----:B------:R-:W0:Y:S02]  /*0150*/  UTCATOMSWS.FIND_AND_SET.ALIGN UP1, UR5, UR5 ;  /* 0x00000005000575e3 */ /* 0x000e240008020800 */
[----:B0-----:R-:W-:-:S04]  /*0160*/  PLOP3.LUT P0, PT, PT, PT, UP1, 0x80, 0x8 ;  /* 0x000000000008781c */ /* 0x001fc80003f0f018 */
[----:B------:R-:W-:-:S04]  /*0170*/  SEL R0, RZ, 0xffffffff, !P0 ;  /* 0xffffffffff007807 */ /* 0x000fc80004000000 */
[----:B------:R-:W-:Y:S01]  /*0180*/  ISETP.NE.AND P0, PT, R0, RZ, PT ;  /* 0x000000ff0000720c */ /* 0x000fe20003f05270 */
[----:B------:R-:W-:-:S12]  /*0190*/  IMAD.U32 R0, RZ, RZ, UR5 ;  /* 0x00000005ff007e24 */ /* 0x000fd8000f8e00ff */
[----:B------:R-:W-:Y:S05]  /*01a0*/  @P0 BRA `(.L_x_3) ;  /* 0x0000000000240947 */ /* 0x000fea0003800000 */
.L_x_4:
[----:B------:R-:W-:Y:S05]  /*01b0*/  NANOSLEEP 0x64 ;  /* 0x000000640000795d */ /* 0x000fea0003800000 */
[----:B------:R-:W-:-:S05]  /*01c0*/  UMOV UR5, 0x2 ;  /* 0x0000000200057882 */ /* 0x000fca0000000000 */
[----:B------:R-:W-:Y:S04]  /*01d0*/  DEPBAR.LE SB0, 0x36 ;  /* 0x00008d800000791a */ /* 0x000fe80000000000 */
[----:B------:R-:W0:Y:S02]  /*01e0*/  UTCATOMSWS.FIND_AND_SET.ALIGN UP1, UR5, UR5 ;  /* 0x00000005000575e3 */ /* 0x000e240008020800 */
[----:B0-----:R-:W-:-:S04]  /*01f0*/  PLOP3.LUT P0, PT, PT, PT, UP1, 0x80, 0x8 ;  /* 0x000000000008781c */ /* 0x001fc80003f0f018 */
[----:B------:R-:W-:-:S04]  /*0200*/  SEL R0, RZ, 0xffffffff, !P0 ;  /* 0xffffffffff007807 */ /* 0x000fc80004000000 */
[----:B------:R-:W-:Y:S01]  /*0210*/  ISETP.NE.AND P0, PT, R0, RZ, PT ;  /* 0x000000ff0000720c */ /* 0x000fe20003f05270 */
[----:B------:R-:W-:-:S12]  /*0220*/  IMAD.U32 R0, RZ, RZ, UR5 ;  /* 0x00000005ff007e24 */ /* 0x000fd8000f8e00ff */
[----:B------:R-:W-:Y:S05]  /*0230*/  @!P0 BRA `(.L_x_4) ;  /* 0xfffffffc00dc8947 */ /* 0x000fea000383ffff */
.L_x_3:
[C---:B------:R-:W-:Y:S01]  /*0240*/  VIADD R3, R0.reuse, 0x10 ;  /* 0x0000001000037836 */ /* 0x040fe20000000000 */
[----:B------:R-:W-:Y:S01]  /*0250*/  UMOV UR5, 0x50 ;  /* 0x0000005000057882 */ /* 0x000fe20000000000 */
[----:B------:R-:W-:Y:S01]  /*0260*/  SHF.L.U32 R2, R5, R0, RZ ;  /* 0x0000000005027219 */ /* 0x000fe200000006ff */
[----:B------:R-:W-:Y:S01]  /*0270*/  ULEA UR5, UR6, UR5, 0x18 ;  /* 0x0000000506057291 */ /* 0x000fe2000f8ec0ff */
[----:B------:R-:W-:Y:S01]  /*0280*/  IMAD.SHL.U32 R0, R0, 0x20, RZ ;  /* 0x0000002000007824 */ /* 0x000fe200078e00ff */
[----:B------:R-:W-:-:S04]  /*0290*/  SHF.L.U32 R3, R4, R3, RZ ;  /* 0x0000000304037219 */ /* 0x000fc800000006ff */
[----:B------:R-:W-:-:S05]  /*02a0*/  LOP3.LUT R2, R3, R2, RZ, 0xfc, !PT ;  /* 0x0000000203027212 */ /* 0x000fca00078efcff */
[----:B------:R0:W-:Y:S04]  /*02b0*/  ATOMS.OR RZ, [UR5], R2 ;  /* 0x00000002ffff798c */ /* 0x0001e8000b000005 */
[----:B------:R0:W-:Y:S01]  /*02c0*/  STS [UR4], R0 ;  /* 0x00000000ff007988 */ /* 0x0001e20008000804 */
[----:B------:R-:W-:Y:S05]  /*02d0*/  BRA `(.L_x_2) ;  /* 0x0000000000107947 */ /* 0x000fea0003800000 */
.L_x_1:
[----:B------:R-:W-:Y:S01]  /*02e0*/  IMAD.MOV.U32 R0, RZ, RZ, -0x1 ;  /* 0xffffffffff007424 */ /* 0x000fe200078e00ff */
[----:B------:R-:W-:-:S04]  /*02f0*/  MOV R2, 0x320 ;  /* 0x0000032000027802 */ /* 0x000fc80000000f00 */
[----:B------:R0:W-:Y:S03]  /*0300*/  STS [UR4], R0 ;  /* 0x00000000ff007988 */ /* 0x0001e60008000804 */
[----:B0-----:R-:W-:Y:S05]  /*0310*/  CALL.REL.NOINC `($__internal_1_$__cuda_sm10x_tcgen05_guardrail_trap_phase_invalid_during_alloc) ;  /* 0x0000013400107944 */ /* 0x001fea0003c00000 */
.L_x_2:
[----:B------:R-:W-:Y:S05]  /*0320*/  WARPSYNC.ALL ;  /* 0x0000000000007948 */ /* 0x000fea0003800000 */
[----:B------:R-:W-:Y:S01]  /*0330*/  NOP ;  /* 0x0000000000007918 */ /* 0x000fe20000000000 */
.L_x_0:
[----:B------:R-:W1:Y:S01]  /*0340*/  LDC.64 R22, c[0x0][0x398] ;  /* 0x0000e600ff167b82 */ /* 0x000e620000000a00 */
[----:B------:R-:W2:Y:S01]  /*0350*/  S2R R5, SR_CTAID.X ;  /* 0x0000000000057919 */ /* 0x000ea20000002500 */
[----:B------:R-:W-:Y:S01]  /*0360*/  UMOV UR9, 0x400 ;  /* 0x0000040000097882 */ /* 0x000fe20000000000 */
[----:B------:R-:W3:Y:S01]  /*0370*/  LDCU UR14, c[0x0][0x3a4] ;  /* 0x00007480ff0e77ac */ /* 0x000ee20008000800 */
[----:B------:R-:W4:Y:S01]  /*0380*/  S2R R12, SR_TID.X ;  /* 0x00000000000c7919 */ /* 0x000f220000002100 */
[----:B------:R-:W0:Y:S03]  /*0390*/  LDCU.64 UR20, c[0x0][0x358] ;  /* 0x00006b00ff1477ac */ /* 0x000e260008000a00 */
[----:B------:R-:W5:Y:S01]  /*03a0*/  S2UR UR6, SR_CgaCtaId ;  /* 0x00000000000679c3 */ /* 0x000f620000008800 */
[----:B------:R-:W0:Y:S01]  /*03b0*/  LDCU.128 UR16, c[0x0][0x380] ;  /* 0x00007000ff1077ac */ /* 0x000e220008000c00 */
[----:B------:R-:W-:-:S06]  /*03c0*/  UMOV UR12, 0x1 ;  /* 0x00000001000c7882 */ /* 0x000fcc0000000000 */
[----:B------:R-:W0:Y:S02]  /*03d0*/  LDC.64 R26, c[0x0][0x3a8] ;  /* 0x0000ea00ff1a7b82 */ /* 0x000e240000000a00 */
[----:B01----:R-:W-:Y:S01]  /*03e0*/  VIADD R0, R23, 0x1f ;  /* 0x0000001f17007836 */ /* 0x003fe20000000000 */
[----:B------:R-:W-:-:S04]  /*03f0*/  IABS R19, R23 ;  /* 0x0000001700137213 */ /* 0x000fc80000000000 */
[----:B------:R-:W-:Y:S01]  /*0400*/  SHF.R.S32.HI R3, RZ, 0x1f, R0 ;  /* 0x0000001fff037819 */ /* 0x000fe20000011400 */
[----:B-----5:R-:W-:-:S03]  /*0410*/  ULEA UR9, UR6, UR9, 0x18 ;  /* 0x0000000906097291 */ /* 0x020fc6000f8ec0ff */
[----:B------:R-:W-:Y:S01]  /*0420*/  LEA.HI R3, R3, R0, RZ, 0x5 ;  /* 0x0000000003037211 */ /* 0x000fe200078f28ff */
[----:B------:R-:W-:Y:S01]  /*0430*/  BAR.SYNC.DEFER_BLOCKING 0x0 ;  /* 0x0000000000007b1d */ /* 0x000fe20000010000 */
[----:B--2---:R-:W-:Y:S02]  /*0440*/  IABS R8, R5 ;  /* 0x0000000500087213 */ /* 0x004fe40000000000 */
[----:B------:R-:W-:Y:S02]  /*0450*/  SHF.R.S32.HI R3, RZ, 0x5, R3 ;  /* 0x00000005ff037819 */ /* 0x000fe40000011403 */
[----:B----4-:R-:W-:-:S03]  /*0460*/  SHF.R.U32.HI R20, RZ, 0x7, R12 ;  /* 0x00000007ff147819 */ /* 0x010fc6000001160c */
[----:B------:R-:W-:Y:S01]  /*0470*/  IMAD.SHL.U32 R4, R3, 0x8, RZ ;  /* 0x0000000803047824 */ /* 0x000fe200078e00ff */
[----:B------:R-:W-:-:S04]  /*0480*/  SGXT.U32 R20, R20, 0x1 ;  /* 0x000000011414781a */ /* 0x000fc80000000000 */
[-C--:B------:R-:W-:Y:S02]  /*0490*/  IABS R7, R4.reuse ;  /* 0x0000000400077213 */ /* 0x080fe40000000000 */
[----:B------:R-:W-:Y:S02]  /*04a0*/  IABS R10, R4 ;  /* 0x00000004000a7213 */ /* 0x000fe40000000000 */
[----:B------:R-:W0:Y:S01]  /*04b0*/  I2F.RP R0, R7 ;  /* 0x0000000700007306 */ /* 0x000e220000209400 */
[----:B------:R-:W1:Y:S07]  /*04c0*/  LDS R11, [UR9] ;  /* 0x00000009ff0b7984 */ /* 0x000e6e0008000800 */
[----:B0-----:R-:W0:Y:S02]  /*04d0*/  MUFU.RCP R0, R0 ;  /* 0x0000000000007308 */ /* 0x001e240000001000 */
[----:B0-----:R-:W-:-:S02]  /*04e0*/  VIADD R2, R0, 0xffffffe ;  /* 0x0ffffffe00027836 */ /* 0x001fc40000000000 */
[----:B------:R-:W-:-:S04]  /*04f0*/  IMAD.MOV R0, RZ, RZ, -R10 ;  /* 0x000000ffff007224 */ /* 0x000fc800078e0a0a */
[----:B------:R0:W2:Y:S02]  /*0500*/  F2I.FTZ.U32.TRUNC.NTZ R3, R2 ;  /* 0x0000000200037305 */ /* 0x0000a4000021f000 */
[----:B0-----:R-:W-:Y:S01]  /*0510*/  IMAD.MOV.U32 R2, RZ, RZ, RZ ;  /* 0x000000ffff027224 */ /* 0x001fe200078e00ff */
[----:B-1----:R-:W-:Y:S01]  /*0520*/  R2UR UR8, R11 ;  /* 0x000000000b0872ca */ /* 0x002fe200000e0000 */
[----:B--2---:R-:W-:-:S04]  /*0530*/  IMAD.MOV R6, RZ, RZ, -R3 ;  /* 0x000000ffff067224 */ /* 0x004fc800078e0a03 */
[----:B------:R-:W-:Y:S02]  /*0540*/  IMAD R9, R6, R7, RZ ;  /* 0x0000000706097224 */ /* 0x000fe400078e02ff */
[----:B------:R-:W-:Y:S02]  /*0550*/  IMAD.MOV.U32 R6, RZ, RZ, R8 ;  /* 0x000000ffff067224 */ /* 0x000fe400078e0008 */
[----:B------:R-:W-:-:S06]  /*0560*/  IMAD.HI.U32 R3, R3, R9, R2 ;  /* 0x0000000903037227 */ /* 0x000fcc00078e0002 */
[----:B------:R-:W-:-:S04]  /*0570*/  IMAD.HI.U32 R3, R3, R6, RZ ;  /* 0x0000000603037227 */ /* 0x000fc800078e00ff */
[----:B------:R-:W-:Y:S01]  /*0580*/  IMAD R0, R3, R0, R6 ;  /* 0x0000000003007224 */ /* 0x000fe200078e0206 */
[----:B------:R-:W-:Y:S04]  /*0590*/  BAR.SYNC.DEFER_BLOCKING 0x0 ;  /* 0x0000000000007b1d */ /* 0x000fe80000010000 */
[----:B------:R-:W-:-:S13]  /*05a0*/  ISETP.GT.U32.AND P1, PT, R7, R0, PT ;  /* 0x000000000700720c */ /* 0x000fda0003f24070 */
[----:B------:R-:W-:Y:S02]  /*05b0*/  @!P1 IMAD.IADD R0, R0, 0x1, -R7 ;  /* 0x0000000100009824 */ /* 0x000fe400078e0a07 */
[----:B------:R-:W-:Y:S01]  /*05c0*/  @!P1 VIADD R3, R3, 0x1 ;  /* 0x0000000103039836 */ /* 0x000fe20000000000 */
[----:B------:R-:W-:Y:S02]  /*05d0*/  ISETP.NE.AND P1, PT, R4, RZ, PT ;  /* 0x000000ff0400720c */ /* 0x000fe40003f25270 */
[----:B------:R-:W-:Y:S02]  /*05e0*/  ISETP.GE.U32.AND P0, PT, R0, R7, PT ;  /* 0x000000070000720c */ /* 0x000fe40003f06070 */
[----:B------:R-:W-:-:S04]  /*05f0*/  LOP3.LUT R0, R5, R4, RZ, 0x3c, !PT ;  /* 0x0000000405007212 */ /* 0x000fc800078e3cff */
[----:B------:R-:W-:Y:S01]  /*0600*/  ISETP.GE.AND P2, PT, R0, RZ, PT ;  /* 0x000000ff0000720c */ /* 0x000fe20003f46270 */
[----:B------:R-:W-:-:S06]  /*0610*/  VIADD R0, R22, 0xff ;  /* 0x000000ff16007836 */ /* 0x000fcc0000000000 */
[----:B------:R-:W-:-:S04]  /*0620*/  @P0 VIADD R3, R3, 0x1 ;  /* 0x0000000103030836 */ /* 0x000fc80000000000 */
[----:B------:R-:W-:Y:S01]  /*0630*/  IMAD.MOV.U32 R2, RZ, RZ, R3 ;  /* 0x000000ffff027224 */ /* 0x000fe200078e0003 */
[----:B------:R-:W-:-:S03]  /*0640*/  SHF.R.S32.HI R3, RZ, 0x1f, R0 ;  /* 0x0000001fff037819 */ /* 0x000fc60000011400 */
[----:B------:R-:W-:Y:S01]  /*0650*/  @!P2 IMAD.MOV R2, RZ, RZ, -R2 ;  /* 0x000000ffff02a224 */ /* 0x000fe200078e0a02 */
[----:B------:R-:W-:Y:S02]  /*0660*/  @!P1 LOP3.LUT R2, RZ, R4, RZ, 0x33, !PT ;  /* 0x00000004ff029212 */ /* 0x000fe400078e33ff */
[----:B------:R-:W-:-:S03]  /*0670*/  LEA.HI R3, R3, R0, RZ, 0x8 ;  /* 0x0000000003037211 */ /* 0x000fc600078f40ff */
[----:B------:R-:W-:Y:S02]  /*0680*/  IMAD.SHL.U32 R8, R2, 0x8, RZ ;  /* 0x0000000802087824 */ /* 0x000fe400078e00ff */
[----:B------:R-:W-:-:S03]  /*0690*/  IMAD.MOV R2, RZ, RZ, -R2 ;  /* 0x000000ffff027224 */ /* 0x000fc600078e0a02 */
[----:B------:R-:W-:Y:S01]  /*06a0*/  LEA.HI.SX32 R3, R3, -R8, 0x18 ;  /* 0x8000000803037211 */ /* 0x000fe200078fc2ff */
[----:B------:R-:W-:Y:S02]  /*06b0*/  IMAD R10, R4, R2, R5 ;  /* 0x00000002040a7224 */ /* 0x000fe400078e0205 */
[----:B------:R-:W-:Y:S01]  /*06c0*/  IMAD.MOV.U32 R2, RZ, RZ, RZ ;  /* 0x000000ffff027224 */ /* 0x000fe200078e00ff */
[----:B------:R-:W-:-:S04]  /*06d0*/  VIMNMX R9, PT, PT, R3, 0x8, PT ;  /* 0x0000000803097848 */ /* 0x000fc80003fe0100 */
[-C--:B------:R-:W-:Y:S02]  /*06e0*/  IABS R6, R9.reuse ;  /* 0x0000000900067213 */ /* 0x080fe40000000000 */
[----:B------:R-:W-:Y:S02]  /*06f0*/  IABS R4, R9 ;  /* 0x0000000900047213 */ /* 0x000fe40000000000 */
[----:B------:R-:W0:Y:S08]  /*0700*/  I2F.RP R0, R6 ;  /* 0x0000000600007306 */ /* 0x000e300000209400 */
[----:B0-----:R-:W0:Y:S02]  /*0710*/  MUFU.RCP R0, R0 ;  /* 0x0000000000007308 */ /* 0x001e240000001000 */
[----:B0-----:R-:W-:Y:S01]  /*0720*/  VIADD R3, R0, 0xffffffe ;  /* 0x0ffffffe00037836 */ /* 0x001fe20000000000 */
[----:B------:R-:W-:-:S05]  /*0730*/  IABS R0, R22 ;  /* 0x0000001600007213 */ /* 0x000fca0000000000 */
[----:B------:R-:W0:Y:S02]  /*0740*/  F2I.FTZ.U32.TRUNC.NTZ R3, R3 ;  /* 0x0000000300037305 */ /* 0x000e24000021f000 */
[----:B0-----:R-:W-:-:S04]  /*0750*/  IMAD.MOV R7, RZ, RZ, -R3 ;  /* 0x000000ffff077224 */ /* 0x001fc800078e0a03 */
[----:B------:R-:W-:Y:S01]  /*0760*/  IMAD.MOV.U32 R5, RZ, RZ, R7 ;  /* 0x000000ffff057224 */ /* 0x000fe200078e0007 */
[----:B------:R-:W-:-:S03]  /*0770*/  IABS R7, R10 ;  /* 0x0000000a00077213 */ /* 0x000fc60000000000 */
[----:B------:R-:W-:-:S04]  /*0780*/  IMAD R5, R5, R6, RZ ;  /* 0x0000000605057224 */ /* 0x000fc800078e02ff */
[----:B------:R-:W-:Y:S02]  /*0790*/  IMAD.HI.U32 R2, R3, R5, R2 ;  /* 0x0000000503027227 */ /* 0x000fe400078e0002 */
[----:B------:R-:W0:Y:S02]  /*07a0*/  I2F.RP R5, R19 ;  /* 0x0000001300057306 */ /* 0x000e240000209400 */
[----:B------:R-:W-:Y:S02]  /*07b0*/  IMAD.MOV R3, RZ, RZ, -R4 ;  /* 0x000000ffff037224 */ /* 0x000fe400078e0a04 */
[----:B------:R-:W-:-:S04]  /*07c0*/  IMAD.HI.U32 R2, R2, R7, RZ ;  /* 0x0000000702027227 */ /* 0x000fc800078e00ff */
[----:B------:R-:W-:Y:S01]  /*07d0*/  IMAD R3, R2, R3, R7 ;  /* 0x0000000302037224 */ /* 0x000fe200078e0207 */
[----:B------:R-:W1:Y:S01]  /*07e0*/  I2F.RP R4, R0 ;  /* 0x0000000000047306 */ /* 0x000e620000209400 */
[----:B------:R-:W-:-:S03]  /*07f0*/  LOP3.LUT R7, R12, 0xff, RZ, 0xc0, !PT ;  /* 0x000000ff0c077812 */ /* 0x000fc600078ec0ff */
[----:B------:R-:W-:-:S04]  /*0800*/  ISETP.GT.U32.AND P1, PT, R6, R3, PT ;  /* 0x000000030600720c */ /* 0x000fc80003f24070 */
[----:B0-----:R-:W-:Y:S08]  /*0810*/  MUFU.RCP R5, R5 ;  /* 0x0000000500057308 */ /* 0x001ff00000001000 */
[----:B-1----:R-:W0:Y:S01]  /*0820*/  MUFU.RCP R4, R4 ;  /* 0x0000000400047308 */ /* 0x002e220000001000 */
[----:B------:R-:W-:Y:S02]  /*0830*/  @!P1 IMAD.IADD R3, R3, 0x1, -R6 ;  /* 0x0000000103039824 */ /* 0x000fe400078e0a06 */
[----:B------:R-:W-:Y:S01]  /*0840*/  @!P1 VIADD R2, R2, 0x1 ;  /* 0x0000000102029836 */ /* 0x000fe20000000000 */
[----:B------:R-:W-:-:S02]  /*0850*/  ISETP.NE.AND P1, PT, R9, RZ, PT ;  /* 0x000000ff0900720c */ /* 0x000fc40003f25270 */
[----:B------:R-:W-:Y:S02]  /*0860*/  ISETP.GE.U32.AND P0, PT, R3, R6, PT ;  /* 0x000000060300720c */ /* 0x000fe40003f06070 */
[----:B------:R-:W-:-:S04]  /*0870*/  LOP3.LUT R3, R10, R9, RZ, 0x3c, !PT ;  /* 0x000000090a037212 */ /* 0x000fc800078e3cff */
[----:B------:R-:W-:Y:S01]  /*0880*/  ISETP.GE.AND P2, PT, R3, RZ, PT ;  /* 0x000000ff0300720c */ /* 0x000fe20003f46270 */
[----:B0-----:R-:W-:-:S06]  /*0890*/  VIADD R3, R4, 0xffffffe ;  /* 0x0ffffffe04037836 */ /* 0x001fcc0000000000 */
[----:B------:R-:W-:Y:S02]  /*08a0*/  @P0 VIADD R2, R2, 0x1 ;  /* 0x0000000102020836 */ /* 0x000fe40000000000 */
[----:B------:R-:W-:Y:S02]  /*08b0*/  VIADD R4, R5, 0xffffffe ;  /* 0x0ffffffe05047836 */ /* 0x000fe40000000000 */
[----:B------:R-:W-:Y:S01]  /*08c0*/  IMAD.MOV.U32 R6, RZ, RZ, R2 ;  /* 0x000000ffff067224 */ /* 0x000fe200078e0002 */
[----:B------:R-:W0:Y:S03]  /*08d0*/  F2I.FTZ.U32.TRUNC.NTZ R3, R3 ;  /* 0x0000000300037305 */ /* 0x000e26000021f000 */
[----:B------:R-:W-:Y:S01]  /*08e0*/  @!P2 IMAD.MOV R6, RZ, RZ, -R6 ;  /* 0x000000ffff06a224 */ /* 0x000fe200078e0a06 */
[----:B------:R-:W-:Y:S02]  /*08f0*/  @!P1 LOP3.LUT R6, RZ, R9, RZ, 0x33, !PT ;  /* 0x00000009ff069212 */ /* 0x000fe400078e33ff */
[----:B------:R-:W-:-:S02]  /*0900*/  ISETP.NE.U32.AND P1, PT, R7, RZ, PT ;  /* 0x000000ff0700720c */ /* 0x000fc40003f25070 */
[----:B------:R-:W1:Y:S01]  /*0910*/  F2I.FTZ.U32.TRUNC.NTZ R5, R4 ;  /* 0x0000000400057305 */ /* 0x000e62000021f000 */
[----:B------:R-:W-:Y:S02]  /*0920*/  IMAD.MOV R2, RZ, RZ, -R6 ;  /* 0x000000ffff027224 */ /* 0x000fe400078e0a06 */
[----:B------:R-:W-:Y:S02]  /*0930*/  IMAD.SHL.U32 R6, R6, 0x20, RZ ;  /* 0x0000002006067824 */ /* 0x000fe400078e00ff */
[----:B------:R-:W-:Y:S02]  /*0940*/  IMAD R2, R9, R2, R10 ;  /* 0x0000000209027224 */ /* 0x000fe400078e020a */
[----:B0-----:R-:W-:Y:S01]  /*0950*/  IMAD.MOV R9, RZ, RZ, -R3 ;  /* 0x000000ffff097224 */ /* 0x001fe200078e0a03 */
[----:B------:R-:W-:Y:S01]  /*0960*/  LOP3.LUT R20, R6, R20, RZ, 0xfc, !PT ;  /* 0x0000001406147212 */ /* 0x000fe200078efcff */
[----:B------:R-:W-:Y:S02]  /*0970*/  IMAD.IADD R2, R8, 0x1, R2 ;  /* 0x0000000108027824 */ /* 0x000fe400078e0202 */
[----:B------:R-:W-:Y:S01]  /*0980*/  IMAD R9, R9, R0, RZ ;  /* 0x0000000009097224 */ /* 0x000fe200078e02ff */
[----:B------:R-:W-:Y:S01]  /*0990*/  IABS R34, R20 ;  /* 0x0000001400227213 */ /* 0x000fe20000000000 */
[----:B------:R-:W-:Y:S01]  /*09a0*/  IMAD R13, R2, 0x100, R7 ;  /* 0x00000100020d7824 */ /* 0x000fe200078e0207 */
[C---:B------:R-:W-:Y:S01]  /*09b0*/  LOP3.LUT R56, R20.reuse, 0x2, RZ, 0xfc, !PT ;  /* 0x0000000214387812 */ /* 0x040fe200078efcff */
[----:B------:R-:W-:Y:S01]  /*09c0*/  IMAD.MOV.U32 R2, RZ, RZ, RZ ;  /* 0x000000ffff027224 */ /* 0x000fe200078e00ff */
[C---:B------:R-:W-:Y:S01]  /*09d0*/  LOP3.LUT R57, R20.reuse, 0x4, RZ, 0xfc, !PT ;  /* 0x0000000414397812 */ /* 0x040fe200078efcff */
[----:B-1----:R-:W-:Y:S01]  /*09e0*/  IMAD.MOV R4, RZ, RZ, -R5 ;  /* 0x000000ffff047224 */ /* 0x002fe200078e0a05 */
[----:B------:R-:W-:Y:S01]  /*09f0*/  IABS R8, R13 ;  /* 0x0000000d00087213 */ /* 0x000fe20000000000 */
[----:B------:R-:W-:Y:S01]  /*0a00*/  IMAD.HI.U32 R2, R3, R9, R2 ;  /* 0x0000000903027227 */ /* 0x000fe200078e0002 */
[----:B------:R-:W-:Y:S01]  /*0a10*/  IABS R10, R57 ;  /* 0x00000039000a7213 */ /* 0x000fe20000000000 */
[----:B------:R-:W-:Y:S01]  /*0a20*/  STL [R1+0x5f8], R13 ;  /* 0x0005f80d01007387 */ /* 0x000fe20000100800 */
[----:B------:R-:W-:Y:S01]  /*0a30*/  LOP3.LUT R58, R20, 0x6, RZ, 0xfc, !PT ;  /* 0x00000006143a7812 */ /* 0x000fe200078efcff */
[----:B------:R-:W-:Y:S01]  /*0a40*/  IMAD.MOV.U32 R3, RZ, RZ, R8 ;  /* 0x000000ffff037224 */ /* 0x000fe200078e0008 */
[----:B------:R-:W-:Y:S01]  /*0a50*/  SHF.R.U32.HI R8, RZ, 0x5, R12 ;  /* 0x00000005ff087819 */ /* 0x000fe2000001160c */
[----:B------:R-:W-:Y:S01]  /*0a60*/  IMAD R21, R4, R19, RZ ;  /* 0x0000001304157224 */ /* 0x000fe200078e02ff */
[----:B------:R-:W-:Y:S01]  /*0a70*/  IABS R36, R58 ;  /* 0x0000003a00247213 */ /* 0x000fe20000000000 */
[----:B------:R-:W-:Y:S01]  /*0a80*/  IMAD.MOV.U32 R4, RZ, RZ, RZ ;  /* 0x000000ffff047224 */ /* 0x000fe200078e00ff */
[----:B------:R-:W-:Y:S01]  /*0a90*/  R2UR UR13, R8 ;  /* 0x00000000080d72ca */ /* 0x000fe200000e0000 */
[----:B------:R-:W-:Y:S01]  /*0aa0*/  IMAD.HI.U32 R2, R2, R3, RZ ;  /* 0x0000000302027227 */ /* 0x000fe200078e00ff */
[----:B------:R-:W-:Y:S01]  /*0ab0*/  IABS R8, R56 ;  /* 0x0000003800087213 */ /* 0x000fe20000000000 */
[----:B------:R0:W-:Y:S01]  /*0ac0*/  STL [R1+0x5c4], R6 ;  /* 0x0005c40601007387 */ /* 0x0001e20000100800 */
[C---:B------:R-:W-:Y:S01]  /*0ad0*/  LOP3.LUT R30, R20.reuse, 0xc, RZ, 0xfc, !PT ;  /* 0x0000000c141e7812 */ /* 0x040fe200078efcff */
[----:B------:R-:W-:Y:S01]  /*0ae0*/  IMAD.HI.U32 R21, R5, R21, R4 ;  /* 0x0000001505157227 */ /* 0x000fe200078e0004 */
[----:B------:R-:W-:-:S02]  /*0af0*/  LOP3.LUT R32, R20, 0x8, RZ, 0xfc, !PT ;  /* 0x0000000814207812 */ /* 0x000fc400078efcff */
[----:B------:R-:W-:Y:S01]  /*0b00*/  LOP3.LUT R31, R20, 0xa, RZ, 0xfc, !PT ;  /* 0x0000000a141f7812 */ /* 0x000fe200078efcff */
[----:B------:R-:W-:Y:S01]  /*0b10*/  IMAD.MOV R2, RZ, RZ, -R2 ;  /* 0x000000ffff027224 */ /* 0x000fe200078e0a02 */
[----:B------:R-:W-:Y:S01]  /*0b20*/  IABS R38, R30 ;  /* 0x0000001e00267213 */ /* 0x000fe20000000000 */
[----:B------:R-:W-:Y:S01]  /*0b30*/  IMAD.HI.U32 R4, R21, R10, RZ ;  /* 0x0000000a15047227 */ /* 0x000fe200078e00ff */
[----:B------:R-:W-:Y:S01]  /*0b40*/  ISETP.GE.AND P2, PT, R13, RZ, PT ;  /* 0x000000ff0d00720c */ /* 0x000fe20003f46270 */
[----:B------:R-:W-:Y:S01]  /*0b50*/  USHF.L.U32 UR4, UR13, 0x15, URZ ;  /* 0x000000150d047899 */ /* 0x000fe200080006ff */
[----:B------:R-:W-:Y:S01]  /*0b60*/  IABS R12, R32 ;  /* 0x00000020000c7213 */ /* 0x000fe20000000000 */
[----:B------:R-:W-:Y:S01]  /*0b70*/  IMAD R3, R0, R2, R3 ;  /* 0x0000000200037224 */ /* 0x000fe200078e0203 */
[----:B------:R-:W-:Y:S01]  /*0b80*/  USHF.L.U32 UR5, UR13, 0x3, URZ ;  /* 0x000000030d057899 */ /* 0x000fe200080006ff */
[----:B------:R-:W-:Y:S01]  /*0b90*/  IMAD.HI.U32 R2, R21, R34, RZ ;  /* 0x0000002215027227 */ /* 0x000fe200078e00ff */
[----:B------:R-:W-:-:S02]  /*0ba0*/  ULOP3.LUT UR4, UR4, 0x600000, URZ, 0xc0, !UPT ;  /* 0x0060000004047892 */ /* 0x000fc4000f8ec0ff */
[----:B------:R-:W-:Y:S01]  /*0bb0*/  ISETP.GT.U32.AND P0, PT, R0, R3, PT ;  /* 0x000000030000720c */ /* 0x000fe20003f04070 */
[----:B------:R-:W-:Y:S01]  /*0bc0*/  IMAD.MOV R7, RZ, RZ, -R2 ;  /* 0x000000ffff077224 */ /* 0x000fe200078e0a02 */
[----:B------:R-:W-:Y:S01]  /*0bd0*/  ULOP3.LUT UR5, UR5, 0x20, URZ, 0xc0, !UPT ;  /* 0x0000002005057892 */ /* 0x000fe2000f8ec0ff */
[----:B------:R-:W-:-:S04]  /*0be0*/  IMAD.HI.U32 R2, R21, R8, RZ ;  /* 0x0000000815027227 */ /* 0x000fc800078e00ff */
[----:B------:R-:W-:Y:S02]  /*0bf0*/  IMAD.MOV R2, RZ, RZ, -R2 ;  /* 0x000000ffff027224 */ /* 0x000fe400078e0a02 */
[----:B------:R-:W-:Y:S02]  /*0c00*/  IMAD.MOV R4, RZ, RZ, -R4 ;  /* 0x000000ffff047224 */ /* 0x000fe400078e0a04 */
[----:B------:R-:W-:Y:S02]  /*0c10*/  IMAD R33, R19, R2, R8 ;  /* 0x0000000213217224 */ /* 0x000fe400078e0208 */
[----:B------:R-:W1:Y:S01]  /*0c20*/  LDC R8, c[0x0][0x3a0] ;  /* 0x0000e800ff087b82 */ /* 0x000e620000000800 */
[----:B------:R-:W-:Y:S02]  /*0c30*/  @!P0 IMAD.IADD R3, R3, 0x1, -R0 ;  /* 0x0000000103038824 */ /* 0x000fe400078e0a00 */
[----:B------:R-:W-:Y:S02]  /*0c40*/  IMAD R37, R19, R4, R10 ;  /* 0x0000000413257224 */ /* 0x000fe400078e020a */
[----:B------:R-:W-:Y:S01]  /*0c50*/  IMAD.HI.U32 R5, R21, R36, RZ ;  /* 0x0000002415057227 */ /* 0x000fe200078e00ff */
[----:B------:R-:W-:-:S03]  /*0c60*/  ISETP.GT.U32.AND P0, PT, R0, R3, PT ;  /* 0x000000030000720c */ /* 0x000fc60003f04070 */
[----:B------:R-:W-:Y:S02]  /*0c70*/  IMAD.MOV R5, RZ, RZ, -R5 ;  /* 0x000000ffff057224 */ /* 0x000fe400078e0a05 */
[----:B0-----:R-:W-:-:S04]  /*0c80*/  IMAD.HI.U32 R6, R21, R12, RZ ;  /* 0x0000000c15067227 */ /* 0x001fc800078e00ff */
[----:B------:R-:W-:Y:S02]  /*0c90*/  IMAD R36, R19, R5, R36 ;  /* 0x0000000513247224 */ /* 0x000fe400078e0224 */
[----:B------:R-:W-:Y:S02]  /*0ca0*/  IMAD.MOV R6, RZ, RZ, -R6 ;  /* 0x000000ffff067224 */ /* 0x000fe400078e0a06 */
[----:B------:R-:W-:Y:S01]  /*0cb0*/  @!P0 IMAD.IADD R3, R3, 0x1, -R0 ;  /* 0x0000000103038824 */ /* 0x000fe200078e0a00 */
[----:B------:R-:W-:Y:S01]  /*0cc0*/  ISETP.NE.AND P0, PT, R22, RZ, PT ;  /* 0x000000ff1600720c */ /* 0x000fe20003f05270 */
[----:B------:R-:W-:Y:S02]  /*0cd0*/  IMAD R34, R19, R7, R34 ;  /* 0x0000000713227224 */ /* 0x000fe400078e0222 */
[----:B------:R-:W-:Y:S02]  /*0ce0*/  @!P2 IMAD.MOV R3, RZ, RZ, -R3 ;  /* 0x000000ffff03a224 */ /* 0x000fe400078e0a03 */
[----:B-1----:R-:W-:-:S02]  /*0cf0*/  VIADD R4, R8, 0xfffffff7 ;  /* 0xfffffff708047836 */ /* 0x002fc40000000000 */
[C---:B------:R-:W-:Y:S02]  /*0d00*/  VIADD R2, R8.reuse, 0xffffffff ;  /* 0xffffffff08027836 */ /* 0x040fe40000000000 */
[----:B------:R-:W-:Y:S01]  /*0d10*/  VIADD R5, R8, 0xffffffef ;  /* 0xffffffef08057836 */ /* 0x000fe20000000000 */
[----:B------:R-:W-:Y:S01]  /*0d20*/  ISETP.GE.U32.AND P5, PT, R4, 0x7fffff78, PT ;  /* 0x7fffff780400780c */ /* 0x000fe20003fa6070 */
[----:B------:R-:W-:Y:S01]  /*0d30*/  IMAD R35, R19, R6, R12 ;  /* 0x0000000613237224 */ /* 0x000fe200078e020c */
[----:B------:R-:W-:Y:S02]  /*0d40*/  IABS R4, R31 ;  /* 0x0000001f00047213 */ /* 0x000fe40000000000 */
[----:B------:R-:W-:Y:S01]  /*0d50*/  ISETP.GE.U32.AND P3, PT, R2, 0x7fffff80, PT ;  /* 0x7fffff800200780c */ /* 0x000fe20003f66070 */
[----:B------:R-:W-:Y:S01]  /*0d60*/  IMAD.HI.U32 R2, R21, R38, RZ ;  /* 0x0000002615027227 */ /* 0x000fe200078e00ff */
[----:B------:R-:W-:Y:S02]  /*0d70*/  ISETP.GE.U32.AND P4, PT, R5, 0x7fffff70, PT ;  /* 0x7fffff700500780c */ /* 0x000fe40003f86070 */
[----:B------:R-:W-:Y:S01]  /*0d80*/  @!P0 LOP3.LUT R3, RZ, R22, RZ, 0x33, !PT ;  /* 0x00000016ff038212 */ /* 0x000fe200078e33ff */
[----:B------:R-:W-:-:S04]  /*0d90*/  IMAD.HI.U32 R0, R21, R4, RZ ;  /* 0x0000000415007227 */ /* 0x000fc800078e00ff */
[----:B------:R-:W-:Y:S02]  /*0da0*/  IMAD.MOV R2, RZ, RZ, -R2 ;  /* 0x000000ffff027224 */ /* 0x000fe400078e0a02 */
[----:B------:R-:W-:Y:S02]  /*0db0*/  IMAD.MOV R0, RZ, RZ, -R0 ;  /* 0x000000ffff007224 */ /* 0x000fe400078e0a00 */
[C---:B------:R-:W-:Y:S02]  /*0dc0*/  IMAD R38, R19.reuse, R2, R38 ;  /* 0x0000000213267224 */ /* 0x040fe400078e0226 */
[----:B------:R-:W-:Y:S02]  /*0dd0*/  IMAD R39, R19, R0, R4 ;  /* 0x0000000013277224 */ /* 0x000fe400078e0204 */
[----:B------:R-:W-:Y:S01]  /*0de0*/  VIADD R2, R8, 0xffffffe7 ;  /* 0xffffffe708027836 */ /* 0x000fe20000000000 */
[----:B---3--:R-:W-:Y:S06]  /*0df0*/  BRA.U UP0, `(.L_x_5) ;  /* 0x0000000100187547 */ /* 0x008fec000b800000 */
[----:B------:R-:W-:Y:S01]  /*0e00*/  ELECT P0, URZ, PT ;  /* 0x0000000000ff782f */ /* 0x000fe20003800000 */
[----:B------:R-:W-:Y:S01]  /*0e10*/  IMAD.MOV.U32 R0, RZ, RZ, 0x1 ;  /* 0x00000001ff007424 */ /* 0x000fe200078e00ff */
[----:B------:R-:W-:Y:S01]  /*0e20*/  UMOV UR7, 0x40 ;  /* 0x0000004000077882 */ /* 0x000fe20000000000 */
[----:B------:R-:W-:Y:S01]  /*0e30*/  UVIRTCOUNT.DEALLOC.SMPOOL 0x80 ;  /* 0x000000800000784c */ /* 0x000fe20000000000 */
[----:B------:R-:W-:-:S09]  /*0e40*/  ULEA UR7, UR6, UR7, 0x18 ;  /* 0x0000000706077291 */ /* 0x000fd2000f8ec0ff */
[----:B------:R0:W-:Y:S03]  /*0e50*/  @P0 STS.U8 [UR7], R0 ;  /* 0x00000000ff000988 */ /* 0x0001e60008000007 */
.L_x_5:
[----:B------:R-:W-:Y:S01]  /*0e60*/  UIADD3 UR10, UPT, UPT, UR5, UR4, UR8 ;  /* 0x00000004050a7290 */ /* 0x000fe2000fffe008 */
[----:B------:R-:W-:Y:S01]  /*0e70*/  ISETP.GE.U32.AND P2, PT, R2, 0x7fffff68, PT ;  /* 0x7fffff680200780c */ /* 0x000fe20003f46070 */
[----:B------:R-:W-:Y:S01]  /*0e80*/  VOTEU.ALL UP1, P1 ;  /* 0x0000000000ff7886 */ /* 0x000fe20000820000 */
[----:B------:R-:W-:Y:S01]  /*0e90*/  UIADD3 UR11, UPT, UPT, UR9, 0x12000, URZ ;  /* 0x00012000090b7890 */ /* 0x000fe2000fffe0ff */
[----:B0-----:R-:W-:Y:S01]  /*0ea0*/  VIADD R0, R8, 0xffffffdf ;  /* 0xffffffdf08007836 */ /* 0x001fe20000000000 */
[----:B------:R-:W-:Y:S01]  /*0eb0*/  VOTEU.ALL UP2, P1 ;  /* 0x0000000000ff7886 */ /* 0x000fe20000840000 */
[----:B------:R-:W-:Y:S01]  /*0ec0*/  IMAD R2, R3, UR14, RZ ;  /* 0x0000000e03027c24 */ /* 0x000fe2000f8e02ff */
[----:B------:R-:W-:-:S04]  /*0ed0*/  @!UP1 UIADD3 UR4, UPT, UPT, -UR12, 0x100000, URZ ;  /* 0x001000000c049890 */ /* 0x000fc8000fffe1ff */
[----:B------:R-:W-:Y:S02]  /*0ee0*/  @!UP1 USHF.L.U32 UR5, UR4, 0xb, URZ ;  /* 0x0000000b04059899 */ /* 0x000fe400080006ff */
[----:B------:R-:W-:Y:S01]  /*0ef0*/  @!UP1 USHF.L.U32 UR4, UR4, 0x1, URZ ;  /* 0x0000000104049899 */ /* 0x000fe200080006ff */
[----:B------:R-:W-:Y:S01]  /*0f00*/  IMAD.SHL.U32 R5, R26, 0x8, RZ ;  /* 0x000000081a057824 */ /* 0x000fe200078e00ff */
[----:B------:R-:W-:Y:S01]  /*0f10*/  STTM.x32 tmem[UR10], RZ ;  /* 0x000000ff000079ed */ /* 0x000fe200082c000a */
[----:B------:R-:W0:Y:S02]  /*0f20*/  FENCE.VIEW.ASYNC.T ;  /* 0x00000000000073c6 */ /* 0x000e240000000200 */
[----:B0-----:R-:W-:Y:S01]  /*0f30*/  BAR.SYNC.DEFER_BLOCKING 0x0 ;  /* 0x0000000000007b1d */ /* 0x001fe20000010000 */
[----:B------:R-:W-:Y:S01]  /*0f40*/  ISETP.GE.U32.AND P0, PT, R0, 0x7fffff60, PT ;  /* 0x7fffff600000780c */ /* 0x000fe20003f06070 */
[----:B------:R-:W-:Y:S01]  /*0f50*/  VIADD R4, R8, 0xffffffd7 ;  /* 0xffffffd708047836 */ /* 0x000fe20000000000 */
[----:B------:R-:W-:-:S02]  /*0f60*/  IADD3 R0, P6, PT, R2, UR16, RZ ;  /* 0x0000001002007c10 */ /* 0x000fc4000ffde0ff */
[----:B------:R-:W-:Y:S01]  /*0f70*/  PRMT R9, RZ, 0x7610, R9 ;  /* 0x00007610ff097816 */ /* 0x000fe20000000009 */
[----:B------:R-:W0:Y:S01]  /*0f80*/  LDCU UR6, c[0x0][0x3b0] ;  /* 0x00007600ff0677ac */ /* 0x000e220008000800 */
[----:B------:R-:W-:Y:S01]  /*0f90*/  LEA.HI.X.SX32 R2, R2, UR17, 0x1, P6 ;  /* 0x0000001102027c11 */ /* 0x000fe2000b0f0eff */
[----:B------:R-:W-:Y:S01]  /*0fa0*/  @!P3 IMAD.MOV.U32 R6, RZ, RZ, R0 ;  /* 0x000000ffff06b224 */ /* 0x000fe200078e0000 */
[----:B------:R1:W-:Y:S01]  /*0fb0*/  STL [R1+0x6fc], R51 ;  /* 0x0006fc3301007387 */ /* 0x0003e20000100800 */
[----:B------:R-:W-:Y:S01]  /*0fc0*/  PRMT R11, RZ, 0x7610, R11 ;  /* 0x00007610ff0b7816 */ /* 0x000fe2000000000b */
[----:B------:R-:W2:Y:S01]  /*0fd0*/  LDCU UR7, c[0x0][0x3b0] ;  /* 0x00007600ff0777ac */ /* 0x000ea20008000800 */
[----:B------:R-:W-:Y:S01]  /*0fe0*/  @!P3 IMAD.MOV.U32 R7, RZ, RZ, R2 ;  /* 0x000000ffff07b224 */ /* 0x000fe200078e0002 */
[----:B------:R-:W3:Y:S02]  /*0ff0*/  FENCE.VIEW.ASYNC.S ;  /* 0x00000000000073c6 */ /* 0x000ee40000000000 */
[----:B---3--:R3:W4:Y:S02]  /*1000*/  @!UP2 SYNCS.EXCH.64 URZ, [UR11], UR4 ;  /* 0x000000040bffa5b2 */ /* 0x0087240008000100 */
[----:B----4-:R-:W-:Y:S01]  /*1010*/  BAR.SYNC.DEFER_BLOCKING 0x0 ;  /* 0x0000000000007b1d */ /* 0x010fe20000010000 */
[----:B------:R-:W-:-:S02]  /*1020*/  IADD3 R3, P6, PT, R5, R0, RZ ;  /* 0x0000000005037210 */ /* 0x000fc40007fde0ff */
[----:B-1----:R-:W-:-:S03]  /*1030*/  PRMT R51, RZ, 0x7610, R51 ;  /* 0x00007610ff337816 */ /* 0x002fc60000000033 */
[----:B------:R-:W-:Y:S04]  /*1040*/  STL [R1+0x6f8], R50 ;  /* 0x0006f83201007387 */ /* 0x000fe80000100800 */
[----:B------:R-:W-:Y:S04]  /*1050*/  STL [R1+0x6f4], R49 ;  /* 0x0006f43101007387 */ /* 0x000fe80000100800 */
[----:B------:R-:W-:Y:S04]  /*1060*/  STL [R1+0x6f0], R48 ;  /* 0x0006f03001007387 */ /* 0x000fe80000100800 */
[----:B------:R-:W-:Y:S04]  /*1070*/  STL [R1+0x6ec], R47 ;  /* 0x0006ec2f01007387 */ /* 0x000fe80000100800 */
[----:B------:R1:W4:Y:S01]  /*1080*/  @!P3 LDG.E.U8 R9, desc[UR20][R6.64] ;  /* 0x000000140609b981 */ /* 0x000322000c1e1100 */
[----:B------:R-:W-:-:S02]  /*1090*/  ISETP.GE.U32.AND P3, PT, R4, 0x7fffff58, PT ;  /* 0x7fffff580400780c */ /* 0x000fc40003f66070 */
[----:B------:R-:W-:Y:S01]  /*10a0*/  LEA.HI.X.SX32 R4, R5, R2, 0x1, P6 ;  /* 0x0000000205047211 */ /* 0x000fe200030f0eff */
[----:B------:R-:W-:Y:S04]  /*10b0*/  STL [R1+0x6e8], R46 ;  /* 0x0006e82e01007387 */ /* 0x000fe80000100800 */
[----:B------:R0:W-:Y:S01]  /*10c0*/  STL [R1+0x6e4], R45 ;  /* 0x0006e42d01007387 */ /* 0x0001e20000100800 */
[----:B-1----:R-:W-:Y:S02]  /*10d0*/  @!P5 IMAD.MOV.U32 R6, RZ, RZ, R3 ;  /* 0x000000ffff06d224 */ /* 0x002fe400078e0003 */
[----:B------:R-:W-:Y:S01]  /*10e0*/  @!P5 IMAD.MOV.U32 R7, RZ, RZ, R4 ;  /* 0x000000ffff07d224 */ /* 0x000fe200078e0004 */
[----:B------:R-:W-:Y:S04]  /*10f0*/  STL [R1+0x6e0], R44 ;  /* 0x0006e02c01007387 */ /* 0x000fe80000100800 */
[----:B------:R1:W2:Y:S04]  /*1100*/  @!P5 LDG.E.U8 R51, desc[UR20][R6.64] ;  /* 0x000000140633d981 */ /* 0x0002a8000c1e1100 */
[----:B------:R-:W-:Y:S04]  /*1110*/  STL [R1+0x6dc], R25 ;  /* 0x0006dc1901007387 */ /* 0x000fe80000100800 */
        /* <DEDUP_REMOVED lines=30> */
[----:B------:R-:W-:Y:S01]  /*1300*/  STL [R1+0x648], R27 ;  /* 0x0006481b01007387 */ /* 0x000fe20000100800 */
[----:B------:R-:W-:Y:S01]  /*1310*/  IMAD R5, R26, 0x18, RZ ;  /* 0x000000181a057824 */ /* 0x000fe200078e02ff */
[----:B0-----:R-:W-:-:S02]  /*1320*/  PRMT R45, RZ, 0x7610, R45 ;  /* 0x00007610ff2d7816 */ /* 0x001fc4000000002d */
[----:B------:R-:W-:Y:S01]  /*1330*/  PRMT R48, RZ, 0x7610, R48 ;  /* 0x00007610ff307816 */ /* 0x000fe20000000030 */
[----:B----4-:R0:W-:Y:S02]  /*1340*/  STL [R1+0x114], R9 ;  /* 0x0001140901007387 */ /* 0x0101e40000100800 */
[----:B0-----:R-:W-:-:S05]  /*1350*/  IMAD.SHL.U32 R9, R26, 0x10, RZ ;  /* 0x000000101a097824 */ /* 0x001fca00078e00ff */
[----:B------:R-:W-:-:S04]  /*1360*/  IADD3 R49, P6, PT, R9, R0, RZ ;  /* 0x0000000009317210 */ /* 0x000fc80007fde0ff */
[----:B------:R-:W-:Y:S01]  /*1370*/  LEA.HI.X.SX32 R50, R9, R2, 0x1, P6 ;  /* 0x0000000209327211 */ /* 0x000fe200030f0eff */
[----:B-1----:R-:W-:Y:S01]  /*1380*/  @!P4 IMAD.MOV.U32 R6, RZ, RZ, R49 ;  /* 0x000000ffff06c224 */ /* 0x002fe200078e0031 */
[----:B------:R-:W-:-:S03]  /*1390*/  IADD3 R9, P6, PT, R5, R0, RZ ;  /* 0x0000000005097210 */ /* 0x000fc60007fde0ff */
[----:B------:R-:W-:Y:S01]  /*13a0*/  @!P4 IMAD.MOV.U32 R7, RZ, RZ, R50 ;  /* 0x000000ffff07c224 */ /* 0x000fe200078e0032 */
[----:B------:R-:W-:Y:S04]  /*13b0*/  STL [R1+0x174], R49 ;  /* 0x0001743101007387 */ /* 0x000fe80000100800 */
[----:B------:R0:W4:Y:S04]  /*13c0*/  @!P4 LDG.E.U8 R45, desc[UR20][R6.64] ;  /* 0x00000014062dc981 */ /* 0x000128000c1e1100 */
[----:B------:R1:W-:Y:S04]  /*13d0*/  STL [R1+0x600], R3 ;  /* 0x0006000301007387 */ /* 0x0003e80000100800 */
[----:B------:R-:W-:Y:S01]  /*13e0*/  STL [R1+0x5fc], R4 ;  /* 0x0005fc0401007387 */ /* 0x000fe20000100800 */
[----:B0-----:R-:W-:Y:S01]  /*13f0*/  IMAD.MOV.U32 R7, RZ, RZ, R9 ;  /* 0x000000ffff077224 */ /* 0x001fe200078e0009 */
[----:B------:R-:W-:-:S02]  /*1400*/  LEA.HI.X.SX32 R6, R5, R2, 0x1, P6 ;  /* 0x0000000205067211 */ /* 0x000fc400030f0eff */
[----:B------:R-:W-:Y:S01]  /*1410*/  STL [R1+0x170], R50 ;  /* 0x0001703201007387 */ /* 0x000fe20000100800 */
[----:B-1----:R-:W0:Y:S03]  /*1420*/  LDC R3, c[0x0][0x3a0] ;  /* 0x0000e800ff037b82 */ /* 0x002e260000000800 */
[----:B--2---:R1:W-:Y:S01]  /*1430*/  STL [R1+0x110], R51 ;  /* 0x0001103301007387 */ /* 0x0043e20000100800 */
[----:B------:R-:W-:-:S03]  /*1440*/  @!P2 LOP3.LUT R7, R7, R6, RZ, 0x3c, !PT ;  /* 0x000000060707a212 */ /* 0x000fc600078e3cff */
[----:B-1----:R-:W2:Y:S04]  /*1450*/  LDL.LU R51, [R1+0x6fc] ;  /* 0x0006fc0001337983 */ /* 0x002ea80000300800 */
[----:B------:R-:W2:Y:S04]  /*1460*/  LDL.LU R50, [R1+0x6f8] ;  /* 0x0006f80001327983 */ /* 0x000ea80000300800 */
[----:B------:R-:W2:Y:S04]  /*1470*/  LDL.LU R49, [R1+0x6f4] ;  /* 0x0006f40001317983 */ /* 0x000ea80000300800 */
[----:B------:R-:W-:Y:S04]  /*1480*/  STL [R1+0x1b4], R9 ;  /* 0x0001b40901007387 */ /* 0x000fe80000100800 */
[----:B------:R1:W-:Y:S02]  /*1490*/  STL [R1+0x1b0], R6 ;  /* 0x0001b00601007387 */ /* 0x0003e40000100800 */
[----:B-1----:R-:W-:-:S04]  /*14a0*/  @!P2 LOP3.LUT R6, R7, R6, RZ, 0x3c, !PT ;  /* 0x000000060706a212 */ /* 0x002fc800078e3cff */
[----:B------:R-:W-:-:S05]  /*14b0*/  @!P2 LOP3.LUT R7, R7, R6, RZ, 0x3c, !PT ;  /* 0x000000060707a212 */ /* 0x000fca00078e3cff */
[----:B------:R1:W2:Y:S01]  /*14c0*/  @!P2 LDG.E.U8 R48, desc[UR20][R6.64] ;  /* 0x000000140630a981 */ /* 0x0002a2000c1e1100 */
[----:B------:R-:W-:Y:S02]  /*14d0*/  IMAD.SHL.U32 R9, R26, 0x20, RZ ;  /* 0x000000201a097824 */ /* 0x000fe400078e00ff */
[----:B0-----:R-:W-:Y:S01]  /*14e0*/  VIADD R5, R3, 0xffffffbf ;  /* 0xffffffbf03057836 */ /* 0x001fe20000000000 */
[----:B------:R-:W-:-:S04]  /*14f0*/  PRMT R46, RZ, 0x7610, R46 ;  /* 0x00007610ff2e7816 */ /* 0x000fc8000000002e */
[----:B------:R-:W-:Y:S01]  /*1500*/  ISETP.GE.U32.AND P2, PT, R5, 0x7fffff40, PT ;  /* 0x7fffff400500780c */ /* 0x000fe20003f46070 */
[----:B------:R-:W-:Y:S01]  /*1510*/  IMAD R5, R26, 0x28, RZ ;  /* 0x000000281a057824 */ /* 0x000fe200078e02ff */
[----:B------:R-:W-:Y:S01]  /*1520*/  PRMT R47, RZ, 0x7610, R47 ;  /* 0x00007610ff2f7816 */ /* 0x000fe2000000002f */
[----:B----4-:R0:W-:Y:S02]  /*1530*/  STL [R1+0x160], R45 ;  /* 0x0001602d01007387 */ /* 0x0101e40000100800 */
[----:B0-----:R-:W-:-:S04]  /*1540*/  IADD3 R45, P6, PT, R9, R0, RZ ;  /* 0x00000000092d7210 */ /* 0x001fc80007fde0ff */
[----:B-1----:R-:W-:Y:S01]  /*1550*/  LEA.HI.X.SX32 R6, R9, R2, 0x1, P6 ;  /* 0x0000000209067211 */ /* 0x002fe200030f0eff */
[----:B------:R-:W-:-:S05]  /*1560*/  IMAD.MOV.U32 R7, RZ, RZ, R45 ;  /* 0x000000ffff077224 */ /* 0x000fca00078e002d */
[-C--:B------:R-:W-:Y:S01]  /*1570*/  @!P0 LOP3.LUT R7, R7, R6.reuse, RZ, 0x3c, !PT ;  /* 0x0000000607078212 */ /* 0x080fe200078e3cff */
[----:B--2---:R0:W-:Y:S04]  /*1580*/  STL [R1+0x140], R48 ;  /* 0x0001403001007387 */ /* 0x0041e80000100800 */
[----:B0-----:R-:W2:Y:S04]  /*1590*/  LDL.LU R48, [R1+0x6f0] ;  /* 0x0006f00001307983 */ /* 0x001ea80000300800 */
[----:B------:R-:W-:Y:S04]  /*15a0*/  STL [R1+0x1f4], R45 ;  /* 0x0001f42d01007387 */ /* 0x000fe80000100800 */
[----:B------:R0:W-:Y:S02]  /*15b0*/  STL [R1+0x1f0], R6 ;  /* 0x0001f00601007387 */ /* 0x0001e40000100800 */
[----:B0-----:R-:W-:-:S02]  /*15c0*/  @!P0 LOP3.LUT R6, R7, R6, RZ, 0x3c, !PT ;  /* 0x0000000607068212 */ /* 0x001fc400078e3cff */
[----:B------:R-:W-:Y:S02]  /*15d0*/  IADD3 R45, P6, PT, R5, R0, RZ ;  /* 0x00000000052d7210 */ /* 0x000fe40007fde0ff */
[----:B------:R-:W-:-:S05]  /*15e0*/  @!P0 LOP3.LUT R7, R7, R6, RZ, 0x3c, !PT ;  /* 0x0000000607078212 */ /* 0x000fca00078e3cff */
[----:B------:R0:W4:Y:S02]  /*15f0*/  @!P0 LDG.E.U8 R46, desc[UR20][R6.64] ;  /* 0x00000014062e8981 */ /* 0x000124000c1e1100 */
[----:B0-----:R-:W-:Y:S01]  /*1600*/  IMAD.MOV.U32 R7, RZ, RZ, R45 ;  /* 0x000000ffff077224 */ /* 0x001fe200078e002d */
[----:B------:R-:W-:Y:S01]  /*1610*/  LEA.HI.X.SX32 R6, R5, R2, 0x1, P6 ;  /* 0x0000000205067211 */ /* 0x000fe200030f0eff */
[----:B------:R-:W-:Y:S03]  /*1620*/  STL [R1+0x3ac], R45 ;  /* 0x0003ac2d01007387 */ /* 0x000fe60000100800 */
[-C--:B------:R-:W-:Y:S01]  /*1630*/  @!P3 LOP3.LUT R7, R7, R6.reuse, RZ, 0x3c, !PT ;  /* 0x000000060707b212 */ /* 0x080fe200078e3cff */
[----:B------:R0:W-:Y:S03]  /*1640*/  STL [R1+0x3a8], R6 ;  /* 0x0003a80601007387 */ /* 0x0001e60000100800 */
[----:B0-----:R-:W-:-:S04]  /*1650*/  @!P3 LOP3.LUT R6, R7, R6, RZ, 0x3c, !PT ;  /* 0x000000060706b212 */ /* 0x001fc800078e3cff */
[----:B------:R-:W-:-:S05]  /*1660*/  @!P3 LOP3.LUT R7, R7, R6, RZ, 0x3c, !PT ;  /* 0x000000060707b212 */ /* 0x000fca00078e3cff */
[----:B------:R0:W2:Y:S01]  /*1670*/  @!P3 LDG.E.U8 R47, desc[UR20][R6.64] ;  /* 0x00000014062fb981 */ /* 0x0000a2000c1e1100 */
[----:B------:R-:W-:Y:S02]  /*1680*/  VIADD R8, R8, 0xffffffcf ;  /* 0xffffffcf08087836 */ /* 0x000fe40000000000 */
[----:B------:R-:W-:-:S03]  /*1690*/  IMAD R9, R26, 0x30, RZ ;  /* 0x000000301a097824 */ /* 0x000fc600078e02ff */
[----:B------:R-:W-:Y:S02]  /*16a0*/  ISETP.GE.U32.AND P5, PT, R8, 0x7fffff50, PT ;  /* 0x7fffff500800780c */ /* 0x000fe40003fa6070 */
[----:B------:R-:W-:Y:S01]  /*16b0*/  IADD3 R45, P6, PT, R9, R0, RZ ;  /* 0x00000000092d7210 */ /* 0x000fe20007fde0ff */
[----:B------:R-:W-:-:S04]  /*16c0*/  VIADD R8, R3, 0xffffffc7 ;  /* 0xffffffc703087836 */ /* 0x000fc80000000000 */
[----:B------:R-:W-:Y:S01]  /*16d0*/  STL [R1+0x3dc], R45 ;  /* 0x0003dc2d01007387 */ /* 0x000fe20000100800 */
[----:B------:R-:W-:Y:S01]  /*16e0*/  IMAD R5, R26, 0x38, RZ ;  /* 0x000000381a057824 */ /* 0x000fe200078e02ff */
[----:B------:R-:W-:Y:S02]  /*16f0*/  ISETP.GE.U32.AND P4, PT, R8, 0x7fffff48, PT ;  /* 0x7fffff480800780c */ /* 0x000fe40003f86070 */
[----:B------:R-:W-:Y:S02]  /*1700*/  PRMT R24, RZ, 0x7610, R24 ;  /* 0x00007610ff187816 */ /* 0x000fe40000000018 */
[----:B0-----:R-:W-:Y:S01]  /*1710*/  @!P5 IMAD.MOV.U32 R6, RZ, RZ, R45 ;  /* 0x000000ffff06d224 */ /* 0x001fe200078e002d */
[----:B------:R-:W-:Y:S01]  /*1720*/  PRMT R44, RZ, 0x7610, R44 ;  /* 0x00007610ff2c7816 */ /* 0x000fe2000000002c */
[----:B----4-:R0:W-:Y:S02]  /*1730*/  STL [R1+0x130], R46 ;  /* 0x0001302e01007387 */ /* 0x0101e40000100800 */
[----:B0-----:R-:W-:-:S02]  /*1740*/  LEA.HI.X.SX32 R46, R9, R2, 0x1, P6 ;  /* 0x00000002092e7211 */ /* 0x001fc400030f0eff */
[----:B------:R-:W-:-:S03]  /*1750*/  IADD3 R9, P6, PT, R5, R0, RZ ;  /* 0x0000000005097210 */ /* 0x000fc60007fde0ff */
[----:B------:R-:W-:-:S05]  /*1760*/  @!P5 IMAD.MOV.U32 R7, RZ, RZ, R46 ;  /* 0x000000ffff07d224 */ /* 0x000fca00078e002e */
[----:B------:R0:W4:Y:S02]  /*1770*/  @!P5 LDG.E.U8 R24, desc[UR20][R6.64] ;  /* 0x000000140618d981 */ /* 0x000124000c1e1100 */
[----:B0-----:R-:W-:Y:S01]  /*1780*/  IMAD.MOV.U32 R7, RZ, RZ, R9 ;  /* 0x000000ffff077224 */ /* 0x001fe200078e0009 */
[----:B------:R-:W-:Y:S01]  /*1790*/  LEA.HI.X.SX32 R6, R5, R2, 0x1, P6 ;  /* 0x0000000205067211 */ /* 0x000fe200030f0eff */
[----:B--2---:R0:W-:Y:S03]  /*17a0*/  STL [R1+0x148], R47 ;  /* 0x0001482f01007387 */ /* 0x0041e60000100800 */
[-C--:B------:R-:W-:Y:S01]  /*17b0*/  @!P4 LOP3.LUT R7, R7, R6.reuse, RZ, 0x3c, !PT ;  /* 0x000000060707c212 */ /* 0x080fe200078e3cff */
[----:B0-----:R-:W2:Y:S04]  /*17c0*/  LDL.LU R47, [R1+0x6ec] ;  /* 0x0006ec00012f7983 */ /* 0x001ea80000300800 */
[----:B------:R0:W-:Y:S04]  /*17d0*/  STL [R1+0x3d8], R46 ;  /* 0x0003d82e01007387 */ /* 0x0001e80000100800 */
[----:B0-----:R-:W2:Y:S04]  /*17e0*/  LDL.LU R46, [R1+0x6e8] ;  /* 0x0006e800012e7983 */ /* 0x001ea80000300800 */
[----:B------:R-:W2:Y:S04]  /*17f0*/  LDL.LU R45, [R1+0x6e4] ;  /* 0x0006e400012d7983 */ /* 0x000ea80000300800 */
[----:B------:R-:W-:Y:S04]  /*1800*/  STL [R1+0x40c], R9 ;  /* 0x00040c0901007387 */ /* 0x000fe80000100800 */
[----:B------:R0:W-:Y:S02]  /*1810*/  STL [R1+0x408], R6 ;  /* 0x0004080601007387 */ /* 0x0001e40000100800 */
[----:B0-----:R-:W-:-:S04]  /*1820*/  @!P4 LOP3.LUT R6, R7, R6, RZ, 0x3c, !PT ;  /* 0x000000060706c212 */ /* 0x001fc800078e3cff */
[----:B------:R-:W-:-:S05]  /*1830*/  @!P4 LOP3.LUT R7, R7, R6, RZ, 0x3c, !PT ;  /* 0x000000060707c212 */ /* 0x000fca00078e3cff */
[----:B------:R0:W2:Y:S01]  /*1840*/  @!P4 LDG.E.U8 R44, desc[UR20][R6.64] ;  /* 0x00000014062cc981 */ /* 0x0000a2000c1e1100 */
[----:B------:R-:W-:Y:S01]  /*1850*/  IMAD.SHL.U32 R9, R26, 0x40, RZ ;  /* 0x000000401a097824 */ /* 0x000fe200078e00ff */
[----:B------:R-:W-:Y:S02]  /*1860*/  PRMT R42, RZ, 0x7610, R42 ;  /* 0x00007610ff2a7816 */ /* 0x000fe4000000002a */
[----:B----4-:R1:W-:Y:S02]  /*1870*/  STL [R1+0x144], R24 ;  /* 0x0001441801007387 */ /* 0x0103e40000100800 */
[----:B-1----:R-:W-:-:S04]  /*1880*/  IADD3 R24, P6, PT, R9, R0, RZ ;  /* 0x0000000009187210 */ /* 0x002fc80007fde0ff */
[----:B0-----:R-:W-:Y:S01]  /*1890*/  LEA.HI.X.SX32 R6, R9, R2, 0x1, P6 ;  /* 0x0000000209067211 */ /* 0x001fe200030f0eff */
[----:B------:R-:W-:-:S05]  /*18a0*/  IMAD.MOV.U32 R7, RZ, RZ, R24 ;  /* 0x000000ffff077224 */ /* 0x000fca00078e0018 */
[-C--:B------:R-:W-:Y:S01]  /*18b0*/  @!P2 LOP3.LUT R7, R7, R6.reuse, RZ, 0x3c, !PT ;  /* 0x000000060707a212 */ /* 0x080fe200078e3cff */
[----:B--2---:R0:W-:Y:S04]  /*18c0*/  STL [R1+0x124], R44 ;  /* 0x0001242c01007387 */ /* 0x0041e80000100800 */
[----:B0-----:R-:W2:Y:S04]  /*18d0*/  LDL.LU R44, [R1+0x6e0] ;  /* 0x0006e000012c7983 */ /* 0x001ea80000300800 */
[----:B------:R-:W-:Y:S04]  /*18e0*/  STL [R1+0x434], R24 ;  /* 0x0004341801007387 */ /* 0x000fe80000100800 */
[----:B------:R0:W-:Y:S02]  /*18f0*/  STL [R1+0x430], R6 ;  /* 0x0004300601007387 */ /* 0x0001e40000100800 */
[----:B0-----:R-:W-:-:S04]  /*1900*/  @!P2 LOP3.LUT R6, R7, R6, RZ, 0x3c, !PT ;  /* 0x000000060706a212 */ /* 0x001fc800078e3cff */
[----:B------:R-:W-:-:S05]  /*1910*/  @!P2 LOP3.LUT R7, R7, R6, RZ, 0x3c, !PT ;  /* 0x000000060707a212 */ /* 0x000fca00078e3cff */
[----:B------:R0:W4:Y:S01]  /*1920*/  @!P2 LDG.E.U8 R42, desc[UR20][R6.64] ;  /* 0x00000014062aa981 */ /* 0x000122000c1e1100 */
[C---:B------:R-:W-:Y:S02]  /*1930*/  VIADD R5, R3.reuse, 0xffffff9f ;  /* 0xffffff9f03057836 */ /* 0x040fe40000000000 */
[----:B------:R-:W-:-:S03]  /*1940*/  VIADD R8, R3, 0xffffffb7 ;  /* 0xffffffb703087836 */ /* 0x000fc60000000000 */
[----:B------:R-:W-:Y:S01]  /*1950*/  ISETP.GE.U32.AND P4, PT, R5, 0x7fffff20, PT ;  /* 0x7fffff200500780c */ /* 0x000fe20003f86070 */
[----:B------:R-:W-:Y:S01]  /*1960*/  IMAD R5, R26, 0x48, RZ ;  /* 0x000000481a057824 */ /* 0x000fe200078e02ff */
[----:B------:R-:W-:-:S04]  /*1970*/  ISETP.GE.U32.AND P0, PT, R8, 0x7fffff38, PT ;  /* 0x7fffff380800780c */ /* 0x000fc80003f06070 */
[----:B------:R-:W-:Y:S01]  /*1980*/  IADD3 R24, P6, PT, R5, R0, RZ ;  /* 0x0000000005187210 */ /* 0x000fe20007fde0ff */
[----:B------:R-:W-:Y:S02]  /*1990*/  VIADD R8, R3, 0xffffffaf ;  /* 0xffffffaf03087836 */ /* 0x000fe40000000000 */
[----:B------:R-:W-:Y:S01]  /*19a0*/  IMAD R9, R26, 0x50, RZ ;  /* 0x000000501a097824 */ /* 0x000fe200078e02ff */
[----:B0-----:R-:W-:Y:S01]  /*19b0*/  LEA.HI.X.SX32 R6, R5, R2, 0x1, P6 ;  /* 0x0000000205067211 */ /* 0x001fe200030f0eff */
[----:B------:R-:W-:Y:S01]  /*19c0*/  IMAD.MOV.U32 R7, RZ, RZ, R24 ;  /* 0x000000ffff077224 */ /* 0x000fe200078e0018 */
[----:B------:R-:W-:Y:S01]  /*19d0*/  ISETP.GE.U32.AND P3, PT, R8, 0x7fffff30, PT ;  /* 0x7fffff300800780c */ /* 0x000fe20003f66070 */
[----:B------:R0:W-:Y:S03]  /*19e0*/  STL [R1+0x45c], R24 ;  /* 0x00045c1801007387 */ /* 0x0001e60000100800 */
[----:B------:R-:W-:Y:S01]  /*19f0*/  @!P0 LOP3.LUT R7, R7, R6, RZ, 0x3c, !PT ;  /* 0x0000000607078212 */ /* 0x000fe200078e3cff */
[----:B------:R1:W-:Y:S01]  /*1a00*/  STL [R1+0x458], R6 ;  /* 0x0004580601007387 */ /* 0x0003e20000100800 */
[----:B------:R-:W-:-:S02]  /*1a10*/  PRMT R25, RZ, 0x7610, R25 ;  /* 0x00007610ff197816 */ /* 0x000fc40000000019 */
[----:B0-----:R-:W-:Y:S02]  /*1a20*/  IADD3 R24, P6, PT, R9, R0, RZ ;  /* 0x0000000009187210 */ /* 0x001fe40007fde0ff */
[----:B-1----:R-:W-:-:S03]  /*1a30*/  @!P0 LOP3.LUT R6, R7, R6, RZ, 0x3c, !PT ;  /* 0x0000000607068212 */ /* 0x002fc600078e3cff */
[----:B------:R-:W-:Y:S01]  /*1a40*/  STL [R1+0x484], R24 ;  /* 0x0004841801007387 */ /* 0x000fe20000100800 */
[----:B------:R-:W-:Y:S02]  /*1a50*/  @!P0 LOP3.LUT R7, R7, R6, RZ, 0x3c, !PT ;  /* 0x0000000607078212 */ /* 0x000fe400078e3cff */
[----:B------:R-:W-:-:S03]  /*1a60*/  PRMT R43, RZ, 0x7610, R43 ;  /* 0x00007610ff2b7816 */ /* 0x000fc6000000002b */
[----:B------:R0:W2:Y:S02]  /*1a70*/  @!P0 LDG.E.U8 R25, desc[UR20][R6.64] ;  /* 0x0000001406198981 */ /* 0x0000a4000c1e1100 */
[----:B0-----:R-:W-:Y:S02]  /*1a80*/  @!P3 IMAD.MOV.U32 R6, RZ, RZ, R24 ;  /* 0x000000ffff06b224 */ /* 0x001fe400078e0018 */
[----:B----4-:R0:W-:Y:S02]  /*1a90*/  STL [R1+0x13c], R42 ;  /* 0x00013c2a01007387 */ /* 0x0101e40000100800 */
[----:B0-----:R-:W-:-:S05]  /*1aa0*/  LEA.HI.X.SX32 R42, R9, R2, 0x1, P6 ;  /* 0x00000002092a7211 */ /* 0x001fca00030f0eff */
[----:B------:R-:W-:-:S05]  /*1ab0*/  @!P3 IMAD.MOV.U32 R7, RZ, RZ, R42 ;  /* 0x000000ffff07b224 */ /* 0x000fca00078e002a */
[----:B------:R0:W4:Y:S01]  /*1ac0*/  @!P3 LDG.E.U8 R43, desc[UR20][R6.64] ;  /* 0x00000014062bb981 */ /* 0x000122000c1e1100 */
[----:B------:R-:W-:Y:S02]  /*1ad0*/  IMAD R5, R26, 0x58, RZ ;  /* 0x000000581a057824 */ /* 0x000fe400078e02ff */
[----:B------:R-:W-:-:S03]  /*1ae0*/  VIADD R8, R3, 0xffffffa7 ;  /* 0xffffffa703087836 */ /* 0x000fc60000000000 */
[----:B------:R-:W-:Y:S02]  /*1af0*/  IADD3 R9, P6, PT, R5, R0, RZ ;  /* 0x0000000005097210 */ /* 0x000fe40007fde0ff */
[----:B------:R-:W-:Y:S01]  /*1b00*/  ISETP.GE.U32.AND P5, PT, R8, 0x7fffff28, PT ;  /* 0x7fffff280800780c */ /* 0x000fe20003fa6070 */
[----:B0-----:R-:W-:Y:S01]  /*1b10*/  VIADD R6, R3, 0xffffff87 ;  /* 0xffffff8703067836 */ /* 0x001fe20000000000 */
[----:B------:R-:W-:Y:S01]  /*1b20*/  LEA.HI.X.SX32 R5, R5, R2, 0x1, P6 ;  /* 0x0000000205057211 */ /* 0x000fe200030f0eff */
[C---:B------:R-:W-:Y:S02]  /*1b30*/  VIADD R8, R3.reuse, 0xffffff97 ;  /* 0xffffff9703087836 */ /* 0x040fe40000000000 */
[----:B------:R-:W-:Y:S01]  /*1b40*/  IMAD.MOV.U32 R7, RZ, RZ, R9 ;  /* 0x000000ffff077224 */ /* 0x000fe200078e0009 */
[----:B------:R-:W-:Y:S01]  /*1b50*/  ISETP.GE.U32.AND P3, PT, R6, 0x7fffff08, PT ;  /* 0x7fffff080600780c */ /* 0x000fe20003f66070 */
[----:B------:R-:W-:Y:S01]  /*1b60*/  IMAD.MOV.U32 R6, RZ, RZ, R5 ;  /* 0x000000ffff067224 */ /* 0x000fe200078e0005 */
[----:B------:R-:W-:Y:S01]  /*1b70*/  ISETP.GE.U32.AND P2, PT, R8, 0x7fffff18, PT ;  /* 0x7fffff180800780c */ /* 0x000fe20003f46070 */
[----:B------:R-:W-:-:S04]  /*1b80*/  VIADD R8, R3, 0xffffff8f ;  /* 0xffffff8f03087836 */ /* 0x000fc80000000000 */
[-C--:B------:R-:W-:Y:S01]  /*1b90*/  @!P5 LOP3.LUT R7, R7, R6.reuse, RZ, 0x3c, !PT ;  /* 0x000000060707d212 */ /* 0x080fe200078e3cff */
[----:B--2---:R0:W-:Y:S01]  /*1ba0*/  STL [R1+0x12c], R25 ;  /* 0x00012c1901007387 */ /* 0x0041e20000100800 */
[----:B------:R-:W-:Y:S01]  /*1bb0*/  ISETP.GE.U32.AND P0, PT, R8, 0x7fffff10, PT ;  /* 0x7fffff100800780c */ /* 0x000fe20003f06070 */
[----:B------:R-:W-:Y:S01]  /*1bc0*/  IMAD R8, R26, 0x60, RZ ;  /* 0x000000601a087824 */ /* 0x000fe200078e02ff */
[C---:B------:R-:W-:Y:S02]  /*1bd0*/  @!P5 LOP3.LUT R6, R7.reuse, R6, RZ, 0x3c, !PT ;  /* 0x000000060706d212 */ /* 0x040fe400078e3cff */
[----:B------:R-:W-:Y:S01]  /*1be0*/  PRMT R55, RZ, 0x7610, R55 ;  /* 0x00007610ff377816 */ /* 0x000fe20000000037 */
[----:B0-----:R-:W2:Y:S04]  /*1bf0*/  LDL.LU R25, [R1+0x6dc] ;  /* 0x0006dc0001197983 */ /* 0x001ea80000300800 */
[----:B------:R0:W-:Y:S01]  /*1c00*/  STL [R1+0x480], R42 ;  /* 0x0004802a01007387 */ /* 0x0001e20000100800 */
[----:B------:R-:W-:-:S05]  /*1c10*/  @!P5 LOP3.LUT R7, R7, R6, RZ, 0x3c, !PT ;  /* 0x000000060707d212 */ /* 0x000fca00078e3cff */
[----:B------:R1:W2:Y:S04]  /*1c20*/  @!P5 LDG.E.U8 R55, desc[UR20][R6.64] ;  /* 0x000000140637d981 */ /* 0x0002a8000c1e1100 */
[----:B0-----:R-:W2:Y:S04]  /*1c30*/  LDL.LU R42, [R1+0x6d8] ;  /* 0x0006d800012a7983 */ /* 0x001ea80000300800 */
[----:B------:R-:W2:Y:S01]  /*1c40*/  LDL.LU R24, [R1+0x6d4] ;  /* 0x0006d40001187983 */ /* 0x000ea20000300800 */
[----:B------:R-:W-:-:S03]  /*1c50*/  PRMT R54, RZ, 0x7610, R54 ;  /* 0x00007610ff367816 */ /* 0x000fc60000000036 */
[----:B----4-:R0:W-:Y:S04]  /*1c60*/  STL [R1+0x128], R43 ;  /* 0x0001282b01007387 */ /* 0x0101e80000100800 */
[----:B0-----:R-:W4:Y:S04]  /*1c70*/  LDL.LU R43, [R1+0x6d0] ;  /* 0x0006d000012b7983 */ /* 0x001f280000300800 */
[----:B------:R0:W-:Y:S02]  /*1c80*/  STL [R1+0x4ac], R9 ;  /* 0x0004ac0901007387 */ /* 0x0001e40000100800 */
[----:B0-----:R-:W-:-:S04]  /*1c90*/  IADD3 R9, P6, PT, R8, R0, RZ ;  /* 0x0000000008097210 */ /* 0x001fc80007fde0ff */
[----:B-1----:R-:W-:Y:S01]  /*1ca0*/  LEA.HI.X.SX32 R6, R8, R2, 0x1, P6 ;  /* 0x0000000208067211 */ /* 0x002fe200030f0eff */
[----:B------:R-:W-:Y:S01]  /*1cb0*/  IMAD.MOV.U32 R7, RZ, RZ, R9 ;  /* 0x000000ffff077224 */ /* 0x000fe200078e0009 */
[----:B------:R-:W-:Y:S04]  /*1cc0*/  STL [R1+0x4a8], R5 ;  /* 0x0004a80501007387 */ /* 0x000fe80000100800 */
[-C--:B------:R-:W-:Y:S01]  /*1cd0*/  @!P4 LOP3.LUT R7, R7, R6.reuse, RZ, 0x3c, !PT ;  /* 0x000000060707c212 */ /* 0x080fe200078e3cff */
[----:B------:R-:W-:Y:S04]  /*1ce0*/  STL [R1+0x4d4], R9 ;  /* 0x0004d40901007387 */ /* 0x000fe80000100800 */
[----:B------:R0:W-:Y:S02]  /*1cf0*/  STL [R1+0x4d0], R6 ;  /* 0x0004d00601007387 */ /* 0x0001e40000100800 */
[----:B0-----:R-:W-:-:S04]  /*1d00*/  @!P4 LOP3.LUT R6, R7, R6, RZ, 0x3c, !PT ;  /* 0x000000060706c212 */ /* 0x001fc800078e3cff */
[----:B------:R-:W-:-:S05]  /*1d10*/  @!P4 LOP3.LUT R7, R7, R6, RZ, 0x3c, !PT ;  /* 0x000000060707c212 */ /* 0x000fca00078e3cff */
[----:B------:R0:W3:Y:S01]  /*1d20*/  @!P4 LDG.E.U8 R54, desc[UR20][R6.64] ;  /* 0x000000140636c981 */ /* 0x0000e2000c1e1100 */
[----:B------:R-:W-:-:S05]  /*1d30*/  VIADD R5, R3, 0xfffffff6 ;  /* 0xfffffff603057836 */ /* 0x000fca0000000000 */
[----:B------:R-:W-:Y:S01]  /*1d40*/  ISETP.GE.U32.AND P5, PT, R5, 0x7fffff77, PT ;  /* 0x7fffff770500780c */ /* 0x000fe20003fa6070 */
[C---:B------:R-:W-:Y:S01]  /*1d50*/  IMAD R5, R26.reuse, 0x68, RZ ;  /* 0x000000681a057824 */ /* 0x040fe200078e02ff */
[----:B--2---:R1:W-:Y:S01]  /*1d60*/  STL [R1+0x134], R55 ;  /* 0x0001343701007387 */ /* 0x0043e20000100800 */
[----:B------:R-:W-:-:S03]  /*1d70*/  IMAD R8, R26, 0x70, RZ ;  /* 0x000000701a087824 */ /* 0x000fc600078e02ff */
[----:B-1----:R-:W-:-:S04]  /*1d80*/  IADD3 R55, P6, PT, R5, R0, RZ ;  /* 0x0000000005377210 */ /* 0x002fc80007fde0ff */
[----:B0-----:R-:W-:Y:S01]  /*1d90*/  LEA.HI.X.SX32 R7, R5, R2, 0x1, P6 ;  /* 0x0000000205077211 */ /* 0x001fe200030f0eff */
[----:B------:R-:W-:Y:S01]  /*1da0*/  STL [R1+0x4fc], R55 ;  /* 0x0004fc3701007387 */ /* 0x000fe20000100800 */
[----:B------:R-:W-:Y:S01]  /*1db0*/  @!P2 IMAD.MOV.U32 R6, RZ, RZ, R55 ;  /* 0x000000ffff06a224 */ /* 0x000fe200078e0037 */
[----:B------:R-:W-:-:S04]  /*1dc0*/  PRMT R40, RZ, 0x7610, R40 ;  /* 0x00007610ff287816 */ /* 0x000fc80000000028 */
[----:B------:R0:W2:Y:S04]  /*1dd0*/  @!P2 LDG.E.U8 R11, desc[UR20][R6.64] ;  /* 0x00000014060ba981 */ /* 0x0000a8000c1e1100 */
[----:B---3--:R1:W-:Y:S02]  /*1de0*/  STL [R1+0x120], R54 ;  /* 0x0001203601007387 */ /* 0x0083e40000100800 */
[----:B-1----:R-:W-:-:S04]  /*1df0*/  IADD3 R54, P6, PT, R8, R0, RZ ;  /* 0x0000000008367210 */ /* 0x002fc80007fde0ff */
[----:B------:R-:W-:Y:S01]  /*1e00*/  LEA.HI.X.SX32 R8, R8, R2, 0x1, P6 ;  /* 0x0000000208087211 */ /* 0x000fe200030f0eff */
[----:B------:R1:W-:Y:S01]  /*1e10*/  STL [R1+0x4f8], R7 ;  /* 0x0004f80701007387 */ /* 0x0003e20000100800 */
[----:B0-----:R-:W-:-:S03]  /*1e20*/  @!P0 IMAD.MOV.U32 R6, RZ, RZ, R54 ;  /* 0x000000ffff068224 */ /* 0x001fc600078e0036 */
[----:B-1----:R-:W-:-:S05]  /*1e30*/  @!P0 IMAD.MOV.U32 R7, RZ, RZ, R8 ;  /* 0x000000ffff078224 */ /* 0x002fca00078e0008 */
[----:B------:R0:W3:Y:S01]  /*1e40*/  @!P0 LDG.E.U8 R40, desc[UR20][R6.64] ;  /* 0x0000001406288981 */ /* 0x0000e2000c1e1100 */
[----:B------:R-:W-:-:S03]  /*1e50*/  IMAD R5, R26, 0x78, RZ ;  /* 0x000000781a057824 */ /* 0x000fc600078e02ff */
[----:B------:R-:W-:Y:S04]  /*1e60*/  STL [R1+0x524], R54 ;  /* 0x0005243601007387 */ /* 0x000fe80000100800 */
[----:B------:R-:W4:Y:S04]  /*1e70*/  LDL.LU R55, [R1+0x6cc] ;  /* 0x0006cc0001377983 */ /* 0x000f280000300800 */
[----:B------:R-:W-:Y:S04]  /*1e80*/  STL [R1+0x520], R8 ;  /* 0x0005200801007387 */ /* 0x000fe80000100800 */
[----:B--2---:R1:W-:Y:S01]  /*1e90*/  STL [R1+0x108], R11 ;  /* 0x0001080b01007387 */ /* 0x0043e20000100800 */
[----:B------:R-:W-:-:S02]  /*1ea0*/  VIADD R9, R3, 0xffffffee ;  /* 0xffffffee03097836 */ /* 0x000fc40000000000 */
[----:B0-----:R-:W-:Y:S01]  /*1eb0*/  VIADD R6, R3, 0xffffffde ;  /* 0xffffffde03067836 */ /* 0x001fe20000000000 */
[----:B-1----:R-:W-:-:S05]  /*1ec0*/  IADD3 R11, P6, PT, R5, R0, RZ ;  /* 0x00000000050b7210 */ /* 0x002fca0007fde0ff */
[----:B------:R-:W-:Y:S01]  /*1ed0*/  STL [R1+0x54c], R11 ;  /* 0x00054c0b01007387 */ /* 0x000fe20000100800 */
[----:B------:R-:W-:Y:S01]  /*1ee0*/  IMAD R8, R26, 0x9, RZ ;  /* 0x000000091a087824 */ /* 0x000fe200078e02ff */
[----:B------:R-:W-:Y:S01]  /*1ef0*/  ISETP.GE.U32.AND P4, PT, R9, 0x7fffff6f, PT ;  /* 0x7fffff6f0900780c */ /* 0x000fe20003f86070 */
[----:B------:R-:W-:Y:S01]  /*1f00*/  VIADD R9, R3, 0xffffffe6 ;  /* 0xffffffe603097836 */ /* 0x000fe20000000000 */
[----:B------:R-:W-:Y:S02]  /*1f10*/  PRMT R10, RZ, 0x7610, R10 ;  /* 0x00007610ff0a7816 */ /* 0x000fe4000000000a */
[----:B------:R-:W-:Y:S01]  /*1f20*/  ISETP.GE.U32.AND P0, PT, R6, 0x7fffff5f, PT ;  /* 0x7fffff5f0600780c */ /* 0x000fe20003f06070 */
[----:B------:R-:W-:Y:S01]  /*1f30*/  @!P3 IMAD.MOV.U32 R6, RZ, RZ, R11 ;  /* 0x000000ffff06b224 */ /* 0x000fe200078e000b */
[----:B------:R-:W-:Y:S01]  /*1f40*/  ISETP.GE.U32.AND P2, PT, R9, 0x7fffff67, PT ;  /* 0x7fffff670900780c */ /* 0x000fe20003f46070 */
[----:B------:R-:W-:Y:S01]  /*1f50*/  VIADD R9, R3, 0xffffffd6 ;  /* 0xffffffd603097836 */ /* 0x000fe20000000000 */
[----:B------:R-:W-:Y:S01]  /*1f60*/  PRMT R29, RZ, 0x7610, R29 ;  /* 0x00007610ff1d7816 */ /* 0x000fe2000000001d */
[----:B---3--:R0:W-:Y:S02]  /*1f70*/  STL [R1+0x138], R40 ;  /* 0x0001382801007387 */ /* 0x0081e40000100800 */
[----:B0-----:R-:W-:-:S02]  /*1f80*/  LEA.HI.X.SX32 R40, R5, R2, 0x1, P6 ;  /* 0x0000000205287211 */ /* 0x001fc400030f0eff */
[----:B------:R-:W-:-:S03]  /*1f90*/  IADD3 R5, P6, PT, R8, R0, RZ ;  /* 0x0000000008057210 */ /* 0x000fc60007fde0ff */
[----:B------:R-:W-:-:S05]  /*1fa0*/  @!P3 IMAD.MOV.U32 R7, RZ, RZ, R40 ;  /* 0x000000ffff07b224 */ /* 0x000fca00078e0028 */
[----:B------:R0:W2:Y:S01]  /*1fb0*/  @!P3 LDG.E.U8 R10, desc[UR20][R6.64] ;  /* 0x00000014060ab981 */ /* 0x0000a2000c1e1100 */
[----:B------:R-:W-:Y:S02]  /*1fc0*/  ISETP.GE.U32.AND P3, PT, R9, 0x7fffff57, PT ;  /* 0x7fffff570900780c */ /* 0x000fe40003f66070 */
[----:B0-----:R-:W-:Y:S01]  /*1fd0*/  LEA.HI.X.SX32 R6, R8, R2, 0x1, P6 ;  /* 0x0000000208067211 */ /* 0x001fe200030f0eff */
[----:B------:R-:W-:-:S04]  /*1fe0*/  @!P5 IMAD.MOV.U32 R8, RZ, RZ, R5 ;  /* 0x000000ffff08d224 */ /* 0x000fc800078e0005 */
[----:B------:R-:W-:-:S05]  /*1ff0*/  @!P5 IMAD.MOV.U32 R9, RZ, RZ, R6 ;  /* 0x000000ffff09d224 */ /* 0x000fca00078e0006 */
[----:B------:R0:W3:Y:S04]  /*2000*/  @!P5 LDG.E.U8 R29, desc[UR20][R8.64] ;  /* 0x00000014081dd981 */ /* 0x0000e8000c1e1100 */
[----:B------:R-:W-:Y:S01]  /*2010*/  STL [R1+0x548], R40 ;  /* 0x0005482801007387 */ /* 0x000fe20000100800 */
[C---:B------:R-:W-:Y:S01]  /*2020*/  IMAD R7, R26.reuse, 0x19, RZ ;  /* 0x000000191a077824 */ /* 0x040fe200078e02ff */
[----:B------:R-:W-:Y:S02]  /*2030*/  PRMT R41, RZ, 0x7610, R41 ;  /* 0x00007610ff297816 */ /* 0x000fe40000000029 */
[----:B------:R-:W-:Y:S01]  /*2040*/  PRMT R28, RZ, 0x7610, R28 ;  /* 0x00007610ff1c7816 */ /* 0x000fe2000000001c */
[----:B--2---:R1:W-:Y:S02]  /*2050*/  STL [R1+0x118], R10 ;  /* 0x0001180a01007387 */ /* 0x0043e40000100800 */
[----:B-1----:R-:W-:-:S02]  /*2060*/  IMAD R10, R26, 0x11, RZ ;  /* 0x000000111a0a7824 */ /* 0x002fc400078e02ff */
[----:B------:R-:W-:Y:S03]  /*2070*/  STL [R1+0x608], R5 ;  /* 0x0006080501007387 */ /* 0x000fe60000100800 */
[C---:B------:R-:W-:Y:S01]  /*2080*/  IADD3 R40, P6, PT, R10.reuse, R0, RZ ;  /* 0x000000000a287210 */ /* 0x040fe20007fde0ff */
[----:B------:R-:W-:Y:S03]  /*2090*/  STL [R1+0x604], R6 ;  /* 0x0006040601007387 */ /* 0x000fe60000100800 */
[----:B0-----:R-:W-:Y:S01]  /*20a0*/  LEA.HI.X.SX32 R9, R10, R2, 0x1, P6 ;  /* 0x000000020a097211 */ /* 0x001fe200030f0eff */
[----:B------:R-:W-:Y:S04]  /*20b0*/  STL [R1+0x17c], R40 ;  /* 0x00017c2801007387 */ /* 0x000fe80000100800 */
[----:B---3--:R0:W-:Y:S01]  /*20c0*/  STL [R1+0x10c], R29 ;  /* 0x00010c1d01007387 */ /* 0x0081e20000100800 */
[----:B------:R-:W-:Y:S01]  /*20d0*/  @!P4 IMAD.MOV.U32 R8, RZ, RZ, R40 ;  /* 0x000000ffff08c224 */ /* 0x000fe200078e0028 */
[----:B0-----:R-:W-:-:S02]  /*20e0*/  IADD3 R29, P6, PT, R7, R0, RZ ;  /* 0x00000000071d7210 */ /* 0x001fc40007fde0ff */
[----:B------:R0:W-:Y:S02]  /*20f0*/  STL [R1+0x178], R9 ;  /* 0x0001780901007387 */ /* 0x0001e40000100800 */
[----:B------:R-:W-:Y:S02]  /*2100*/  LEA.HI.X.SX32 R54, R7, R2, 0x1, P6 ;  /* 0x0000000207367211 */ /* 0x000fe400030f0eff */
[----:B------:R1:W2:Y:S02]  /*2110*/  @!P4 LDG.E.U8 R41, desc[UR20][R8.64] ;  /* 0x000000140829c981 */ /* 0x0002a4000c1e1100 */
[----:B-1----:R-:W-:Y:S02]  /*2120*/  @!P2 IMAD.MOV.U32 R8, RZ, RZ, R29 ;  /* 0x000000ffff08a224 */ /* 0x002fe400078e001d */
[----:B0-----:R-:W-:-:S05]  /*2130*/  @!P2 IMAD.MOV.U32 R9, RZ, RZ, R54 ;  /* 0x000000ffff09a224 */ /* 0x001fca00078e0036 */
[----:B------:R0:W3:Y:S01]  /*2140*/  @!P2 LDG.E.U8 R28, desc[UR20][R8.64] ;  /* 0x00000014081ca981 */ /* 0x0000e2000c1e1100 */
[----:B------:R-:W-:-:S05]  /*2150*/  IMAD R10, R26, 0x21, RZ ;  /* 0x000000211a0a7824 */ /* 0x000fca00078e02ff */
[----:B------:R-:W-:Y:S01]  /*2160*/  IADD3 R7, P6, PT, R10, R0, RZ ;  /* 0x000000000a077210 */ /* 0x000fe20007fde0ff */
[----:B0-----:R-:W-:-:S03]  /*2170*/  VIADD R8, R3, 0xffffffbe ;  /* 0xffffffbe03087836 */ /* 0x001fc60000000000 */
[----:B------:R-:W-:Y:S01]  /*2180*/  LEA.HI.X.SX32 R10, R10, R2, 0x1, P6 ;  /* 0x000000020a0a7211 */ /* 0x000fe200030f0eff */
[----:B------:R-:W-:Y:S01]  /*2190*/  STL [R1+0x1bc], R29 ;  /* 0x0001bc1d01007387 */ /* 0x000fe20000100800 */
[----:B------:R-:W-:Y:S01]  /*21a0*/  IMAD.MOV.U32 R9, RZ, RZ, R7 ;  /* 0x000000ffff097224 */ /* 0x000fe200078e0007 */
[----:B------:R-:W-:Y:S02]  /*21b0*/  ISETP.GE.U32.AND P2, PT, R8, 0x7fffff3f, PT ;  /* 0x7fffff3f0800780c */ /* 0x000fe40003f46070 */
[----:B------:R-:W4:Y:S01]  /*21c0*/  LDL.LU R40, [R1+0x6c8] ;  /* 0x0006c80001287983 */ /* 0x000f220000300800 */
[----:B------:R-:W-:Y:S02]  /*21d0*/  IMAD.MOV.U32 R8, RZ, RZ, R10 ;  /* 0x000000ffff087224 */ /* 0x000fe400078e000a */
[----:B------:R-:W-:-:S03]  /*21e0*/  VIADD R11, R3, 0xffffffce ;  /* 0xffffffce030b7836 */ /* 0x000fc60000000000 */
[-C--:B------:R-:W-:Y:S02]  /*21f0*/  @!P0 LOP3.LUT R9, R9, R8.reuse, RZ, 0x3c, !PT ;  /* 0x0000000809098212 */ /* 0x080fe400078e3cff */
[----:B------:R-:W-:Y:S01]  /*2200*/  ISETP.GE.U32.AND P5, PT, R11, 0x7fffff4f, PT ;  /* 0x7fffff4f0b00780c */ /* 0x000fe20003fa6070 */
[----:B------:R-:W-:Y:S01]  /*2210*/  VIADD R11, R3, 0xffffffc6 ;  /* 0xffffffc6030b7836 */ /* 0x000fe20000000000 */
[----:B------:R-:W-:Y:S02]  /*2220*/  @!P0 LOP3.LUT R8, R9, R8, RZ, 0x3c, !PT ;  /* 0x0000000809088212 */ /* 0x000fe400078e3cff */
[----:B------:R-:W-:Y:S02]  /*2230*/  PRMT R31, RZ, 0x7610, R31 ;  /* 0x00007610ff1f7816 */ /* 0x000fe4000000001f */
[----:B------:R-:W-:Y:S02]  /*2240*/  ISETP.GE.U32.AND P4, PT, R11, 0x7fffff47, PT ;  /* 0x7fffff470b00780c */ /* 0x000fe40003f86070 */
[----:B------:R-:W-:-:S05]  /*2250*/  @!P0 LOP3.LUT R9, R9, R8, RZ, 0x3c, !PT ;  /* 0x0000000809098212 */ /* 0x000fca00078e3cff */
[----:B------:R0:W4:Y:S01]  /*2260*/  @!P0 LDG.E.U8 R31, desc[UR20][R8.64] ;  /* 0x00000014081f8981 */ /* 0x000122000c1e1100 */
[----:B------:R-:W-:-:S03]  /*2270*/  PRMT R32, RZ, 0x7610, R32 ;  /* 0x00007610ff207816 */ /* 0x000fc60000000020 */
[----:B--2---:R1:W-:Y:S04]  /*2280*/  STL [R1+0x104], R41 ;  /* 0x0001042901007387 */ /* 0x0043e80000100800 */
[----:B-1----:R-:W2:Y:S04]  /*2290*/  LDL.LU R41, [R1+0x6c4] ;  /* 0x0006c40001297983 */ /* 0x002ea80000300800 */
[----:B------:R1:W-:Y:S04]  /*22a0*/  STL [R1+0x1b8], R54 ;  /* 0x0001b83601007387 */ /* 0x0003e80000100800 */
[----:B-1----:R-:W2:Y:S04]  /*22b0*/  LDL.LU R54, [R1+0x6c0] ;  /* 0x0006c00001367983 */ /* 0x002ea80000300800 */
[----:B------:R-:W2:Y:S04]  /*22c0*/  LDL.LU R29, [R1+0x6bc] ;  /* 0x0006bc00011d7983 */ /* 0x000ea80000300800 */
[----:B---3--:R1:W-:Y:S04]  /*22d0*/  STL [R1+0x11c], R28 ;  /* 0x00011c1c01007387 */ /* 0x0083e80000100800 */
[----:B-1----:R-:W3:Y:S04]  /*22e0*/  LDL.LU R28, [R1+0x6b8] ;  /* 0x0006b800011c7983 */ /* 0x002ee80000300800 */
[----:B------:R1:W-:Y:S02]  /*22f0*/  STL [R1+0x1fc], R7 ;  /* 0x0001fc0701007387 */ /* 0x0003e40000100800 */
[----:B-1----:R-:W-:-:S05]  /*2300*/  IMAD R7, R26, 0x29, RZ ;  /* 0x000000291a077824 */ /* 0x002fca00078e02ff */
[----:B------:R-:W-:-:S04]  /*2310*/  IADD3 R11, P6, PT, R7, R0, RZ ;  /* 0x00000000070b7210 */ /* 0x000fc80007fde0ff */
[----:B0-----:R-:W-:Y:S01]  /*2320*/  LEA.HI.X.SX32 R8, R7, R2, 0x1, P6 ;  /* 0x0000000207087211 */ /* 0x001fe200030f0eff */
[----:B------:R-:W-:Y:S01]  /*2330*/  IMAD.MOV.U32 R9, RZ, RZ, R11 ;  /* 0x000000ffff097224 */ /* 0x000fe200078e000b */
[----:B------:R-:W-:Y:S04]  /*2340*/  STL [R1+0x1f8], R10 ;  /* 0x0001f80a01007387 */ /* 0x000fe80000100800 */
[-C--:B------:R-:W-:Y:S01]  /*2350*/  @!P3 LOP3.LUT R9, R9, R8.reuse, RZ, 0x3c, !PT ;  /* 0x000000080909b212 */ /* 0x080fe200078e3cff */
[----:B------:R-:W-:Y:S04]  /*2360*/  STL [R1+0x3b4], R11 ;  /* 0x0003b40b01007387 */ /* 0x000fe80000100800 */
[----:B------:R0:W-:Y:S02]  /*2370*/  STL [R1+0x3b0], R8 ;  /* 0x0003b00801007387 */ /* 0x0001e40000100800 */
[----:B0-----:R-:W-:-:S04]  /*2380*/  @!P3 LOP3.LUT R8, R9, R8, RZ, 0x3c, !PT ;  /* 0x000000080908b212 */ /* 0x001fc800078e3cff */
[----:B------:R-:W-:-:S05]  /*2390*/  @!P3 LOP3.LUT R9, R9, R8, RZ, 0x3c, !PT ;  /* 0x000000080909b212 */ /* 0x000fca00078e3cff */
[----:B------:R0:W2:Y:S01]  /*23a0*/  @!P3 LDG.E.U8 R32, desc[UR20][R8.64] ;  /* 0x000000140820b981 */ /* 0x0000a2000c1e1100 */
[----:B------:R-:W-:-:S05]  /*23b0*/  VIADD R10, R3, 0xffffffb6 ;  /* 0xffffffb6030a7836 */ /* 0x000fca0000000000 */
[----:B------:R-:W-:Y:S01]  /*23c0*/  ISETP.GE.U32.AND P0, PT, R10, 0x7fffff37, PT ;  /* 0x7fffff370a00780c */ /* 0x000fe20003f06070 */
[C---:B------:R-:W-:Y:S01]  /*23d0*/  IMAD R10, R26.reuse, 0x31, RZ ;  /* 0x000000311a0a7824 */ /* 0x040fe200078e02ff */
[----:B----4-:R1:W-:Y:S01]  /*23e0*/  STL [R1+0x100], R31 ;  /* 0x0001001f01007387 */ /* 0x0103e20000100800 */
[----:B------:R-:W-:-:S03]  /*23f0*/  IMAD R7, R26, 0x39, RZ ;  /* 0x000000391a077824 */ /* 0x000fc600078e02ff */
[----:B-1----:R-:W-:-:S04]  /*2400*/  IADD3 R31, P6, PT, R10, R0, RZ ;  /* 0x000000000a1f7210 */ /* 0x002fc80007fde0ff */
[----:B0-----:R-:W-:Y:S01]  /*2410*/  LEA.HI.X.SX32 R8, R10, R2, 0x1, P6 ;  /* 0x000000020a087211 */ /* 0x001fe200030f0eff */
[----:B------:R-:W-:Y:S01]  /*2420*/  IMAD.MOV.U32 R9, RZ, RZ, R31 ;  /* 0x000000ffff097224 */ /* 0x000fe200078e001f */
[----:B------:R0:W-:Y:S04]  /*2430*/  STL [R1+0x3e4], R31 ;  /* 0x0003e41f01007387 */ /* 0x0001e80000100800 */
[----:B------:R-:W-:Y:S01]  /*2440*/  @!P5 LOP3.LUT R9, R9, R8, RZ, 0x3c, !PT ;  /* 0x000000080909d212 */ /* 0x000fe200078e3cff */
[----:B------:R1:W-:Y:S01]  /*2450*/  STL [R1+0x3e0], R8 ;  /* 0x0003e00801007387 */ /* 0x0003e20000100800 */
[----:B0-----:R-:W-:Y:S02]  /*2460*/  IADD3 R31, P6, PT, R7, R0, RZ ;  /* 0x00000000071f7210 */ /* 0x001fe40007fde0ff */
[----:B------:R-:W-:-:S02]  /*2470*/  PRMT R53, RZ, 0x7610, R53 ;  /* 0x00007610ff357816 */ /* 0x000fc40000000035 */
[C---:B-1----:R-:W-:Y:S01]  /*2480*/  @!P5 LOP3.LUT R8, R9.reuse, R8, RZ, 0x3c, !PT ;  /* 0x000000080908d212 */ /* 0x042fe200078e3cff */
[----:B------:R-:W-:Y:S03]  /*2490*/  STL [R1+0x414], R31 ;  /* 0x0004141f01007387 */ /* 0x000fe60000100800 */
[----:B------:R-:W-:Y:S02]  /*24a0*/  @!P5 LOP3.LUT R9, R9, R8, RZ, 0x3c, !PT ;  /* 0x000000080909d212 */ /* 0x000fe400078e3cff */
[----:B------:R-:W-:-:S03]  /*24b0*/  PRMT R30, RZ, 0x7610, R30 ;  /* 0x00007610ff1e7816 */ /* 0x000fc6000000001e */
[----:B------:R0:W4:Y:S02]  /*24c0*/  @!P5 LDG.E.U8 R53, desc[UR20][R8.64] ;  /* 0x000000140835d981 */ /* 0x000124000c1e1100 */
[----:B0-----:R-:W-:Y:S02]  /*24d0*/  @!P4 IMAD.MOV.U32 R8, RZ, RZ, R31 ;  /* 0x000000ffff08c224 */ /* 0x001fe400078e001f */
[----:B--2---:R0:W-:Y:S02]  /*24e0*/  STL [R1+0xf4], R32 ;  /* 0x0000f42001007387 */ /* 0x0041e40000100800 */
[----:B0-----:R-:W-:-:S05]  /*24f0*/  LEA.HI.X.SX32 R32, R7, R2, 0x1, P6 ;  /* 0x0000000207207211 */ /* 0x001fca00030f0eff */
[----:B------:R-:W-:-:S05]  /*2500*/  @!P4 IMAD.MOV.U32 R9, RZ, RZ, R32 ;  /* 0x000000ffff09c224 */ /* 0x000fca00078e0020 */
[----:B------:R0:W2:Y:S01]  /*2510*/  @!P4 LDG.E.U8 R30, desc[UR20][R8.64] ;  /* 0x00000014081ec981 */ /* 0x0000a2000c1e1100 */
[----:B------:R-:W-:-:S05]  /*2520*/  IMAD R10, R26, 0x41, RZ ;  /* 0x000000411a0a7824 */ /* 0x000fca00078e02ff */
[----:B------:R-:W-:Y:S01]  /*2530*/  IADD3 R7, P6, PT, R10, R0, RZ ;  /* 0x000000000a077210 */ /* 0x000fe20007fde0ff */
[----:B0-----:R-:W-:-:S03]  /*2540*/  VIADD R8, R3, 0xffffff9e ;  /* 0xffffff9e03087836 */ /* 0x001fc60000000000 */
[----:B------:R-:W-:Y:S01]  /*2550*/  LEA.HI.X.SX32 R10, R10, R2, 0x1, P6 ;  /* 0x000000020a0a7211 */ /* 0x000fe200030f0eff */
[----:B------:R-:W-:Y:S01]  /*2560*/  IMAD.MOV.U32 R9, RZ, RZ, R7 ;  /* 0x000000ffff097224 */ /* 0x000fe200078e0007 */
[----:B------:R-:W-:-:S03]  /*2570*/  ISETP.GE.U32.AND P4, PT, R8, 0x7fffff1f, PT ;  /* 0x7fffff1f0800780c */ /* 0x000fc60003f86070 */
[----:B------:R-:W-:Y:S02]  /*2580*/  IMAD.MOV.U32 R8, RZ, RZ, R10 ;  /* 0x000000ffff087224 */ /* 0x000fe400078e000a */
[----:B------:R-:W-:-:S03]  /*2590*/  VIADD R11, R3, 0xffffffae ;  /* 0xffffffae030b7836 */ /* 0x000fc60000000000 */
[-C--:B------:R-:W-:Y:S01]  /*25a0*/  @!P2 LOP3.LUT R9, R9, R8.reuse, RZ, 0x3c, !PT ;  /* 0x000000080909a212 */ /* 0x080fe200078e3cff */
[----:B----4-:R0:W-:Y:S01]  /*25b0*/  STL [R1+0xfc], R53 ;  /* 0x0000fc3501007387 */ /* 0x0101e20000100800 */
[----:B------:R-:W-:Y:S01]  /*25c0*/  ISETP.GE.U32.AND P3, PT, R11, 0x7fffff2f, PT ;  /* 0x7fffff2f0b00780c */ /* 0x000fe20003f66070 */
[----:B------:R-:W-:Y:S01]  /*25d0*/  VIADD R11, R3, 0xffffffa6 ;  /* 0xffffffa6030b7836 */ /* 0x000fe20000000000 */
[----:B------:R-:W-:Y:S01]  /*25e0*/  @!P2 LOP3.LUT R8, R9, R8, RZ, 0x3c, !PT ;  /* 0x000000080908a212 */ /* 0x000fe200078e3cff */
[----:B0-----:R-:W4:Y:S04]  /*25f0*/  LDL.LU R53, [R1+0x6b4] ;  /* 0x0006b40001357983 */ /* 0x001f280000300800 */
[----:B------:R0:W-:Y:S01]  /*2600*/  STL [R1+0x410], R32 ;  /* 0x0004102001007387 */ /* 0x0001e20000100800 */
[----:B------:R-:W-:-:S03]  /*2610*/  PRMT R20, RZ, 0x7610, R20 ;  /* 0x00007610ff147816 */ /* 0x000fc60000000014 */
[----:B0-----:R-:W3:Y:S04]  /*2620*/  LDL.LU R32, [R1+0x6b0] ;  /* 0x0006b00001207983 */ /* 0x001ee80000300800 */
[----:B------:R-:W3:Y:S01]  /*2630*/  LDL.LU R31, [R1+0x6ac] ;  /* 0x0006ac00011f7983 */ /* 0x000ee20000300800 */
[----:B------:R-:W-:Y:S02]  /*2640*/  ISETP.GE.U32.AND P5, PT, R11, 0x7fffff27, PT ;  /* 0x7fffff270b00780c */ /* 0x000fe40003fa6070 */
[----:B------:R-:W-:-:S05]  /*2650*/  @!P2 LOP3.LUT R9, R9, R8, RZ, 0x3c, !PT ;  /* 0x000000080909a212 */ /* 0x000fca00078e3cff */
[----:B------:R0:W3:Y:S01]  /*2660*/  @!P2 LDG.E.U8 R20, desc[UR20][R8.64] ;  /* 0x000000140814a981 */ /* 0x0000e2000c1e1100 */
[----:B------:R-:W-:-:S03]  /*2670*/  PRMT R21, RZ, 0x7610, R21 ;  /* 0x00007610ff157816 */ /* 0x000fc60000000015 */
[----:B--2---:R1:W-:Y:S04]  /*2680*/  STL [R1+0xf8], R30 ;  /* 0x0000f81e01007387 */ /* 0x0043e80000100800 */
[----:B-1----:R-:W2:Y:S04]  /*2690*/  LDL.LU R30, [R1+0x6a8] ;  /* 0x0006a800011e7983 */ /* 0x002ea80000300800 */
        /* <DEDUP_REMOVED lines=15> */
[----:B---3--:R1:W-:Y:S01]  /*2790*/  STL [R1+0xec], R20 ;  /* 0x0000ec1401007387 */ /* 0x0083e20000100800 */
[----:B------:R-:W-:Y:S01]  /*27a0*/  IMAD R7, R26, 0x59, RZ ;  /* 0x000000591a077824 */ /* 0x000fe200078e02ff */
[----:B------:R-:W-:Y:S02]  /*27b0*/  PRMT R61, RZ, 0x7610, R61 ;  /* 0x00007610ff3d7816 */ /* 0x000fe4000000003d */
[----:B-1----:R-:W-:-:S04]  /*27c0*/  IADD3 R20, P6, PT, R10, R0, RZ ;  /* 0x000000000a147210 */ /* 0x002fc80007fde0ff */
[----:B0-----:R-:W-:Y:S01]  /*27d0*/  LEA.HI.X.SX32 R9, R10, R2, 0x1, P6 ;  /* 0x000000020a097211 */ /* 0x001fe200030f0eff */
[----:B------:R-:W-:Y:S01]  /*27e0*/  STL [R1+0x48c], R20 ;  /* 0x00048c1401007387 */ /* 0x000fe20000100800 */
[----:B------:R-:W-:-:S05]  /*27f0*/  @!P3 IMAD.MOV.U32 R8, RZ, RZ, R20 ;  /* 0x000000ffff08b224 */ /* 0x000fca00078e0014 */
[----:B------:R0:W3:Y:S01]  /*2800*/  @!P3 LDG.E.U8 R61, desc[UR20][R8.64] ;  /* 0x00000014083db981 */ /* 0x0000e2000c1e1100 */
[----:B------:R-:W-:-:S03]  /*2810*/  PRMT R15, RZ, 0x7610, R15 ;  /* 0x00007610ff0f7816 */ /* 0x000fc6000000000f */
[----:B--2---:R1:W-:Y:S02]  /*2820*/  STL [R1+0xf0], R21 ;  /* 0x0000f01501007387 */ /* 0x0043e40000100800 */
[----:B-1----:R-:W-:-:S04]  /*2830*/  IADD3 R21, P6, PT, R7, R0, RZ ;  /* 0x0000000007157210 */ /* 0x002fc80007fde0ff */
[----:B------:R-:W-:Y:S01]  /*2840*/  LEA.HI.X.SX32 R7, R7, R2, 0x1, P6 ;  /* 0x0000000207077211 */ /* 0x000fe200030f0eff */
[----:B------:R1:W-:Y:S01]  /*2850*/  STL [R1+0x488], R9 ;  /* 0x0004880901007387 */ /* 0x0003e20000100800 */
[----:B0-----:R-:W-:-:S03]  /*2860*/  @!P5 IMAD.MOV.U32 R8, RZ, RZ, R21 ;  /* 0x000000ffff08d224 */ /* 0x001fc600078e0015 */
[----:B-1----:R-:W-:-:S05]  /*2870*/  @!P5 IMAD.MOV.U32 R9, RZ, RZ, R7 ;  /* 0x000000ffff09d224 */ /* 0x002fca00078e0007 */
[----:B------:R0:W2:Y:S01]  /*2880*/  @!P5 LDG.E.U8 R15, desc[UR20][R8.64] ;  /* 0x00000014080fd981 */ /* 0x0000a2000c1e1100 */
[----:B------:R-:W-:Y:S02]  /*2890*/  IMAD R10, R26, 0x61, RZ ;  /* 0x000000611a0a7824 */ /* 0x000fe400078e02ff */
[----:B------:R-:W-:Y:S01]  /*28a0*/  VIADD R11, R3, 0xffffff8e ;  /* 0xffffff8e030b7836 */ /* 0x000fe20000000000 */
[----:B------:R1:W-:Y:S04]  /*28b0*/  STL [R1+0x4b4], R21 ;  /* 0x0004b41501007387 */ /* 0x0003e80000100800 */
[----:B------:R-:W4:Y:S04]  /*28c0*/  LDL.LU R20, [R1+0x6a4] ;  /* 0x0006a40001147983 */ /* 0x000f280000300800 */
[----:B------:R-:W-:Y:S01]  /*28d0*/  STL [R1+0x4b0], R7 ;  /* 0x0004b00701007387 */ /* 0x000fe20000100800 */
[----:B------:R-:W-:-:S03]  /*28e0*/  ISETP.GE.U32.AND P0, PT, R11, 0x7fffff0f, PT ;  /* 0x7fffff0f0b00780c */ /* 0x000fc60003f06070 */
[----:B---3--:R3:W-:Y:S01]  /*28f0*/  STL [R1+0xe8], R61 ;  /* 0x0000e83d01007387 */ /* 0x0087e20000100800 */
[C---:B------:R-:W-:Y:S02]  /*2900*/  VIADD R11, R3.reuse, 0xffffff86 ;  /* 0xffffff86030b7836 */ /* 0x040fe40000000000 */
[----:B0-----:R-:W-:Y:S01]  /*2910*/  VIADD R8, R3, 0xfffffffe ;  /* 0xfffffffe03087836 */ /* 0x001fe20000000000 */
[----:B-1----:R-:W4:Y:S01]  /*2920*/  LDL.LU R21, [R1+0x6a0] ;  /* 0x0006a00001157983 */ /* 0x002f220000300800 */
[----:B---3--:R-:W-:Y:S01]  /*2930*/  IADD3 R61, P6, PT, R10, R0, RZ ;  /* 0x000000000a3d7210 */ /* 0x008fe20007fde0ff */
[----:B------:R-:W-:-:S03]  /*2940*/  IMAD R7, R26, 0x69, RZ ;  /* 0x000000691a077824 */ /* 0x000fc600078e02ff */
[----:B------:R-:W-:Y:S01]  /*2950*/  LEA.HI.X.SX32 R9, R10, R2, 0x1, P6 ;  /* 0x000000020a097211 */ /* 0x000fe200030f0eff */
[----:B------:R-:W-:Y:S01]  /*2960*/  STL [R1+0x4dc], R61 ;  /* 0x0004dc3d01007387 */ /* 0x000fe20000100800 */
[----:B------:R-:W-:Y:S02]  /*2970*/  ISETP.GE.U32.AND P3, PT, R11, 0x7fffff07, PT ;  /* 0x7fffff070b00780c */ /* 0x000fe40003f66070 */
[----:B------:R-:W-:Y:S01]  /*2980*/  PRMT R11, RZ, 0x7610, R11 ;  /* 0x00007610ff0b7816 */ /* 0x000fe2000000000b */
[----:B------:R-:W-:Y:S01]  /*2990*/  STL [R1+0x4d8], R9 ;  /* 0x0004d80901007387 */ /* 0x000fe20000100800 */
[----:B------:R-:W-:Y:S01]  /*29a0*/  ISETP.GE.U32.AND P5, PT, R8, 0x7fffff7f, PT ;  /* 0x7fffff7f0800780c */ /* 0x000fe20003fa6070 */
[----:B------:R-:W-:Y:S01]  /*29b0*/  @!P4 IMAD.MOV.U32 R8, RZ, RZ, R61 ;  /* 0x000000ffff08c224 */ /* 0x000fe200078e003d */
[----:B------:R-:W-:-:S04]  /*29c0*/  PRMT R13, RZ, 0x7610, R13 ;  /* 0x00007610ff0d7816 */ /* 0x000fc8000000000d */
[----:B------:R0:W3:Y:S04]  /*29d0*/  @!P4 LDG.E.U8 R11, desc[UR20][R8.64] ;  /* 0x00000014080bc981 */ /* 0x0000e8000c1e1100 */
[----:B--2---:R1:W-:Y:S02]  /*29e0*/  STL [R1+0xe4], R15 ;  /* 0x0000e40f01007387 */ /* 0x0043e40000100800 */
[----:B-1----:R-:W-:-:S04]  /*29f0*/  IADD3 R15, P6, PT, R7, R0, RZ ;  /* 0x00000000070f7210 */ /* 0x002fc80007fde0ff */
[----:B0-----:R-:W-:Y:S01]  /*2a00*/  LEA.HI.X.SX32 R9, R7, R2, 0x1, P6 ;  /* 0x0000000207097211 */ /* 0x001fe200030f0eff */
[----:B------:R-:W-:-:S05]  /*2a10*/  @!P2 IMAD.MOV.U32 R8, RZ, RZ, R15 ;  /* 0x000000ffff08a224 */ /* 0x000fca00078e000f */
[----:B------:R0:W2:Y:S01]  /*2a20*/  @!P2 LDG.E.U8 R13, desc[UR20][R8.64] ;  /* 0x00000014080da981 */ /* 0x0000a2000c1e1100 */
[----:B------:R-:W-:-:S05]  /*2a30*/  VIADD R10, R3, 0xfffffffd ;  /* 0xfffffffd030a7836 */ /* 0x000fca0000000000 */
[----:B------:R-:W-:Y:S01]  /*2a40*/  ISETP.GE.U32.AND P4, PT, R10, 0x7fffff7e, PT ;  /* 0x7fffff7e0a00780c */ /* 0x000fe20003f86070 */
[C---:B------:R-:W-:Y:S01]  /*2a50*/  IMAD R10, R26.reuse, 0x71, RZ ;  /* 0x000000711a0a7824 */ /* 0x040fe200078e02ff */
[----:B------:R-:W-:Y:S01]  /*2a60*/  STL [R1+0x504], R15 ;  /* 0x0005040f01007387 */ /* 0x000fe20000100800 */
[----:B------:R-:W-:-:S03]  /*2a70*/  IMAD R7, R26, 0x79, RZ ;  /* 0x000000791a077824 */ /* 0x000fc600078e02ff */
[C---:B------:R-:W-:Y:S02]  /*2a80*/  IADD3 R61, P6, PT, R10.reuse, R0, RZ ;  /* 0x000000000a3d7210 */ /* 0x040fe40007fde0ff */
[----:B------:R-:W-:Y:S01]  /*2a90*/  PRMT R16, RZ, 0x7610, R16 ;  /* 0x00007610ff107816 */ /* 0x000fe20000000010 */
[----:B---3--:R-:W-:Y:S04]  /*2aa0*/  STL [R1+0xe0], R11 ;  /* 0x0000e00b01007387 */ /* 0x008fe80000100800 */
[----:B------:R1:W-:Y:S04]  /*2ab0*/  STL [R1+0x500], R9 ;  /* 0x0005000901007387 */ /* 0x0003e80000100800 */
[----:B------:R-:W-:Y:S01]  /*2ac0*/  STL [R1+0x52c], R61 ;  /* 0x00052c3d01007387 */ /* 0x000fe20000100800 */
[----:B0-----:R-:W-:Y:S01]  /*2ad0*/  @!P0 IMAD.MOV.U32 R8, RZ, RZ, R61 ;  /* 0x000000ffff088224 */ /* 0x001fe200078e003d */
[----:B-1----:R-:W-:-:S02]  /*2ae0*/  LEA.HI.X.SX32 R9, R10, R2, 0x1, P6 ;  /* 0x000000020a097211 */ /* 0x002fc400030f0eff */
[----:B------:R-:W-:-:S03]  /*2af0*/  PRMT R12, RZ, 0x7610, R12 ;  /* 0x00007610ff0c7816 */ /* 0x000fc6000000000c */
[----:B------:R0:W3:Y:S04]  /*2b00*/  @!P0 LDG.E.U8 R16, desc[UR20][R8.64] ;  /* 0x0000001408108981 */ /* 0x0000e8000c1e1100 */
[----:B--2---:R1:W-:Y:S02]  /*2b10*/  STL [R1+0xd4], R13 ;  /* 0x0000d40d01007387 */ /* 0x0043e40000100800 */
[----:B-1----:R-:W-:-:S04]  /*2b20*/  IADD3 R13, P6, PT, R7, R0, RZ ;  /* 0x00000000070d7210 */ /* 0x002fc80007fde0ff */
[----:B------:R-:W-:Y:S01]  /*2b30*/  LEA.HI.X.SX32 R15, R7, R2, 0x1, P6 ;  /* 0x00000002070f7211 */ /* 0x000fe200030f0eff */
[----:B------:R1:W-:Y:S01]  /*2b40*/  STL [R1+0x528], R9 ;  /* 0x0005280901007387 */ /* 0x0003e20000100800 */
[----:B0-----:R-:W-:-:S03]  /*2b50*/  @!P3 IMAD.MOV.U32 R8, RZ, RZ, R13 ;  /* 0x000000ffff08b224 */ /* 0x001fc600078e000d */
[----:B-1----:R-:W-:-:S05]  /*2b60*/  @!P3 IMAD.MOV.U32 R9, RZ, RZ, R15 ;  /* 0x000000ffff09b224 */ /* 0x002fca00078e000f */
[----:B------:R0:W2:Y:S01]  /*2b70*/  @!P3 LDG.E.U8 R12, desc[UR20][R8.64] ;  /* 0x00000014080cb981 */ /* 0x0000a2000c1e1100 */
[----:B------:R-:W-:Y:S01]  /*2b80*/  IADD3 R7, P6, PT, R0, R26, RZ ;  /* 0x0000001a00077210 */ /* 0x000fe20007fde0ff */
[C---:B------:R-:W-:Y:S02]  /*2b90*/  VIADD R11, R3.reuse, 0xfffffff5 ;  /* 0xfffffff5030b7836 */ /* 0x040fe40000000000 */
[----:B------:R-:W-:Y:S01]  /*2ba0*/  VIADD R10, R3, 0xffffffed ;  /* 0xffffffed030a7836 */ /* 0x000fe20000000000 */
[----:B------:R-:W-:Y:S02]  /*2bb0*/  PRMT R14, RZ, 0x7610, R14 ;  /* 0x00007610ff0e7816 */ /* 0x000fe4000000000e */
[----:B0-----:R-:W-:Y:S01]  /*2bc0*/  LEA.HI.X.SX32 R8, R26, R2, 0x1, P6 ;  /* 0x000000021a087211 */ /* 0x001fe200030f0eff */
[----:B------:R0:W-:Y:S01]  /*2bd0*/  STL [R1+0x554], R13 ;  /* 0x0005540d01007387 */ /* 0x0001e20000100800 */
[----:B------:R-:W-:Y:S02]  /*2be0*/  ISETP.GE.U32.AND P2, PT, R11, 0x7fffff76, PT ;  /* 0x7fffff760b00780c */ /* 0x000fe40003f46070 */
[----:B------:R-:W-:Y:S01]  /*2bf0*/  ISETP.GE.U32.AND P0, PT, R10, 0x7fffff6e, PT ;  /* 0x7fffff6e0a00780c */ /* 0x000fe20003f06070 */
[----:B------:R-:W-:Y:S01]  /*2c00*/  @!P5 IMAD.MOV.U32 R10, RZ, RZ, R7 ;  /* 0x000000ffff0ad224 */ /* 0x000fe200078e0007 */
[----:B------:R-:W-:Y:S01]  /*2c10*/  STL [R1+0x550], R15 ;  /* 0x0005500f01007387 */ /* 0x000fe20000100800 */
[----:B------:R-:W-:-:S02]  /*2c20*/  @!P5 IMAD.MOV.U32 R11, RZ, RZ, R8 ;  /* 0x000000ffff0bd224 */ /* 0x000fc400078e0008 */
[----:B------:R-:W-:-:S03]  /*2c30*/  VIADD R9, R3, 0xffffffe5 ;  /* 0xffffffe503097836 */ /* 0x000fc60000000000 */
[----:B------:R1:W3:Y:S02]  /*2c40*/  @!P5 LDG.E.U8 R14, desc[UR20][R10.64] ;  /* 0x000000140a0ed981 */ /* 0x0002e4000c1e1100 */
[----:B------:R-:W-:Y:S01]  /*2c50*/  ISETP.GE.U32.AND P3, PT, R9, 0x7fffff66, PT ;  /* 0x7fffff660900780c */ /* 0x000fe20003f66070 */
[----:B0-----:R-:W-:Y:S01]  /*2c60*/  VIADD R13, R3, 0xffffffdd ;  /* 0xffffffdd030d7836 */ /* 0x001fe20000000000 */
[----:B------:R-:W-:-:S04]  /*2c70*/  PRMT R19, RZ, 0x7610, R19 ;  /* 0x00007610ff137816 */ /* 0x000fc80000000013 */
[----:B------:R-:W-:Y:S01]  /*2c80*/  ISETP.GE.U32.AND P5, PT, R13, 0x7fffff5e, PT ;  /* 0x7fffff5e0d00780c */ /* 0x000fe20003fa6070 */
[----:B--2---:R0:W-:Y:S02]  /*2c90*/  STL [R1+0xdc], R12 ;  /* 0x0000dc0c01007387 */ /* 0x0041e40000100800 */
[----:B0-----:R-:W-:-:S05]  /*2ca0*/  IMAD.SHL.U32 R12, R26, 0x2, RZ ;  /* 0x000000021a0c7824 */ /* 0x001fca00078e00ff */
[----:B------:R-:W-:-:S04]  /*2cb0*/  IADD3 R9, P6, PT, R12, R0, RZ ;  /* 0x000000000c097210 */ /* 0x000fc80007fde0ff */
[----:B-1----:R-:W-:Y:S01]  /*2cc0*/  LEA.HI.X.SX32 R10, R12, R2, 0x1, P6 ;  /* 0x000000020c0a7211 */ /* 0x002fe200030f0eff */
[----:B------:R-:W-:-:S04]  /*2cd0*/  @!P4 IMAD.MOV.U32 R12, RZ, RZ, R9 ;  /* 0x000000ffff0cc224 */ /* 0x000fc800078e0009 */
[----:B------:R-:W-:-:S05]  /*2ce0*/  @!P4 IMAD.MOV.U32 R13, RZ, RZ, R10 ;  /* 0x000000ffff0dc224 */ /* 0x000fca00078e000a */
[----:B------:R0:W2:Y:S04]  /*2cf0*/  @!P4 LDG.E.U8 R19, desc[UR20][R12.64] ;  /* 0x000000140c13c981 */ /* 0x0000a8000c1e1100 */
[----:B------:R-:W-:Y:S04]  /*2d00*/  STL [R1+0x610], R7 ;  /* 0x0006100701007387 */ /* 0x000fe80000100800 */
[----:B------:R-:W-:Y:S04]  /*2d10*/  STL [R1+0x60c], R8 ;  /* 0x00060c0801007387 */ /* 0x000fe80000100800 */
[----:B---3--:R1:W-:Y:S01]  /*2d20*/  STL [R1+0xd0], R14 ;  /* 0x0000d00e01007387 */ /* 0x0083e20000100800 */
[----:B------:R-:W-:-:S02]  /*2d30*/  IMAD R15, R26, 0x12, RZ ;  /* 0x000000121a0f7824 */ /* 0x000fc400078e02ff */
[----:B-1----:R-:W-:-:S05]  /*2d40*/  IMAD R14, R26, 0xa, RZ ;  /* 0x0000000a1a0e7824 */ /* 0x002fca00078e02ff */
[C---:B------:R-:W-:Y:S01]  /*2d50*/  IADD3 R11, P6, PT, R14.reuse, R0, RZ ;  /* 0x000000000e0b7210 */ /* 0x040fe20007fde0ff */
[----:B------:R-:W-:Y:S03]  /*2d60*/  STL [R1+0xc8], R16 ;  /* 0x0000c81001007387 */ /* 0x000fe60000100800 */
[----:B0-----:R-:W-:Y:S02]  /*2d70*/  LEA.HI.X.SX32 R12, R14, R2, 0x1, P6 ;  /* 0x000000020e0c7211 */ /* 0x001fe400030f0eff */
[----:B------:R-:W-:Y:S01]  /*2d80*/  IADD3 R61, P6, PT, R15, R0, RZ ;  /* 0x000000000f3d7210 */ /* 0x000fe20007fde0ff */
[----:B------:R-:W-:Y:S01]  /*2d90*/  STL [R1+0x618], R9 ;  /* 0x0006180901007387 */ /* 0x000fe20000100800 */
[----:B------:R-:W-:-:S03]  /*2da0*/  PRMT R17, RZ, 0x7610, R17 ;  /* 0x00007610ff117816 */ /* 0x000fc60000000011 */
[----:B------:R-:W-:Y:S01]  /*2db0*/  STL [R1+0x614], R10 ;  /* 0x0006140a01007387 */ /* 0x000fe20000100800 */
[----:B------:R-:W-:-:S03]  /*2dc0*/  @!P2 IMAD.MOV.U32 R14, RZ, RZ, R11 ;  /* 0x000000ffff0ea224 */ /* 0x000fc600078e000b */
[----:B------:R-:W-:Y:S01]  /*2dd0*/  STL [R1+0x184], R61 ;  /* 0x0001843d01007387 */ /* 0x000fe20000100800 */
[----:B------:R-:W-:-:S03]  /*2de0*/  PRMT R34, RZ, 0x7610, R34 ;  /* 0x00007610ff227816 */ /* 0x000fc60000000022 */
[----:B--2---:R0:W-:Y:S02]  /*2df0*/  STL [R1+0xc4], R19 ;  /* 0x0000c41301007387 */ /* 0x0041e40000100800 */
[----:B0-----:R-:W-:Y:S01]  /*2e00*/  LEA.HI.X.SX32 R19, R15, R2, 0x1, P6 ;  /* 0x000000020f137211 */ /* 0x001fe200030f0eff */
[----:B------:R-:W-:-:S05]  /*2e10*/  @!P2 IMAD.MOV.U32 R15, RZ, RZ, R12 ;  /* 0x000000ffff0fa224 */ /* 0x000fca00078e000c */
[----:B------:R0:W2:Y:S02]  /*2e20*/  @!P2 LDG.E.U8 R17, desc[UR20][R14.64] ;  /* 0x000000140e11a981 */ /* 0x0000a4000c1e1100 */
[----:B0-----:R-:W-:Y:S02]  /*2e30*/  @!P0 IMAD.MOV.U32 R14, RZ, RZ, R61 ;  /* 0x000000ffff0e8224 */ /* 0x001fe400078e003d */
[----:B------:R-:W-:-:S05]  /*2e40*/  @!P0 IMAD.MOV.U32 R15, RZ, RZ, R19 ;  /* 0x000000ffff0f8224 */ /* 0x000fca00078e0013 */
[----:B------:R0:W3:Y:S01]  /*2e50*/  @!P0 LDG.E.U8 R34, desc[UR20][R14.64] ;  /* 0x000000140e228981 */ /* 0x0000e2000c1e1100 */
[----:B------:R-:W-:-:S03]  /*2e60*/  VIADD R16, R3, 0xffffffd5 ;  /* 0xffffffd503107836 */ /* 0x000fc60000000000 */
[----:B------:R-:W-:Y:S02]  /*2e70*/  STL [R1+0x620], R11 ;  /* 0x0006200b01007387 */ /* 0x000fe40000100800 */
[----:B------:R-:W-:Y:S01]  /*2e80*/  ISETP.GE.U32.AND P4, PT, R16, 0x7fffff56, PT ;  /* 0x7fffff561000780c */ /* 0x000fe20003f86070 */
[----:B------:R-:W-:Y:S01]  /*2e90*/  IMAD R16, R26, 0x1a, RZ ;  /* 0x0000001a1a107824 */ /* 0x000fe200078e02ff */
[----:B------:R-:W-:Y:S04]  /*2ea0*/  STL [R1+0x61c], R12 ;  /* 0x00061c0c01007387 */ /* 0x000fe80000100800 */
[----:B------:R1:W-:Y:S01]  /*2eb0*/  STL [R1+0x180], R19 ;  /* 0x0001801301007387 */ /* 0x0003e20000100800 */
[----:B0-----:R-:W-:-:S05]  /*2ec0*/  VIADD R14, R3, 0xffffffc5 ;  /* 0xffffffc5030e7836 */ /* 0x001fca0000000000 */
[----:B------:R-:W-:Y:S01]  /*2ed0*/  ISETP.GE.U32.AND P0, PT, R14, 0x7fffff46, PT ;  /* 0x7fffff460e00780c */ /* 0x000fe20003f06070 */
[----:B------:R-:W-:Y:S01]  /*2ee0*/  VIADD R13, R3, 0xffffffcd ;  /* 0xffffffcd030d7836 */ /* 0x000fe20000000000 */
[----:B------:R-:W-:-:S04]  /*2ef0*/  PRMT R36, RZ, 0x7610, R36 ;  /* 0x00007610ff247816 */ /* 0x000fc80000000024 */
[----:B------:R-:W-:Y:S01]  /*2f00*/  ISETP.GE.U32.AND P2, PT, R13, 0x7fffff4e, PT ;  /* 0x7fffff4e0d00780c */ /* 0x000fe20003f46070 */
[----:B------:R-:W-:Y:S01]  /*2f10*/  IMAD R13, R26, 0x22, RZ ;  /* 0x000000221a0d7824 */ /* 0x000fe200078e02ff */
[----:B------:R-:W-:Y:S01]  /*2f20*/  PRMT R37, RZ, 0x7610, R37 ;  /* 0x00007610ff257816 */ /* 0x000fe20000000025 */
[----:B--2---:R0:W-:Y:S04]  /*2f30*/  STL [R1+0xc0], R17 ;  /* 0x0000c01101007387 */ /* 0x0041e80000100800 */
[----:B-1----:R-:W2:Y:S04]  /*2f40*/  LDL.LU R19, [R1+0x69c] ;  /* 0x00069c0001137983 */ /* 0x002ea80000300800 */
[----:B------:R-:W2:Y:S01]  /*2f50*/  LDL.LU R61, [R1+0x698] ;  /* 0x00069800013d7983 */ /* 0x000ea20000300800 */
[----:B0-----:R-:W-:-:S04]  /*2f60*/  IADD3 R17, P6, PT, R16, R0, RZ ;  /* 0x0000000010117210 */ /* 0x001fc80007fde0ff */
[----:B------:R-:W-:Y:S01]  /*2f70*/  LEA.HI.X.SX32 R16, R16, R2, 0x1, P6 ;  /* 0x0000000210107211 */ /* 0x000fe200030f0eff */
[----:B------:R-:W-:-:S04]  /*2f80*/  IMAD.MOV.U32 R15, RZ, RZ, R17 ;  /* 0x000000ffff0f7224 */ /* 0x000fc800078e0011 */
[----:B------:R-:W-:-:S05]  /*2f90*/  IMAD.MOV.U32 R14, RZ, RZ, R16 ;  /* 0x000000ffff0e7224 */ /* 0x000fca00078e0010 */
[-C--:B------:R-:W-:Y:S01]  /*2fa0*/  @!P3 LOP3.LUT R15, R15, R14.reuse, RZ, 0x3c, !PT ;  /* 0x0000000e0f0fb212 */ /* 0x080fe200078e3cff */
[----:B---3--:R0:W-:Y:S03]  /*2fb0*/  STL [R1+0xcc], R34 ;  /* 0x0000cc2201007387 */ /* 0x0081e60000100800 */
[----:B------:R-:W-:-:S04]  /*2fc0*/  @!P3 LOP3.LUT R14, R15, R14, RZ, 0x3c, !PT ;  /* 0x0000000e0f0eb212 */ /* 0x000fc800078e3cff */
[----:B------:R-:W-:Y:S01]  /*2fd0*/  @!P3 LOP3.LUT R15, R15, R14, RZ, 0x3c, !PT ;  /* 0x0000000e0f0fb212 */ /* 0x000fe200078e3cff */
[----:B0-----:R-:W3:Y:S04]  /*2fe0*/  LDL.LU R34, [R1+0x694] ;  /* 0x0006940001227983 */ /* 0x001ee80000300800 */
[----:B------:R0:W-:Y:S04]  /*2ff0*/  STL [R1+0x1c4], R17 ;  /* 0x0001c41101007387 */ /* 0x0001e80000100800 */
[----:B------:R1:W2:Y:S01]  /*3000*/  @!P3 LDG.E.U8 R36, desc[UR20][R14.64] ;  /* 0x000000140e24b981 */ /* 0x0002a2000c1e1100 */
        /* <DEDUP_REMOVED lines=12> */
[C---:B------:R-:W-:Y:S02]  /*30d0*/  IMAD R16, R26.reuse, 0x2a, RZ ;  /* 0x0000002a1a107824 */ /* 0x040fe400078e02ff */
[----:B------:R-:W-:Y:S01]  /*30e0*/  IMAD R13, R26, 0x32, RZ ;  /* 0x000000321a0d7824 */ /* 0x000fe200078e02ff */
[----:B------:R-:W-:Y:S02]  /*30f0*/  PRMT R33, RZ, 0x7610, R33 ;  /* 0x00007610ff217816 */ /* 0x000fe40000000021 */
[----:B------:R-:W-:Y:S01]  /*3100*/  PRMT R35, RZ, 0x7610, R35 ;  /* 0x00007610ff237816 */ /* 0x000fe20000000023 */
[----:B--2---:R1:W-:Y:S02]  /*3110*/  STL [R1+0xbc], R36 ;  /* 0x0000bc2401007387 */ /* 0x0043e40000100800 */
[----:B-1----:R-:W-:-:S04]  /*3120*/  IADD3 R36, P6, PT, R16, R0, RZ ;  /* 0x0000000010247210 */ /* 0x002fc80007fde0ff */
[----:B0-----:R-:W-:Y:S01]  /*3130*/  LEA.HI.X.SX32 R14, R16, R2, 0x1, P6 ;  /* 0x00000002100e7211 */ /* 0x001fe200030f0eff */
[----:B------:R-:W-:Y:S01]  /*3140*/  IMAD.MOV.U32 R15, RZ, RZ, R36 ;  /* 0x000000ffff0f7224 */ /* 0x000fe200078e0024 */
[----:B------:R0:W-:Y:S04]  /*3150*/  STL [R1+0x3bc], R36 ;  /* 0x0003bc2401007387 */ /* 0x0001e80000100800 */
[----:B------:R-:W-:Y:S01]  /*3160*/  @!P4 LOP3.LUT R15, R15, R14, RZ, 0x3c, !PT ;  /* 0x0000000e0f0fc212 */ /* 0x000fe200078e3cff */
[----:B------:R1:W-:Y:S01]  /*3170*/  STL [R1+0x3b8], R14 ;  /* 0x0003b80e01007387 */ /* 0x0003e20000100800 */
[----:B0-----:R-:W-:Y:S02]  /*3180*/  IADD3 R36, P6, PT, R13, R0, RZ ;  /* 0x000000000d247210 */ /* 0x001fe40007fde0ff */
[----:B-1----:R-:W-:-:S03]  /*3190*/  @!P4 LOP3.LUT R14, R15, R14, RZ, 0x3c, !PT ;  /* 0x0000000e0f0ec212 */ /* 0x002fc600078e3cff */
[----:B------:R-:W-:Y:S01]  /*31a0*/  STL [R1+0x3ec], R36 ;  /* 0x0003ec2401007387 */ /* 0x000fe20000100800 */
[----:B------:R-:W-:-:S03]  /*31b0*/  @!P4 LOP3.LUT R15, R15, R14, RZ, 0x3c, !PT ;  /* 0x0000000e0f0fc212 */ /* 0x000fc600078e3cff */
[----:B---3--:R0:W-:Y:S04]  /*31c0*/  STL [R1+0xb0], R37 ;  /* 0x0000b02501007387 */ /* 0x0081e80000100800 */
[----:B------:R1:W2:Y:S01]  /*31d0*/  @!P4 LDG.E.U8 R33, desc[UR20][R14.64] ;  /* 0x000000140e21c981 */ /* 0x0002a2000c1e1100 */
[----:B0-----:R-:W-:Y:S01]  /*31e0*/  LEA.HI.X.SX32 R37, R13, R2, 0x1, P6 ;  /* 0x000000020d257211 */ /* 0x001fe200030f0eff */
[----:B-1----:R-:W-:-:S04]  /*31f0*/  @!P2 IMAD.MOV.U32 R14, RZ, RZ, R36 ;  /* 0x000000ffff0ea224 */ /* 0x002fc800078e0024 */
[----:B------:R-:W-:-:S05]  /*3200*/  @!P2 IMAD.MOV.U32 R15, RZ, RZ, R37 ;  /* 0x000000ffff0fa224 */ /* 0x000fca00078e0025 */
[----:B------:R0:W3:Y:S01]  /*3210*/  @!P2 LDG.E.U8 R35, desc[UR20][R14.64] ;  /* 0x000000140e23a981 */ /* 0x0000e2000c1e1100 */
        /* <DEDUP_REMOVED lines=38> */
[----:B------:R-:W-:Y:S01]  /*3480*/  IMAD R16, R26, 0x4a, RZ ;  /* 0x0000004a1a107824 */ /* 0x000fe200078e02ff */
[----:B----4-:R1:W-:Y:S04]  /*3490*/  STL [R1+0xa8], R38 ;  /* 0x0000a82601007387 */ /* 0x0103e80000100800 */
[----:B-1----:R-:W-:-:S04]  /*34a0*/  IADD3 R38, P6, PT, R16, R0, RZ ;  /* 0x0000000010267210 */ /* 0x002fc80007fde0ff */
[----:B0-----:R-:W-:Y:S01]  /*34b0*/  LEA.HI.X.SX32 R14, R16, R2, 0x1, P6 ;  /* 0x00000002100e7211 */ /* 0x001fe200030f0eff */
[----:B------:R-:W-:Y:S01]  /*34c0*/  IMAD.MOV.U32 R15, RZ, RZ, R38 ;  /* 0x000000ffff0f7224 */ /* 0x000fe200078e0026 */
[----:B------:R-:W-:Y:S01]  /*34d0*/  STL [R1+0x46c], R38 ;  /* 0x00046c2601007387 */ /* 0x000fe20000100800 */
[----:B------:R-:W-:-:S03]  /*34e0*/  IMAD R13, R26, 0x52, RZ ;  /* 0x000000521a0d7824 */ /* 0x000fc600078e02ff */
[----:B------:R-:W-:Y:S02]  /*34f0*/  @!P5 LOP3.LUT R15, R15, R14, RZ, 0x3c, !PT ;  /* 0x0000000e0f0fd212 */ /* 0x000fe400078e3cff */
[----:B------:R-:W-:Y:S02]  /*3500*/  PRMT R39, RZ, 0x7610, R39 ;  /* 0x00007610ff277816 */ /* 0x000fe40000000027 */
[----:B------:R-:W-:Y:S01]  /*3510*/  PRMT R57, RZ, 0x7610, R57 ;  /* 0x00007610ff397816 */ /* 0x000fe20000000039 */
[----:B--2---:R0:W-:Y:S04]  /*3520*/  STL [R1+0xac], R56 ;  /* 0x0000ac3801007387 */ /* 0x0041e80000100800 */
[----:B------:R1:W-:Y:S01]  /*3530*/  STL [R1+0x468], R14 ;  /* 0x0004680e01007387 */ /* 0x0003e20000100800 */
[----:B0-----:R-:W-:-:S02]  /*3540*/  IADD3 R56, P6, PT, R13, R0, RZ ;  /* 0x000000000d387210 */ /* 0x001fc40007fde0ff */
[----:B-1----:R-:W-:Y:S02]  /*3550*/  @!P5 LOP3.LUT R14, R15, R14, RZ, 0x3c, !PT ;  /* 0x0000000e0f0ed212 */ /* 0x002fe400078e3cff */
[----:B------:R-:W-:Y:S02]  /*3560*/  LEA.HI.X.SX32 R38, R13, R2, 0x1, P6 ;  /* 0x000000020d267211 */ /* 0x000fe400030f0eff */
[----:B------:R-:W-:-:S05]  /*3570*/  @!P5 LOP3.LUT R15, R15, R14, RZ, 0x3c, !PT ;  /* 0x0000000e0f0fd212 */ /* 0x000fca00078e3cff */
[----:B------:R0:W2:Y:S02]  /*3580*/  @!P5 LDG.E.U8 R39, desc[UR20][R14.64] ;  /* 0x000000140e27d981 */ /* 0x0000a4000c1e1100 */
[----:B0-----:R-:W-:Y:S02]  /*3590*/  @!P4 IMAD.MOV.U32 R14, RZ, RZ, R56 ;  /* 0x000000ffff0ec224 */ /* 0x001fe400078e0038 */
[----:B------:R-:W-:-:S05]  /*35a0*/  @!P4 IMAD.MOV.U32 R15, RZ, RZ, R38 ;  /* 0x000000ffff0fc224 */ /* 0x000fca00078e0026 */
[----:B------:R0:W4:Y:S01]  /*35b0*/  @!P4 LDG.E.U8 R57, desc[UR20][R14.64] ;  /* 0x000000140e39c981 */ /* 0x000122000c1e1100 */
[----:B------:R-:W-:-:S05]  /*35c0*/  IMAD R16, R26, 0x5a, RZ ;  /* 0x0000005a1a107824 */ /* 0x000fca00078e02ff */
[----:B------:R-:W-:Y:S01]  /*35d0*/  IADD3 R13, P6, PT, R16, R0, RZ ;  /* 0x00000000100d7210 */ /* 0x000fe20007fde0ff */
[----:B0-----:R-:W-:-:S03]  /*35e0*/  VIADD R14, R3, 0xffffff85 ;  /* 0xffffff85030e7836 */ /* 0x001fc60000000000 */
[----:B------:R-:W-:Y:S01]  /*35f0*/  LEA.HI.X.SX32 R16, R16, R2, 0x1, P6 ;  /* 0x0000000210107211 */ /* 0x000fe200030f0eff */
[----:B------:R-:W-:Y:S01]  /*3600*/  STL [R1+0x494], R56 ;  /* 0x0004943801007387 */ /* 0x000fe20000100800 */
[----:B------:R-:W-:Y:S01]  /*3610*/  IMAD.MOV.U32 R15, RZ, RZ, R13 ;  /* 0x000000ffff0f7224 */ /* 0x000fe200078e000d */
[----:B------:R-:W-:Y:S02]  /*3620*/  ISETP.GE.U32.AND P4, PT, R14, 0x7fffff06, PT ;  /* 0x7fffff060e00780c */ /* 0x000fe40003f86070 */
        /* <DEDUP_REMOVED lines=9> */
[----:B------:R0:W3:Y:S01]  /*36c0*/  @!P2 LDG.E.U8 R60, desc[UR20][R14.64] ;  /* 0x000000140e3ca981 */ /* 0x0000e2000c1e1100 */
[----:B------:R-:W-:-:S03]  /*36d0*/  PRMT R58, RZ, 0x7610, R58 ;  /* 0x00007610ff3a7816 */ /* 0x000fc6000000003a */
[----:B--2---:R1:W-:Y:S04]  /*36e0*/  STL [R1+0xa4], R39 ;  /* 0x0000a42701007387 */ /* 0x0043e80000100800 */
[----:B-1----:R-:W2:Y:S04]  /*36f0*/  LDL.LU R39, [R1+0x680] ;  /* 0x0006800001277983 */ /* 0x002ea80000300800 */
[----:B------:R1:W-:Y:S04]  /*3700*/  STL [R1+0x490], R38 ;  /* 0x0004902601007387 */ /* 0x0003e80000100800 */
[----:B-1----:R-:W2:Y:S04]  /*3710*/  LDL.LU R38, [R1+0x67c] ;  /* 0x00067c0001267983 */ /* 0x002ea80000300800 */
[----:B------:R-:W2:Y:S04]  /*3720*/  LDL.LU R56, [R1+0x678] ;  /* 0x0006780001387983 */ /* 0x000ea80000300800 */
[----:B----4-:R1:W-:Y:S04]  /*3730*/  STL [R1+0xa0], R57 ;  /* 0x0000a03901007387 */ /* 0x0103e80000100800 */
[----:B-1----:R-:W4:Y:S04]  /*3740*/  LDL.LU R57, [R1+0x674] ;  /* 0x0006740001397983 */ /* 0x002f280000300800 */
        /* <DEDUP_REMOVED lines=21> */
[----:B------:R-:W-:Y:S01]  /*38a0*/  @!P3 IMAD.MOV.U32 R14, RZ, RZ, R60 ;  /* 0x000000ffff0eb224 */ /* 0x000fe200078e003c */
[----:B------:R-:W-:-:S04]  /*38b0*/  PRMT R52, RZ, 0x7610, R52 ;  /* 0x00007610ff347816 */ /* 0x000fc80000000034 */
        /* <DEDUP_REMOVED lines=8> */
[----:B------:R-:W-:-:S03]  /*3940*/  VIADD R17, R3, 0xfffffff4 ;  /* 0xfffffff403117836 */ /* 0x000fc60000000000 */
[----:B------:R-:W-:Y:S02]  /*3950*/  STL [R1+0x534], R58 ;  /* 0x0005343a01007387 */ /* 0x000fe40000100800 */
[----:B------:R-:W-:Y:S01]  /*3960*/  ISETP.GE.U32.AND P0, PT, R17, 0x7fffff75, PT ;  /* 0x7fffff751100780c */ /* 0x000fe20003f06070 */
[----:B------:R-:W-:Y:S01]  /*3970*/  IMAD R17, R26, 0x7a, RZ ;  /* 0x0000007a1a117824 */ /* 0x000fe200078e02ff */
[----:B------:R-:W4:Y:S04]  /*3980*/  LDL.LU R60, [R1+0x670] ;  /* 0x00067000013c7983 */ /* 0x000f280000300800 */
[----:B------:R-:W-:Y:S04]  /*3990*/  STL [R1+0x530], R13 ;  /* 0x0005300d01007387 */ /* 0x000fe80000100800 */
[----:B---3--:R1:W-:Y:S01]  /*39a0*/  STL [R1+0x90], R23 ;  /* 0x0000901701007387 */ /* 0x0083e20000100800 */
[----:B------:R-:W-:Y:S01]  /*39b0*/  VIADD R16, R3, 0xffffffec ;  /* 0xffffffec03107836 */ /* 0x000fe20000000000 */
[----:B-1----:R-:W-:Y:S01]  /*39c0*/  IADD3 R23, P6, PT, R17, R0, RZ ;  /* 0x0000000011177210 */ /* 0x002fe20007fde0ff */
[----:B------:R-:W-:-:S03]  /*39d0*/  VIADD R13, R3, 0xffffffe4 ;  /* 0xffffffe4030d7836 */ /* 0x000fc60000000000 */
[----:B------:R-:W-:Y:S01]  /*39e0*/  ISETP.GE.U32.AND P3, PT, R16, 0x7fffff6d, PT ;  /* 0x7fffff6d1000780c */ /* 0x000fe20003f66070 */
[----:B------:R-:W-:Y:S01]  /*39f0*/  STL [R1+0x55c], R23 ;  /* 0x00055c1701007387 */ /* 0x000fe20000100800 */
[----:B------:R-:W-:Y:S01]  /*3a00*/  IMAD R16, R26, 0x3, RZ ;  /* 0x000000031a107824 */ /* 0x000fe200078e02ff */
[----:B------:R-:W-:Y:S01]  /*3a10*/  PRMT R18, RZ, 0x7610, R18 ;  /* 0x00007610ff127816 */ /* 0x000fe20000000012 */
[----:B0-----:R-:W-:Y:S01]  /*3a20*/  @!P4 IMAD.MOV.U32 R14, RZ, RZ, R23 ;  /* 0x000000ffff0ec224 */ /* 0x001fe200078e0017 */
[----:B------:R-:W-:Y:S02]  /*3a30*/  ISETP.GE.U32.AND P5, PT, R13, 0x7fffff65, PT ;  /* 0x7fffff650d00780c */ /* 0x000fe40003fa6070 */
[----:B------:R-:W-:Y:S02]  /*3a40*/  PRMT R22, RZ, 0x7610, R22 ;  /* 0x00007610ff167816 */ /* 0x000fe40000000016 */
[----:B------:R-:W-:Y:S02]  /*3a50*/  PRMT R59, RZ, 0x7610, R59 ;  /* 0x00007610ff3b7816 */ /* 0x000fe4000000003b */
[----:B------:R-:W-:Y:S01]  /*3a60*/  PRMT R51, RZ, 0x7610, R51 ;  /* 0x00007610ff337816 */ /* 0x000fe20000000033 */
[----:B--2---:R0:W-:Y:S02]  /*3a70*/  STL [R1+0x98], R52 ;  /* 0x0000983401007387 */ /* 0x0041e40000100800 */
[----:B0-----:R-:W-:-:S02]  /*3a80*/  LEA.HI.X.SX32 R52, R17, R2, 0x1, P6 ;  /* 0x0000000211347211 */ /* 0x001fc400030f0eff */
[----:B------:R-:W-:-:S03]  /*3a90*/  IADD3 R13, P6, PT, R16, R0, RZ ;  /* 0x00000000100d7210 */ /* 0x000fc60007fde0ff */
[----:B------:R-:W-:Y:S01]  /*3aa0*/  @!P4 IMAD.MOV.U32 R15, RZ, RZ, R52 ;  /* 0x000000ffff0fc224 */ /* 0x000fe200078e0034 */
[----:B------:R0:W-:Y:S01]  /*3ab0*/  STL [R1+0x558], R52 ;  /* 0x0005583401007387 */ /* 0x0001e20000100800 */
[----:B------:R-:W-:-:S03]  /*3ac0*/  VIADD R17, R3, 0xffffffdc ;  /* 0xffffffdc03117836 */ /* 0x000fc60000000000 */
[----:B------:R1:W2:Y:S01]  /*3ad0*/  @!P4 LDG.E.U8 R18, desc[UR20][R14.64] ;  /* 0x000000140e12c981 */ /* 0x0002a2000c1e1100 */
[----:B0-----:R-:W-:Y:S01]  /*3ae0*/  IMAD R52, R26, 0xb, RZ ;  /* 0x0000000b1a347824 */ /* 0x001fe200078e02ff */
[----:B-1----:R-:W-:-:S04]  /*3af0*/  LEA.HI.X.SX32 R14, R16, R2, 0x1, P6 ;  /* 0x00000002100e7211 */ /* 0x002fc800030f0eff */
[----:B------:R-:W-:Y:S01]  /*3b00*/  IADD3 R58, P6, PT, R52, R0, RZ ;  /* 0x00000000343a7210 */ /* 0x000fe20007fde0ff */
[----:B------:R-:W-:Y:S01]  /*3b10*/  IMAD R15, R26, 0x13, RZ ;  /* 0x000000131a0f7824 */ /* 0x000fe200078e02ff */
[----:B------:R-:W-:Y:S01]  /*3b20*/  ISETP.GE.U32.AND P4, PT, R17, 0x7fffff5d, PT ;  /* 0x7fffff5d1100780c */ /* 0x000fe20003f86070 */
[----:B------:R-:W-:Y:S02]  /*3b30*/  @!P2 IMAD.MOV.U32 R16, RZ, RZ, R13 ;  /* 0x000000ffff10a224 */ /* 0x000fe400078e000d */
[----:B------:R-:W-:Y:S01]  /*3b40*/  @!P2 IMAD.MOV.U32 R17, RZ, RZ, R14 ;  /* 0x000000ffff11a224 */ /* 0x000fe200078e000e */
[----:B------:R-:W-:Y:S02]  /*3b50*/  LEA.HI.X.SX32 R52, R52, R2, 0x1, P6 ;  /* 0x0000000234347211 */ /* 0x000fe400030f0eff */
[C---:B------:R-:W-:Y:S02]  /*3b60*/  IADD3 R23, P6, PT, R15.reuse, R0, RZ ;  /* 0x000000000f177210 */ /* 0x040fe40007fde0ff */
[----:B------:R0:W3:Y:S02]  /*3b70*/  @!P2 LDG.E.U8 R22, desc[UR20][R16.64] ;  /* 0x000000141016a981 */ /* 0x0000e4000c1e1100 */
[----:B------:R-:W-:Y:S01]  /*3b80*/  LEA.HI.X.SX32 R15, R15, R2, 0x1, P6 ;  /* 0x000000020f0f7211 */ /* 0x000fe200030f0eff */
[----:B0-----:R-:W-:-:S02]  /*3b90*/  @!P0 IMAD.MOV.U32 R16, RZ, RZ, R58 ;  /* 0x000000ffff108224 */ /* 0x001fc400078e003a */
[----:B------:R-:W-:-:S05]  /*3ba0*/  @!P0 IMAD.MOV.U32 R17, RZ, RZ, R52 ;  /* 0x000000ffff118224 */ /* 0x000fca00078e0034 */
[----:B------:R0:W4:Y:S02]  /*3bb0*/  @!P0 LDG.E.U8 R59, desc[UR20][R16.64] ;  /* 0x00000014103b8981 */ /* 0x000124000c1e1100 */
[----:B0-----:R-:W-:Y:S02]  /*3bc0*/  @!P3 IMAD.MOV.U32 R16, RZ, RZ, R23 ;  /* 0x000000ffff10b224 */ /* 0x001fe400078e0017 */
[----:B------:R-:W-:-:S05]  /*3bd0*/  @!P3 IMAD.MOV.U32 R17, RZ, RZ, R15 ;  /* 0x000000ffff11b224 */ /* 0x000fca00078e000f */
[----:B------:R0:W4:Y:S02]  /*3be0*/  @!P3 LDG.E.U8 R51, desc[UR20][R16.64] ;  /* 0x000000141033b981 */ /* 0x000124000c1e1100 */
[----:B0-----:R-:W-:-:S05]  /*3bf0*/  VIADD R16, R3, 0xffffffc4 ;  /* 0xffffffc403107836 */ /* 0x001fca0000000000 */
[----:B------:R-:W-:Y:S02]  /*3c00*/  ISETP.GE.U32.AND P3, PT, R16, 0x7fffff45, PT ;  /* 0x7fffff451000780c */ /* 0x000fe40003f66070 */
[----:B------:R-:W-:Y:S01]  /*3c10*/  PRMT R50, RZ, 0x7610, R50 ;  /* 0x00007610ff327816 */ /* 0x000fe20000000032 */
[----:B--2---:R0:W-:Y:S04]  /*3c20*/  STL [R1+0x88], R18 ;  /* 0x0000881201007387 */ /* 0x0041e80000100800 */
[----:B------:R-:W-:Y:S01]  /*3c30*/  STL [R1+0x628], R13 ;  /* 0x0006280d01007387 */ /* 0x000fe20000100800 */
[----:B0-----:R-:W-:-:S03]  /*3c40*/  VIADD R18, R3, 0xffffffd4 ;  /* 0xffffffd403127836 */ /* 0x001fc60000000000 */
[----:B------:R-:W-:Y:S02]  /*3c50*/  STL [R1+0x624], R14 ;  /* 0x0006240e01007387 */ /* 0x000fe40000100800 */
[----:B------:R-:W-:Y:S02]  /*3c60*/  ISETP.GE.U32.AND P2, PT, R18, 0x7fffff55, PT ;  /* 0x7fffff551200780c */ /* 0x000fe40003f46070 */
[----:B------:R0:W-:Y:S01]  /*3c70*/  STL [R1+0x14c], R58 ;  /* 0x00014c3a01007387 */ /* 0x0001e20000100800 */
[----:B------:R-:W-:-:S03]  /*3c80*/  IMAD R18, R26, 0x1b, RZ ;  /* 0x0000001b1a127824 */ /* 0x000fc600078e02ff */
[----:B---3--:R1:W-:Y:S04]  /*3c90*/  STL [R1+0x84], R22 ;  /* 0x0000841601007387 */ /* 0x0083e80000100800 */
[----:B------:R-:W-:Y:S04]  /*3ca0*/  STL [R1+0x18c], R23 ;  /* 0x00018c1701007387 */ /* 0x000fe80000100800 */
[----:B0-----:R-:W2:Y:S04]  /*3cb0*/  LDL.LU R58, [R1+0x66c] ;  /* 0x00066c00013a7983 */ /* 0x001ea80000300800 */
[----:B------:R0:W-:Y:S01]  /*3cc0*/  STL [R1+0x62c], R52 ;  /* 0x00062c3401007387 */ /* 0x0001e20000100800 */
[----:B-1----:R-:W-:-:S03]  /*3cd0*/  VIADD R22, R3, 0xffffffcc ;  /* 0xffffffcc03167836 */ /* 0x002fc60000000000 */
[----:B----4-:R1:W-:Y:S01]  /*3ce0*/  STL [R1+0x80], R59 ;  /* 0x0000803b01007387 */ /* 0x0103e20000100800 */
[----:B0-----:R-:W-:-:S04]  /*3cf0*/  IADD3 R52, P6, PT, R18, R0, RZ ;  /* 0x0000000012347210 */ /* 0x001fc80007fde0ff */
[----:B------:R-:W-:Y:S01]  /*3d00*/  LEA.HI.X.SX32 R17, R18, R2, 0x1, P6 ;  /* 0x0000000212117211 */ /* 0x000fe200030f0eff */
[----:B-1----:R-:W3:Y:S01]  /*3d10*/  LDL.LU R59, [R1+0x668] ;  /* 0x00066800013b7983 */ /* 0x002ee20000300800 */
[----:B------:R-:W-:-:S03]  /*3d20*/  ISETP.GE.U32.AND P0, PT, R22, 0x7fffff4d, PT ;  /* 0x7fffff4d1600780c */ /* 0x000fc60003f06070 */
[----:B------:R0:W-:Y:S01]  /*3d30*/  STL [R1+0x188], R15 ;  /* 0x0001880f01007387 */ /* 0x0001e20000100800 */
[----:B------:R-:W-:-:S03]  /*3d40*/  PRMT R22, RZ, 0x7610, R22 ;  /* 0x00007610ff167816 */ /* 0x000fc60000000016 */
[----:B------:R-:W4:Y:S01]  /*3d50*/  LDL.LU R23, [R1+0x664] ;  /* 0x0006640001177983 */ /* 0x000f220000300800 */
[----:B------:R-:W-:-:S03]  /*3d60*/  @!P5 IMAD.MOV.U32 R16, RZ, RZ, R52 ;  /* 0x000000ffff10d224 */ /* 0x000fc600078e0034 */
[----:B------:R-:W-:Y:S01]  /*3d70*/  STL [R1+0x1cc], R52 ;  /* 0x0001cc3401007387 */ /* 0x000fe20000100800 */
[----:B0-----:R-:W-:-:S03]  /*3d80*/  IMAD R15, R26, 0x23, RZ ;  /* 0x000000231a0f7824 */ /* 0x001fc600078e02ff */
[----:B------:R-:W-:Y:S04]  /*3d90*/  STL [R1+0x1c8], R17 ;  /* 0x0001c81101007387 */ /* 0x000fe80000100800 */
[----:B------:R0:W-:Y:S04]  /*3da0*/  STL [R1+0x8c], R51 ;  /* 0x00008c3301007387 */ /* 0x0001e80000100800 */
[----:B------:R1:W2:Y:S01]  /*3db0*/  @!P5 LDG.E.U8 R22, desc[UR20][R16.64] ;  /* 0x000000141016d981 */ /* 0x0002a2000c1e1100 */
[----:B0-----:R-:W-:-:S04]  /*3dc0*/  IADD3 R51, P6, PT, R15, R0, RZ ;  /* 0x000000000f337210 */ /* 0x001fc80007fde0ff */
[----:B-1----:R-:W-:Y:S01]  /*3dd0*/  LEA.HI.X.SX32 R17, R15, R2, 0x1, P6 ;  /* 0x000000020f117211 */ /* 0x002fe200030f0eff */
[----:B------:R-:W-:-:S05]  /*3de0*/  @!P4 IMAD.MOV.U32 R16, RZ, RZ, R51 ;  /* 0x000000ffff10c224 */ /* 0x000fca00078e0033 */
[----:B------:R0:W3:Y:S01]  /*3df0*/  @!P4 LDG.E.U8 R50, desc[UR20][R16.64] ;  /* 0x000000141032c981 */ /* 0x0000e2000c1e1100 */
[----:B------:R-:W-:-:S05]  /*3e00*/  VIADD R18, R3, 0xffffffbc ;  /* 0xffffffbc03127836 */ /* 0x000fca0000000000 */
[----:B------:R-:W-:Y:S01]  /*3e10*/  ISETP.GE.U32.AND P5, PT, R18, 0x7fffff3d, PT ;  /* 0x7fffff3d1200780c */ /* 0x000fe20003fa6070 */
[C---:B------:R-:W-:Y:S01]  /*3e20*/  IMAD R18, R26.reuse, 0x2b, RZ ;  /* 0x0000002b1a127824 */ /* 0x040fe200078e02ff */
[----:B------:R-:W-:Y:S01]  /*3e30*/  STL [R1+0x20c], R51 ;  /* 0x00020c3301007387 */ /* 0x000fe20000100800 */
[----:B------:R-:W-:-:S03]  /*3e40*/  IMAD R15, R26, 0x33, RZ ;  /* 0x000000331a0f7824 */ /* 0x000fc600078e02ff */
[----:B------:R-:W-:Y:S02]  /*3e50*/  IADD3 R52, P6, PT, R18, R0, RZ ;  /* 0x0000000012347210 */ /* 0x000fe40007fde0ff */
[----:B------:R-:W-:-:S03]  /*3e60*/  PRMT R49, RZ, 0x7610, R49 ;  /* 0x00007610ff317816 */ /* 0x000fc60000000031 */
[----:B0-----:R-:W-:Y:S01]  /*3e70*/  @!P2 IMAD.MOV.U32 R16, RZ, RZ, R52 ;  /* 0x000000ffff10a224 */ /* 0x001fe200078e0034 */
[----:B------:R-:W-:Y:S01]  /*3e80*/  PRMT R48, RZ, 0x7610, R48 ;  /* 0x00007610ff307816 */ /* 0x000fe20000000030 */
[----:B--2---:R-:W-:Y:S04]  /*3e90*/  STL [R1+0x7c], R22 ;  /* 0x00007c1601007387 */ /* 0x004fe80000100800 */
[----:B------:R0:W-:Y:S04]  /*3ea0*/  STL [R1+0x208], R17 ;  /* 0x0002081101007387 */ /* 0x0001e80000100800 */
[----:B------:R-:W-:Y:S01]  /*3eb0*/  STL [R1+0x3c4], R52 ;  /* 0x0003c43401007387 */ /* 0x000fe20000100800 */
[----:B0-----:R-:W-:-:S03]  /*3ec0*/  LEA.HI.X.SX32 R17, R18, R2, 0x1, P6 ;  /* 0x0000000212117211 */ /* 0x001fc600030f0eff */
[----:B---3--:R0:W-:Y:S04]  /*3ed0*/  STL [R1+0x6c], R50 ;  /* 0x00006c3201007387 */ /* 0x0081e80000100800 */
[----:B------:R1:W2:Y:S01]  /*3ee0*/  @!P2 LDG.E.U8 R49, desc[UR20][R16.64] ;  /* 0x000000141031a981 */ /* 0x0002a2000c1e1100 */
[----:B0-----:R-:W-:-:S04]  /*3ef0*/  IADD3 R50, P6, PT, R15, R0, RZ ;  /* 0x000000000f327210 */ /* 0x001fc80007fde0ff */
[----:B------:R-:W-:Y:S01]  /*3f00*/  LEA.HI.X.SX32 R51, R15, R2, 0x1, P6 ;  /* 0x000000020f337211 */ /* 0x000fe200030f0eff */
[----:B------:R0:W-:Y:S01]  /*3f10*/  STL [R1+0x3c0], R17 ;  /* 0x0003c01101007387 */ /* 0x0001e20000100800 */
[----:B-1----:R-:W-:-:S03]  /*3f20*/  @!P0 IMAD.MOV.U32 R16, RZ, RZ, R50 ;  /* 0x000000ffff108224 */ /* 0x002fc600078e0032 */
[----:B0-----:R-:W-:-:S05]  /*3f30*/  @!P0 IMAD.MOV.U32 R17, RZ, RZ, R51 ;  /* 0x000000ffff118224 */ /* 0x001fca00078e0033 */
[----:B------:R0:W3:Y:S01]  /*3f40*/  @!P0 LDG.E.U8 R48, desc[UR20][R16.64] ;  /* 0x0000001410308981 */ /* 0x0000e2000c1e1100 */
[----:B------:R-:W-:-:S03]  /*3f50*/  IMAD R18, R26, 0x3b, RZ ;  /* 0x0000003b1a127824 */ /* 0x000fc600078e02ff */
[----:B------:R-:W-:Y:S01]  /*3f60*/  STL [R1+0x3f4], R50 ;  /* 0x0003f43201007387 */ /* 0x000fe20000100800 */
[----:B------:R-:W-:-:S03]  /*3f70*/  VIADD R22, R3, 0xffffffb4 ;  /* 0xffffffb403167836 */ /* 0x000fc60000000000 */
[----:B------:R-:W-:Y:S02]  /*3f80*/  STL [R1+0x3f0], R51 ;  /* 0x0003f03301007387 */ /* 0x000fe40000100800 */
[----:B------:R-:W-:Y:S01]  /*3f90*/  ISETP.GE.U32.AND P4, PT, R22, 0x7fffff35, PT ;  /* 0x7fffff351600780c */ /* 0x000fe20003f86070 */
[C---:B------:R-:W-:Y:S02]  /*3fa0*/  VIADD R22, R3.reuse, 0xffffffac ;  /* 0xffffffac03167836 */ /* 0x040fe40000000000 */
[----:B0-----:R-:W-:Y:S02]  /*3fb0*/  VIADD R16, R3, 0xffffffa4 ;  /* 0xffffffa403107836 */ /* 0x001fe40000000000 */
[----:B------:R-:W-:Y:S01]  /*3fc0*/  IMAD R15, R26, 0x43, RZ ;  /* 0x000000431a0f7824 */ /* 0x000fe200078e02ff */
[----:B------:R-:W-:Y:S02]  /*3fd0*/  ISETP.GE.U32.AND P2, PT, R22, 0x7fffff2d, PT ;  /* 0x7fffff2d1600780c */ /* 0x000fe40003f46070 */
[----:B------:R-:W-:-:S02]  /*3fe0*/  PRMT R22, RZ, 0x7610, R22 ;  /* 0x00007610ff167816 */ /* 0x000fc40000000016 */
[----:B------:R-:W-:Y:S02]  /*3ff0*/  ISETP.GE.U32.AND P0, PT, R16, 0x7fffff25, PT ;  /* 0x7fffff251000780c */ /* 0x000fe40003f06070 */
[----:B------:R-:W-:Y:S01]  /*4000*/  PRMT R47, RZ, 0x7610, R47 ;  /* 0x00007610ff2f7816 */ /* 0x000fe2000000002f */
[----:B--2---:R0:W-:Y:S02]  /*4010*/  STL [R1+0x78], R49 ;  /* 0x0000783101007387 */ /* 0x0041e40000100800 */
[----:B0-----:R-:W-:-:S04]  /*4020*/  IADD3 R49, P6, PT, R18, R0, RZ ;  /* 0x0000000012317210 */ /* 0x001fc80007fde0ff */
[----:B------:R-:W-:Y:S01]  /*4030*/  LEA.HI.X.SX32 R50, R18, R2, 0x1, P6 ;  /* 0x0000000212327211 */ /* 0x000fe200030f0eff */
[----:B------:R-:W-:Y:S01]  /*4040*/  STL [R1+0x424], R49 ;  /* 0x0004243101007387 */ /* 0x000fe20000100800 */
[----:B------:R-:W-:-:S03]  /*4050*/  @!P3 IMAD.MOV.U32 R16, RZ, RZ, R49 ;  /* 0x000000ffff10b224 */ /* 0x000fc600078e0031 */
[----:B------:R-:W-:Y:S01]  /*4060*/  STL [R1+0x420], R50 ;  /* 0x0004203201007387 */ /* 0x000fe20000100800 */
[----:B------:R-:W-:-:S05]  /*4070*/  @!P3 IMAD.MOV.U32 R17, RZ, RZ, R50 ;  /* 0x000000ffff11b224 */ /* 0x000fca00078e0032 */
[----:B------:R0:W2:Y:S04]  /*4080*/  @!P3 LDG.E.U8 R22, desc[UR20][R16.64] ;  /* 0x000000141016b981 */ /* 0x0000a8000c1e1100 */
[----:B---3--:R1:W-:Y:S02]  /*4090*/  STL [R1+0x70], R48 ;  /* 0x0000703001007387 */ /* 0x0083e40000100800 */
[----:B-1----:R-:W-:-:S04]  /*40a0*/  IADD3 R48, P6, PT, R15, R0, RZ ;  /* 0x000000000f307210 */ /* 0x002fc80007fde0ff */
[----:B------:R-:W-:Y:S01]  /*40b0*/  LEA.HI.X.SX32 R50, R15, R2, 0x1, P6 ;  /* 0x000000020f327211 */ /* 0x000fe200030f0eff */
[----:B0-----:R-:W-:-:S04]  /*40c0*/  @!P5 IMAD.MOV.U32 R16, RZ, RZ, R48 ;  /* 0x000000ffff10d224 */ /* 0x001fc800078e0030 */
[----:B------:R-:W-:-:S05]  /*40d0*/  @!P5 IMAD.MOV.U32 R17, RZ, RZ, R50 ;  /* 0x000000ffff11d224 */ /* 0x000fca00078e0032 */
[----:B------:R0:W3:Y:S01]  /*40e0*/  @!P5 LDG.E.U8 R47, desc[UR20][R16.64] ;  /* 0x00000014102fd981 */ /* 0x0000e2000c1e1100 */
[----:B------:R-:W-:-:S05]  /*40f0*/  VIADD R18, R3, 0xffffff9c ;  /* 0xffffff9c03127836 */ /* 0x000fca0000000000 */
[----:B------:R-:W-:Y:S01]  /*4100*/  ISETP.GE.U32.AND P3, PT, R18, 0x7fffff1d, PT ;  /* 0x7fffff1d1200780c */ /* 0x000fe20003f66070 */
[----:B------:R-:W-:Y:S01]  /*4110*/  IMAD R18, R26, 0x4b, RZ ;  /* 0x0000004b1a127824 */ /* 0x000fe200078e02ff */
[----:B------:R-:W-:Y:S04]  /*4120*/  STL [R1+0x44c], R48 ;  /* 0x00044c3001007387 */ /* 0x000fe80000100800 */
[----:B------:R-:W-:Y:S01]  /*4130*/  IADD3 R49, P6, PT, R18, R0, RZ ;  /* 0x0000000012317210 */ /* 0x000fe20007fde0ff */
[----:B------:R-:W-:Y:S01]  /*4140*/  IMAD R15, R26, 0x53, RZ ;  /* 0x000000531a0f7824 */ /* 0x000fe200078e02ff */
[----:B------:R-:W-:-:S03]  /*4150*/  PRMT R46, RZ, 0x7610, R46 ;  /* 0x00007610ff2e7816 */ /* 0x000fc6000000002e */
[----:B0-----:R-:W-:Y:S01]  /*4160*/  @!P4 IMAD.MOV.U32 R16, RZ, RZ, R49 ;  /* 0x000000ffff10c224 */ /* 0x001fe200078e0031 */
[----:B------:R-:W-:Y:S01]  /*4170*/  PRMT R45, RZ, 0x7610, R45 ;  /* 0x00007610ff2d7816 */ /* 0x000fe2000000002d */
[----:B--2---:R-:W-:Y:S04]  /*4180*/  STL [R1+0x64], R22 ;  /* 0x0000641601007387 */ /* 0x004fe80000100800 */
[----:B------:R0:W-:Y:S04]  /*4190*/  STL [R1+0x448], R50 ;  /* 0x0004483201007387 */ /* 0x0001e80000100800 */
[----:B------:R-:W-:Y:S01]  /*41a0*/  STL [R1+0x474], R49 ;  /* 0x0004743101007387 */ /* 0x000fe20000100800 */
[----:B0-----:R-:W-:-:S05]  /*41b0*/  LEA.HI.X.SX32 R50, R18, R2, 0x1, P6 ;  /* 0x0000000212327211 */ /* 0x001fca00030f0eff */
        /* <DEDUP_REMOVED lines=8> */
[----:B------:R-:W-:-:S03]  /*4240*/  IMAD R18, R26, 0x5b, RZ ;  /* 0x0000005b1a127824 */ /* 0x000fc600078e02ff */
[----:B------:R-:W-:Y:S04]  /*4250*/  STL [R1+0x470], R50 ;  /* 0x0004703201007387 */ /* 0x000fe80000100800 */
[----:B------:R-:W-:Y:S01]  /*4260*/  STL [R1+0x49c], R47 ;  /* 0x00049c2f01007387 */ /* 0x000fe20000100800 */
[----:B------:R-:W-:-:S03]  /*4270*/  VIADD R22, R3, 0xffffff94 ;  /* 0xffffff9403167836 */ /* 0x000fc60000000000 */
[----:B------:R-:W-:Y:S01]  /*4280*/  STL [R1+0x498], R48 ;  /* 0x0004983001007387 */ /* 0x000fe20000100800 */
[----:B------:R-:W-:Y:S01]  /*4290*/  IMAD R15, R26, 0x63, RZ ;  /* 0x000000631a0f7824 */ /* 0x000fe200078e02ff */
[----:B------:R-:W-:Y:S01]  /*42a0*/  ISETP.GE.U32.AND P5, PT, R22, 0x7fffff15, PT ;  /* 0x7fffff151600780c */ /* 0x000fe20003fa6070 */
[C---:B------:R-:W-:Y:S02]  /*42b0*/  VIADD R22, R3.reuse, 0xffffff8c ;  /* 0xffffff8c03167836 */ /* 0x040fe40000000000 */
[----:B0-----:R-:W-:-:S03]  /*42c0*/  VIADD R16, R3, 0xffffff84 ;  /* 0xffffff8403107836 */ /* 0x001fc60000000000 */
[----:B------:R-:W-:Y:S02]  /*42d0*/  ISETP.GE.U32.AND P4, PT, R22, 0x7fffff0d, PT ;  /* 0x7fffff0d1600780c */ /* 0x000fe40003f86070 */
[----:B------:R-:W-:Y:S02]  /*42e0*/  PRMT R22, RZ, 0x7610, R22 ;  /* 0x00007610ff167816 */ /* 0x000fe40000000016 */
[----:B------:R-:W-:Y:S02]  /*42f0*/  ISETP.GE.U32.AND P2, PT, R16, 0x7fffff05, PT ;  /* 0x7fffff051000780c */ /* 0x000fe40003f46070 */
[----:B------:R-:W-:Y:S01]  /*4300*/  PRMT R44, RZ, 0x7610, R44 ;  /* 0x00007610ff2c7816 */ /* 0x000fe2000000002c */
[----:B--2---:R0:W-:Y:S02]  /*4310*/  STL [R1+0x60], R46 ;  /* 0x0000602e01007387 */ /* 0x0041e40000100800 */
[----:B0-----:R-:W-:-:S04]  /*4320*/  IADD3 R46, P6, PT, R18, R0, RZ ;  /* 0x00000000122e7210 */ /* 0x001fc80007fde0ff */
[----:B------:R-:W-:Y:S01]  /*4330*/  LEA.HI.X.SX32 R47, R18, R2, 0x1, P6 ;  /* 0x00000002122f7211 */ /* 0x000fe200030f0eff */
[----:B------:R-:W-:Y:S04]  /*4340*/  STL [R1+0x4c4], R46 ;  /* 0x0004c42e01007387 */ /* 0x000fe80000100800 */
[----:B------:R-:W-:Y:S01]  /*4350*/  STL [R1+0x4c0], R47 ;  /* 0x0004c02f01007387 */ /* 0x000fe20000100800 */
[----:B------:R-:W-:Y:S02]  /*4360*/  @!P0 IMAD.MOV.U32 R16, RZ, RZ, R46 ;  /* 0x000000ffff108224 */ /* 0x000fe400078e002e */
        /* <DEDUP_REMOVED lines=31> */
[----:B------:R-:W-:Y:S04]  /*4560*/  STL [R1+0x53c], R44 ;  /* 0x00053c2c01007387 */ /* 0x000fe80000100800 */
[----:B------:R-:W-:Y:S01]  /*4570*/  STL [R1+0x538], R45 ;  /* 0x0005382d01007387 */ /* 0x000fe20000100800 */
[----:B------:R-:W-:-:S03]  /*4580*/  PRMT R24, RZ, 0x7610, R24 ;  /* 0x00007610ff187816 */ /* 0x000fc60000000018 */
[----:B--2---:R1:W-:Y:S02]  /*4590*/  STL [R1+0x48], R25 ;  /* 0x0000481901007387 */ /* 0x0043e40000100800 */
[----:B-1----:R-:W-:-:S05]  /*45a0*/  IADD3 R25, P6, PT, R18, R0, RZ ;  /* 0x0000000012197210 */ /* 0x002fca0007fde0ff */
[----:B------:R-:W-:Y:S01]  /*45b0*/  STL [R1+0x564], R25 ;  /* 0x0005641901007387 */ /* 0x000fe20000100800 */
[----:B0-----:R-:W-:-:S03]  /*45c0*/  @!P2 IMAD.MOV.U32 R16, RZ, RZ, R25 ;  /* 0x000000ffff10a224 */ /* 0x001fc600078e0019 */
[----:B---3--:R0:W-:Y:S02]  /*45d0*/  STL [R1+0x54], R42 ;  /* 0x0000542a01007387 */ /* 0x0081e40000100800 */
[----:B0-----:R-:W-:-:S05]  /*45e0*/  LEA.HI.X.SX32 R42, R18, R2, 0x1, P6 ;  /* 0x00000002122a7211 */ /* 0x001fca00030f0eff */
[----:B------:R-:W-:-:S05]  /*45f0*/  @!P2 IMAD.MOV.U32 R17, RZ, RZ, R42 ;  /* 0x000000ffff11a224 */ /* 0x000fca00078e002a */
[----:B------:R0:W2:Y:S01]  /*4600*/  @!P2 LDG.E.U8 R24, desc[UR20][R16.64] ;  /* 0x000000141018a981 */ /* 0x0000a2000c1e1100 */
[----:B------:R-:W-:-:S05]  /*4610*/  VIADD R22, R3, 0xfffffff3 ;  /* 0xfffffff303167836 */ /* 0x000fca0000000000 */
[----:B------:R-:W-:Y:S01]  /*4620*/  ISETP.GE.U32.AND P3, PT, R22, 0x7fffff74, PT ;  /* 0x7fffff741600780c */ /* 0x000fe20003f66070 */
[C---:B------:R-:W-:Y:S02]  /*4630*/  VIADD R22, R3.reuse, 0xffffffeb ;  /* 0xffffffeb03167836 */ /* 0x040fe40000000000 */
[----:B------:R-:W-:-:S03]  /*4640*/  VIADD R15, R3, 0xffffffe3 ;  /* 0xffffffe3030f7836 */ /* 0x000fc60000000000 */
[----:B------:R-:W-:Y:S01]  /*4650*/  ISETP.GE.U32.AND P5, PT, R22, 0x7fffff6c, PT ;  /* 0x7fffff6c1600780c */ /* 0x000fe20003fa6070 */
[----:B------:R-:W-:Y:S01]  /*4660*/  IMAD.SHL.U32 R22, R26, 0x4, RZ ;  /* 0x000000041a167824 */ /* 0x000fe200078e00ff */
[----:B------:R-:W-:-:S04]  /*4670*/  ISETP.GE.U32.AND P4, PT, R15, 0x7fffff64, PT ;  /* 0x7fffff640f00780c */ /* 0x000fc80003f86070 */
[C---:B------:R-:W-:Y:S01]  /*4680*/  IADD3 R15, P6, PT, R22.reuse, R0, RZ ;  /* 0x00000000160f7210 */ /* 0x040fe20007fde0ff */
[----:B------:R-:W-:Y:S03]  /*4690*/  STL [R1+0x560], R42 ;  /* 0x0005602a01007387 */ /* 0x000fe60000100800 */
[----:B0-----:R-:W-:Y:S02]  /*46a0*/  LEA.HI.X.SX32 R16, R22, R2, 0x1, P6 ;  /* 0x0000000216107211 */ /* 0x001fe400030f0eff */
[----:B------:R-:W-:-:S03]  /*46b0*/  PRMT R43, RZ, 0x7610, R43 ;  /* 0x00007610ff2b7816 */ /* 0x000fc6000000002b */
[----:B------:R-:W-:Y:S01]  /*46c0*/  @!P0 IMAD.MOV.U32 R25, RZ, RZ, R16 ;  /* 0x000000ffff198224 */ /* 0x000fe200078e0010 */
[----:B--2---:R0:W-:Y:S02]  /*46d0*/  STL [R1+0x44], R24 ;  /* 0x0000441801007387 */ /* 0x0041e40000100800 */
[----:B0-----:R-:W-:-:S05]  /*46e0*/  @!P0 IMAD.MOV.U32 R24, RZ, RZ, R15 ;  /* 0x000000ffff188224 */ /* 0x001fca00078e000f */
[----:B------:R0:W2:Y:S01]  /*46f0*/  @!P0 LDG.E.U8 R43, desc[UR20][R24.64] ;  /* 0x00000014182b8981 */ /* 0x0000a2000c1e1100 */
[----:B------:R-:W-:Y:S02]  /*4700*/  IMAD R17, R26, 0xc, RZ ;  /* 0x0000000c1a117824 */ /* 0x000fe400078e02ff */
[----:B------:R-:W-:-:S03]  /*4710*/  VIADD R18, R3, 0xffffffdb ;  /* 0xffffffdb03127836 */ /* 0x000fc60000000000 */
[----:B------:R-:W-:Y:S02]  /*4720*/  IADD3 R42, P6, PT, R17, R0, RZ ;  /* 0x00000000112a7210 */ /* 0x000fe40007fde0ff */
[----:B------:R-:W-:Y:S01]  /*4730*/  ISETP.GE.U32.AND P2, PT, R18, 0x7fffff5c, PT ;  /* 0x7fffff5c1200780c */ /* 0x000fe20003f46070 */
[----:B------:R-:W-:Y:S01]  /*4740*/  IMAD R18, R26, 0x14, RZ ;  /* 0x000000141a127824 */ /* 0x000fe200078e02ff */
[----:B------:R-:W-:Y:S01]  /*4750*/  STL [R1+0x634], R15 ;  /* 0x0006340f01007387 */ /* 0x000fe20000100800 */
[----:B------:R-:W-:Y:S01]  /*4760*/  VIADD R22, R3, 0xffffffd3 ;  /* 0xffffffd303167836 */ /* 0x000fe20000000000 */
[----:B------:R-:W-:Y:S02]  /*4770*/  LEA.HI.X.SX32 R45, R17, R2, 0x1, P6 ;  /* 0x00000002112d7211 */ /* 0x000fe400030f0eff */
[----:B------:R-:W-:Y:S04]  /*4780*/  STL [R1+0x630], R16 ;  /* 0x0006301001007387 */ /* 0x000fe80000100800 */
[----:B------:R-:W-:Y:S01]  /*4790*/  STL [R1+0x154], R42 ;  /* 0x0001542a01007387 */ /* 0x000fe20000100800 */
[----:B------:R-:W-:Y:S01]  /*47a0*/  ISETP.GE.U32.AND P0, PT, R22, 0x7fffff54, PT ;  /* 0x7fffff541600780c */ /* 0x000fe20003f06070 */
[----:B------:R-:W-:Y:S01]  /*47b0*/  IMAD R22, R26, 0x1c, RZ ;  /* 0x0000001c1a167824 */ /* 0x000fe200078e02ff */
[----:B------:R-:W-:Y:S01]  /*47c0*/  PRMT R55, RZ, 0x7610, R55 ;  /* 0x00007610ff377816 */ /* 0x000fe20000000037 */
[----:B0-----:R-:W-:-:S02]  /*47d0*/  @!P3 IMAD.MOV.U32 R24, RZ, RZ, R42 ;  /* 0x000000ffff18b224 */ /* 0x001fc400078e002a */
[----:B------:R-:W-:Y:S01]  /*47e0*/  @!P3 IMAD.MOV.U32 R25, RZ, RZ, R45 ;  /* 0x000000ffff19b224 */ /* 0x000fe200078e002d */
[----:B------:R-:W-:-:S04]  /*47f0*/  PRMT R40, RZ, 0x7610, R40 ;  /* 0x00007610ff287816 */ /* 0x000fc80000000028 */
[----:B------:R0:W3:Y:S01]  /*4800*/  @!P3 LDG.E.U8 R55, desc[UR20][R24.64] ;  /* 0x000000141837b981 */ /* 0x0000e2000c1e1100 */
[----:B------:R-:W-:-:S03]  /*4810*/  PRMT R41, RZ, 0x7610, R41 ;  /* 0x00007610ff297816 */ /* 0x000fc60000000029 */
[----:B--2---:R1:W-:Y:S02]  /*4820*/  STL [R1+0x40], R43 ;  /* 0x0000402b01007387 */ /* 0x0043e40000100800 */
[----:B-1----:R-:W-:-:S04]  /*4830*/  IADD3 R43, P6, PT, R18, R0, RZ ;  /* 0x00000000122b7210 */ /* 0x002fc80007fde0ff */
[----:B------:R-:W-:Y:S02]  /*4840*/  LEA.HI.X.SX32 R44, R18, R2, 0x1, P6 ;  /* 0x00000002122c7211 */ /* 0x000fe400030f0eff */
[C---:B------:R-:W-:Y:S01]  /*4850*/  IADD3 R42, P6, PT, R22.reuse, R0, RZ ;  /* 0x00000000162a7210 */ /* 0x040fe20007fde0ff */
[----:B0-----:R-:W-:Y:S02]  /*4860*/  @!P5 IMAD.MOV.U32 R24, RZ, RZ, R43 ;  /* 0x000000ffff18d224 */ /* 0x001fe400078e002b */
[----:B------:R-:W-:Y:S01]  /*4870*/  @!P5 IMAD.MOV.U32 R25, RZ, RZ, R44 ;  /* 0x000000ffff19d224 */ /* 0x000fe200078e002c */
[----:B------:R-:W-:-:S04]  /*4880*/  LEA.HI.X.SX32 R22, R22, R2, 0x1, P6 ;  /* 0x0000000216167211 */ /* 0x000fc800030f0eff */
[----:B------:R0:W2:Y:S02]  /*4890*/  @!P5 LDG.E.U8 R40, desc[UR20][R24.64] ;  /* 0x000000141828d981 */ /* 0x0000a4000c1e1100 */
[----:B0-----:R-:W-:Y:S02]  /*48a0*/  @!P4 IMAD.MOV.U32 R24, RZ, RZ, R42 ;  /* 0x000000ffff18c224 */ /* 0x001fe400078e002a */
[----:B------:R-:W-:-:S05]  /*48b0*/  @!P4 IMAD.MOV.U32 R25, RZ, RZ, R22 ;  /* 0x000000ffff19c224 */ /* 0x000fca00078e0016 */
[----:B------:R-:W4:Y:S01]  /*48c0*/  @!P4 LDG.E.U8 R41, desc[UR20][R24.64] ;  /* 0x000000141829c981 */ /* 0x000f22000c1e1100 */
[C---:B------:R-:W-:Y:S02]  /*48d0*/  VIADD R17, R3.reuse, 0xffffffcb ;  /* 0xffffffcb03117836 */ /* 0x040fe40000000000 */
[----:B------:R-:W-:Y:S01]  /*48e0*/  VIADD R18, R3, 0xffffffc3 ;  /* 0xffffffc303127836 */ /* 0x000fe20000000000 */
[----:B------:R-:W-:Y:S02]  /*48f0*/  STL [R1+0x150], R45 ;  /* 0x0001502d01007387 */ /* 0x000fe40000100800 */
[----:B------:R-:W-:Y:S01]  /*4900*/  ISETP.GE.U32.AND P3, PT, R17, 0x7fffff4c, PT ;  /* 0x7fffff4c1100780c */ /* 0x000fe20003f66070 */
[----:B------:R-:W-:Y:S01]  /*4910*/  IMAD R17, R26, 0x24, RZ ;  /* 0x000000241a117824 */ /* 0x000fe200078e02ff */
[----:B------:R-:W-:Y:S01]  /*4920*/  STL [R1+0x194], R43 ;  /* 0x0001942b01007387 */ /* 0x000fe20000100800 */
[----:B------:R-:W-:-:S03]  /*4930*/  ISETP.GE.U32.AND P5, PT, R18, 0x7fffff44, PT ;  /* 0x7fffff441200780c */ /* 0x000fc60003fa6070 */
[----:B---3--:R-:W-:Y:S01]  /*4940*/  STL [R1+0x660], R55 ;  /* 0x0006603701007387 */ /* 0x008fe20000100800 */
[----:B------:R-:W-:-:S03]  /*4950*/  VIADD R18, R3, 0xffffffbb ;  /* 0xffffffbb03127836 */ /* 0x000fc60000000000 */
[----:B------:R-:W-:Y:S04]  /*4960*/  STL [R1+0x190], R44 ;  /* 0x0001902c01007387 */ /* 0x000fe80000100800 */
[----:B------:R-:W-:Y:S04]  /*4970*/  STL [R1+0x1d4], R42 ;  /* 0x0001d42a01007387 */ /* 0x000fe80000100800 */
[----:B------:R-:W-:Y:S01]  /*4980*/  STL [R1+0x1d0], R22 ;  /* 0x0001d01601007387 */ /* 0x000fe20000100800 */
[----:B------:R-:W-:Y:S01]  /*4990*/  ISETP.GE.U32.AND P4, PT, R18, 0x7fffff3c, PT ;  /* 0x7fffff3c1200780c */ /* 0x000fe20003f86070 */
[----:B------:R-:W-:Y:S01]  /*49a0*/  IMAD R18, R26, 0x2c, RZ ;  /* 0x0000002c1a127824 */ /* 0x000fe200078e02ff */
[----:B------:R-:W-:-:S02]  /*49b0*/  PRMT R54, RZ, 0x7610, R54 ;  /* 0x00007610ff367816 */ /* 0x000fc40000000036 */
[----:B------:R-:W-:Y:S02]  /*49c0*/  PRMT R29, RZ, 0x7610, R29 ;  /* 0x00007610ff1d7816 */ /* 0x000fe4000000001d */
[----:B------:R-:W-:Y:S01]  /*49d0*/  PRMT R28, RZ, 0x7610, R28 ;  /* 0x00007610ff1c7816 */ /* 0x000fe2000000001c */
[----:B--2---:R0:W-:Y:S02]  /*49e0*/  STL [R1+0x4c], R40 ;  /* 0x00004c2801007387 */ /* 0x0041e40000100800 */
[----:B0-----:R-:W-:-:S05]  /*49f0*/  IADD3 R40, P6, PT, R17, R0, RZ ;  /* 0x0000000011287210 */ /* 0x001fca0007fde0ff */
[----:B------:R-:W-:Y:S04]  /*4a00*/  STL [R1+0x39c], R40 ;  /* 0x00039c2801007387 */ /* 0x000fe80000100800 */
[----:B----4-:R0:W-:Y:S01]  /*4a10*/  STL [R1+0x34], R41 ;  /* 0x0000342901007387 */ /* 0x0101e20000100800 */
[----:B------:R-:W-:Y:S01]  /*4a20*/  @!P2 IMAD.MOV.U32 R24, RZ, RZ, R40 ;  /* 0x000000ffff18a224 */ /* 0x000fe200078e0028 */
[----:B0-----:R-:W-:Y:S02]  /*4a30*/  LEA.HI.X.SX32 R41, R17, R2, 0x1, P6 ;  /* 0x0000000211297211 */ /* 0x001fe400030f0eff */
[----:B------:R-:W-:-:S03]  /*4a40*/  IADD3 R42, P6, PT, R18, R0, RZ ;  /* 0x00000000122a7210 */ /* 0x000fc60007fde0ff */
[----:B------:R-:W-:Y:S01]  /*4a50*/  @!P2 IMAD.MOV.U32 R25, RZ, RZ, R41 ;  /* 0x000000ffff19a224 */ /* 0x000fe200078e0029 */
[----:B------:R-:W-:Y:S01]  /*4a60*/  LEA.HI.X.SX32 R43, R18, R2, 0x1, P6 ;  /* 0x00000002122b7211 */ /* 0x000fe200030f0eff */
[----:B------:R-:W-:-:S03]  /*4a70*/  IMAD R17, R26, 0x34, RZ ;  /* 0x000000341a117824 */ /* 0x000fc600078e02ff */
[----:B------:R0:W2:Y:S02]  /*4a80*/  @!P2 LDG.E.U8 R54, desc[UR20][R24.64] ;  /* 0x000000141836a981 */ /* 0x0000a4000c1e1100 */
[C---:B------:R-:W-:Y:S02]  /*4a90*/  IADD3 R40, P6, PT, R17.reuse, R0, RZ ;  /* 0x0000000011287210 */ /* 0x040fe40007fde0ff */
[----:B------:R1:W-:Y:S01]  /*4aa0*/  STL [R1+0x398], R41 ;  /* 0x0003982901007387 */ /* 0x0003e20000100800 */
[----:B0-----:R-:W-:Y:S02]  /*4ab0*/  @!P0 IMAD.MOV.U32 R24, RZ, RZ, R42 ;  /* 0x000000ffff188224 */ /* 0x001fe400078e002a */
[----:B------:R-:W-:Y:S01]  /*4ac0*/  @!P0 IMAD.MOV.U32 R25, RZ, RZ, R43 ;  /* 0x000000ffff198224 */ /* 0x000fe200078e002b */
[----:B-1----:R-:W-:-:S04]  /*4ad0*/  LEA.HI.X.SX32 R41, R17, R2, 0x1, P6 ;  /* 0x0000000211297211 */ /* 0x002fc800030f0eff */
[----:B------:R0:W3:Y:S02]  /*4ae0*/  @!P0 LDG.E.U8 R29, desc[UR20][R24.64] ;  /* 0x00000014181d8981 */ /* 0x0000e4000c1e1100 */
[----:B0-----:R-:W-:Y:S02]  /*4af0*/  @!P3 IMAD.MOV.U32 R24, RZ, RZ, R40 ;  /* 0x000000ffff18b224 */ /* 0x001fe400078e0028 */
[----:B------:R-:W-:-:S05]  /*4b00*/  @!P3 IMAD.MOV.U32 R25, RZ, RZ, R41 ;  /* 0x000000ffff19b224 */ /* 0x000fca00078e0029 */
[----:B------:R-:W4:Y:S01]  /*4b10*/  @!P3 LDG.E.U8 R28, desc[UR20][R24.64] ;  /* 0x00000014181cb981 */ /* 0x000f22000c1e1100 */
[----:B------:R-:W-:-:S03]  /*4b20*/  IMAD R18, R26, 0x3c, RZ ;  /* 0x0000003c1a127824 */ /* 0x000fc600078e02ff */
[----:B------:R-:W-:Y:S04]  /*4b30*/  STL [R1+0x3cc], R42 ;  /* 0x0003cc2a01007387 */ /* 0x000fe80000100800 */
[----:B------:R-:W-:Y:S04]  /*4b40*/  STL [R1+0x3c8], R43 ;  /* 0x0003c82b01007387 */ /* 0x000fe80000100800 */
[----:B------:R-:W-:Y:S04]  /*4b50*/  STL [R1+0x3fc], R40 ;  /* 0x0003fc2801007387 */ /* 0x000fe80000100800 */
[----:B------:R-:W-:Y:S01]  /*4b60*/  STL [R1+0x3f8], R41 ;  /* 0x0003f82901007387 */ /* 0x000fe20000100800 */
[----:B------:R-:W-:Y:S01]  /*4b70*/  IMAD R17, R26, 0x44, RZ ;  /* 0x000000441a117824 */ /* 0x000fe200078e02ff */
[----:B------:R-:W-:-:S02]  /*4b80*/  PRMT R53, RZ, 0x7610, R53 ;  /* 0x00007610ff357816 */ /* 0x000fc40000000035 */
[----:B------:R-:W-:Y:S01]  /*4b90*/  PRMT R16, RZ, 0x7610, R16 ;  /* 0x00007610ff107816 */ /* 0x000fe20000000010 */
[----:B---3--:R0:W-:Y:S02]  /*4ba0*/  STL [R1+0x3c], R29 ;  /* 0x00003c1d01007387 */ /* 0x0081e40000100800 */
[----:B0-----:R-:W-:-:S04]  /*4bb0*/  IADD3 R29, P6, PT, R18, R0, RZ ;  /* 0x00000000121d7210 */ /* 0x001fc80007fde0ff */
[----:B------:R-:W-:Y:S01]  /*4bc0*/  LEA.HI.X.SX32 R40, R18, R2, 0x1, P6 ;  /* 0x0000000212287211 */ /* 0x000fe200030f0eff */
[----:B------:R-:W-:Y:S04]  /*4bd0*/  STL [R1+0x42c], R29 ;  /* 0x00042c1d01007387 */ /* 0x000fe80000100800 */
[----:B------:R-:W-:Y:S04]  /*4be0*/  STL [R1+0x428], R40 ;  /* 0x0004282801007387 */ /* 0x000fe80000100800 */
[----:B----4-:R0:W-:Y:S01]  /*4bf0*/  STL [R1+0x38], R28 ;  /* 0x0000381c01007387 */ /* 0x0101e20000100800 */
[----:B------:R-:W-:-:S02]  /*4c00*/  @!P5 IMAD.MOV.U32 R24, RZ, RZ, R29 ;  /* 0x000000ffff18d224 */ /* 0x000fc400078e001d */
[----:B------:R-:W-:-:S05]  /*4c10*/  @!P5 IMAD.MOV.U32 R25, RZ, RZ, R40 ;  /* 0x000000ffff19d224 */ /* 0x000fca00078e0028 */
[----:B------:R1:W3:Y:S01]  /*4c20*/  @!P5 LDG.E.U8 R53, desc[UR20][R24.64] ;  /* 0x000000141835d981 */ /* 0x0002e2000c1e1100 */
[----:B0-----:R-:W-:-:S04]  /*4c30*/  IADD3 R28, P6, PT, R17, R0, RZ ;  /* 0x00000000111c7210 */ /* 0x001fc80007fde0ff */
[----:B------:R-:W-:Y:S01]  /*4c40*/  LEA.HI.X.SX32 R40, R17, R2, 0x1, P6 ;  /* 0x0000000211287211 */ /* 0x000fe200030f0eff */
[----:B-1----:R-:W-:-:S04]  /*4c50*/  @!P4 IMAD.MOV.U32 R24, RZ, RZ, R28 ;  /* 0x000000ffff18c224 */ /* 0x002fc800078e001c */
[----:B------:R-:W-:-:S05]  /*4c60*/  @!P4 IMAD.MOV.U32 R25, RZ, RZ, R40 ;  /* 0x000000ffff19c224 */ /* 0x000fca00078e0028 */
[----:B------:R0:W4:Y:S01]  /*4c70*/  @!P4 LDG.E.U8 R16, desc[UR20][R24.64] ;  /* 0x000000141810c981 */ /* 0x000122000c1e1100 */
[C---:B------:R-:W-:Y:S02]  /*4c80*/  VIADD R18, R3.reuse, 0xffffff9b ;  /* 0xffffff9b03127836 */ /* 0x040fe40000000000 */
[----:B------:R-:W-:-:S03]  /*4c90*/  VIADD R22, R3, 0xffffffb3 ;  /* 0xffffffb303167836 */ /* 0x000fc60000000000 */
[----:B------:R-:W-:Y:S01]  /*4ca0*/  ISETP.GE.U32.AND P5, PT, R18, 0x7fffff1c, PT ;  /* 0x7fffff1c1200780c */ /* 0x000fe20003fa6070 */
[----:B------:R-:W-:Y:S01]  /*4cb0*/  IMAD R18, R26, 0x4c, RZ ;  /* 0x0000004c1a127824 */ /* 0x000fe200078e02ff */
[----:B------:R-:W-:Y:S01]  /*4cc0*/  ISETP.GE.U32.AND P2, PT, R22, 0x7fffff34, PT ;  /* 0x7fffff341600780c */ /* 0x000fe20003f46070 */
[----:B------:R-:W-:Y:S01]  /*4cd0*/  VIADD R22, R3, 0xffffffab ;  /* 0xffffffab03167836 */ /* 0x000fe20000000000 */
[----:B------:R-:W-:Y:S02]  /*4ce0*/  STL [R1+0x454], R28 ;  /* 0x0004541c01007387 */ /* 0x000fe40000100800 */
[----:B------:R-:W-:Y:S02]  /*4cf0*/  IADD3 R29, P6, PT, R18, R0, RZ ;  /* 0x00000000121d7210 */ /* 0x000fe40007fde0ff */
[----:B------:R1:W-:Y:S01]  /*4d00*/  STL [R1+0x450], R40 ;  /* 0x0004502801007387 */ /* 0x0003e20000100800 */
[----:B------:R-:W-:Y:S01]  /*4d10*/  IMAD R17, R26, 0x54, RZ ;  /* 0x000000541a117824 */ /* 0x000fe200078e02ff */
[----:B------:R-:W-:-:S02]  /*4d20*/  ISETP.GE.U32.AND P0, PT, R22, 0x7fffff2c, PT ;  /* 0x7fffff2c1600780c */ /* 0x000fc40003f06070 */
[----:B------:R-:W-:Y:S01]  /*4d30*/  PRMT R15, RZ, 0x7610, R15 ;  /* 0x00007610ff0f7816 */ /* 0x000fe2000000000f */
[----:B------:R-:W-:Y:S01]  /*4d40*/  STL [R1+0x47c], R29 ;  /* 0x00047c1d01007387 */ /* 0x000fe20000100800 */
[----:B-1----:R-:W-:Y:S01]  /*4d50*/  LEA.HI.X.SX32 R40, R18, R2, 0x1, P6 ;  /* 0x0000000212287211 */ /* 0x002fe200030f0eff */
[----:B0-----:R-:W-:-:S04]  /*4d60*/  @!P2 IMAD.MOV.U32 R24, RZ, RZ, R29 ;  /* 0x000000ffff18a224 */ /* 0x001fc800078e001d */
[----:B------:R-:W-:-:S05]  /*4d70*/  @!P2 IMAD.MOV.U32 R25, RZ, RZ, R40 ;  /* 0x000000ffff19a224 */ /* 0x000fca00078e0028 */
[----:B------:R0:W2:Y:S01]  /*4d80*/  @!P2 LDG.E.U8 R15, desc[UR20][R24.64] ;  /* 0x00000014180fa981 */ /* 0x0000a2000c1e1100 */
[----:B------:R-:W-:-:S03]  /*4d90*/  PRMT R13, RZ, 0x7610, R13 ;  /* 0x00007610ff0d7816 */ /* 0x000fc6000000000d */
[----:B----4-:R1:W-:Y:S02]  /*4da0*/  STL [R1+0x30], R16 ;  /* 0x0000301001007387 */ /* 0x0103e40000100800 */
[----:B-1----:R-:W-:-:S04]  /*4db0*/  IADD3 R16, P6, PT, R17, R0, RZ ;  /* 0x0000000011107210 */ /* 0x002fc80007fde0ff */
[----:B------:R-:W-:Y:S01]  /*4dc0*/  LEA.HI.X.SX32 R28, R17, R2, 0x1, P6 ;  /* 0x00000002111c7211 */ /* 0x000fe200030f0eff */
[----:B0-----:R-:W-:-:S04]  /*4dd0*/  @!P0 IMAD.MOV.U32 R24, RZ, RZ, R16 ;  /* 0x000000ffff188224 */ /* 0x001fc800078e0010 */
[----:B------:R-:W-:-:S05]  /*4de0*/  @!P0 IMAD.MOV.U32 R25, RZ, RZ, R28 ;  /* 0x000000ffff198224 */ /* 0x000fca00078e001c */
[----:B------:R0:W4:Y:S01]  /*4df0*/  @!P0 LDG.E.U8 R13, desc[UR20][R24.64] ;  /* 0x00000014180d8981 */ /* 0x000122000c1e1100 */
[----:B------:R-:W-:Y:S02]  /*4e00*/  VIADD R22, R3, 0xffffffa3 ;  /* 0xffffffa303167836 */ /* 0x000fe40000000000 */
[----:B------:R-:W-:Y:S01]  /*4e10*/  IMAD R18, R26, 0x5c, RZ ;  /* 0x0000005c1a127824 */ /* 0x000fe200078e02ff */
[----:B------:R-:W-:Y:S04]  /*4e20*/  STL [R1+0x478], R40 ;  /* 0x0004782801007387 */ /* 0x000fe80000100800 */
[----:B------:R-:W-:Y:S01]  /*4e30*/  STL [R1+0x4a4], R16 ;  /* 0x0004a41001007387 */ /* 0x000fe20000100800 */
[----:B------:R-:W-:-:S03]  /*4e40*/  ISETP.GE.U32.AND P3, PT, R22, 0x7fffff24, PT ;  /* 0x7fffff241600780c */ /* 0x000fc60003f66070 */
[----:B------:R-:W-:Y:S04]  /*4e50*/  STL [R1+0x4a0], R28 ;  /* 0x0004a01c01007387 */ /* 0x000fe80000100800 */
[----:B--2---:R1:W-:Y:S01]  /*4e60*/  STL [R1+0x20], R15 ;  /* 0x0000200f01007387 */ /* 0x0043e20000100800 */
[----:B------:R-:W-:Y:S01]  /*4e70*/  IMAD R17, R26, 0x64, RZ ;  /* 0x000000641a117824 */ /* 0x000fe200078e02ff */
[----:B-1----:R-:W-:-:S04]  /*4e80*/  IADD3 R15, P6, PT, R18, R0, RZ ;  /* 0x00000000120f7210 */ /* 0x002fc80007fde0ff */
[----:B------:R-:W-:Y:S01]  /*4e90*/  LEA.HI.X.SX32 R16, R18, R2, 0x1, P6 ;  /* 0x0000000212107211 */ /* 0x000fe200030f0eff */
[----:B------:R-:W-:Y:S01]  /*4ea0*/  STL [R1+0x4cc], R15 ;  /* 0x0004cc0f01007387 */ /* 0x000fe20000100800 */
[----:B------:R-:W-:-:S03]  /*4eb0*/  PRMT R14, RZ, 0x7610, R14 ;  /* 0x00007610ff0e7816 */ /* 0x000fc6000000000e */
[----:B------:R-:W-:Y:S01]  /*4ec0*/  STL [R1+0x4c8], R16 ;  /* 0x0004c81001007387 */ /* 0x000fe20000100800 */
[----:B0-----:R-:W-:Y:S02]  /*4ed0*/  @!P3 IMAD.MOV.U32 R24, RZ, RZ, R15 ;  /* 0x000000ffff18b224 */ /* 0x001fe400078e000f */
[----:B------:R-:W-:Y:S01]  /*4ee0*/  @!P3 IMAD.MOV.U32 R25, RZ, RZ, R16 ;  /* 0x000000ffff19b224 */ /* 0x000fe200078e0010 */
[----:B------:R-:W-:-:S04]  /*4ef0*/  PRMT R12, RZ, 0x7610, R12 ;  /* 0x00007610ff0c7816 */ /* 0x000fc8000000000c */
[----:B------:R0:W2:Y:S04]  /*4f00*/  @!P3 LDG.E.U8 R14, desc[UR20][R24.64] ;  /* 0x00000014180eb981 */ /* 0x0000a8000c1e1100 */
[----:B----4-:R1:W-:Y:S02]  /*4f10*/  STL [R1+0x1c], R13 ;  /* 0x00001c0d01007387 */ /* 0x0103e40000100800 */
[----:B-1----:R-:W-:-:S04]  /*4f20*/  IADD3 R13, P6, PT, R17, R0, RZ ;  /* 0x00000000110d7210 */ /* 0x002fc80007fde0ff */
[----:B------:R-:W-:Y:S01]  /*4f30*/  LEA.HI.X.SX32 R15, R17, R2, 0x1, P6 ;  /* 0x00000002110f7211 */ /* 0x000fe200030f0eff */
[----:B0-----:R-:W-:-:S04]  /*4f40*/  @!P5 IMAD.MOV.U32 R24, RZ, RZ, R13 ;  /* 0x000000ffff18d224 */ /* 0x001fc800078e000d */
[----:B------:R-:W-:-:S05]  /*4f50*/  @!P5 IMAD.MOV.U32 R25, RZ, RZ, R15 ;  /* 0x000000ffff19d224 */ /* 0x000fca00078e000f */
[----:B------:R0:W4:Y:S01]  /*4f60*/  @!P5 LDG.E.U8 R12, desc[UR20][R24.64] ;  /* 0x00000014180cd981 */ /* 0x000122000c1e1100 */
[C---:B------:R-:W-:Y:S02]  /*4f70*/  VIADD R18, R3.reuse, 0xfffffffa ;  /* 0xfffffffa03127836 */ /* 0x040fe40000000000 */
[----:B------:R-:W-:-:S03]  /*4f80*/  VIADD R22, R3, 0xffffff93 ;  /* 0xffffff9303167836 */ /* 0x000fc60000000000 */
[----:B------:R-:W-:Y:S01]  /*4f90*/  ISETP.GE.U32.AND P3, PT, R18, 0x7fffff7b, PT ;  /* 0x7fffff7b1200780c */ /* 0x000fe20003f66070 */
[----:B------:R-:W-:Y:S01]  /*4fa0*/  IMAD R18, R26, 0x6c, RZ ;  /* 0x0000006c1a127824 */ /* 0x000fe200078e02ff */
[----:B------:R-:W-:Y:S01]  /*4fb0*/  ISETP.GE.U32.AND P4, PT, R22, 0x7fffff14, PT ;  /* 0x7fffff141600780c */ /* 0x000fe20003f86070 */
[----:B------:R-:W-:Y:S01]  /*4fc0*/  STL [R1+0x4f4], R13 ;  /* 0x0004f40d01007387 */ /* 0x000fe20000100800 */
[----:B------:R-:W-:-:S03]  /*4fd0*/  VIADD R22, R3, 0xffffff8b ;  /* 0xffffff8b03167836 */ /* 0x000fc60000000000 */
[----:B------:R-:W-:Y:S01]  /*4fe0*/  STL [R1+0x4f0], R15 ;  /* 0x0004f00f01007387 */ /* 0x000fe20000100800 */
[----:B------:R-:W-:Y:S01]  /*4ff0*/  IMAD R17, R26, 0x74, RZ ;  /* 0x000000741a117824 */ /* 0x000fe200078e02ff */
[----:B------:R-:W-:Y:S02]  /*5000*/  ISETP.GE.U32.AND P2, PT, R22, 0x7fffff0c, PT ;  /* 0x7fffff0c1600780c */ /* 0x000fe40003f46070 */
[----:B--2---:R1:W-:Y:S01]  /*5010*/  STL [R1+0x28], R14 ;  /* 0x0000280e01007387 */ /* 0x0043e20000100800 */
[----:B------:R-:W-:Y:S02]  /*5020*/  PRMT R10, RZ, 0x7610, R10 ;  /* 0x00007610ff0a7816 */ /* 0x000fe4000000000a */
[----:B-1----:R-:W-:-:S04]  /*5030*/  IADD3 R14, P6, PT, R18, R0, RZ ;  /* 0x00000000120e7210 */ /* 0x002fc80007fde0ff */
[----:B------:R-:W-:Y:S01]  /*5040*/  LEA.HI.X.SX32 R15, R18, R2, 0x1, P6 ;  /* 0x00000002120f7211 */ /* 0x000fe200030f0eff */
[----:B------:R-:W-:Y:S01]  /*5050*/  STL [R1+0x51c], R14 ;  /* 0x00051c0e01007387 */ /* 0x000fe20000100800 */
[----:B0-----:R-:W-:-:S03]  /*5060*/  @!P4 IMAD.MOV.U32 R24, RZ, RZ, R14 ;  /* 0x000000ffff18c224 */ /* 0x001fc600078e000e */
        /* <DEDUP_REMOVED lines=10> */
[----:B------:R-:W-:Y:S01]  /*5110*/  IMAD R18, R26, 0x7c, RZ ;  /* 0x0000007c1a127824 */ /* 0x000fe200078e02ff */
[----:B------:R-:W-:Y:S02]  /*5120*/  STL [R1+0x518], R15 ;  /* 0x0005180f01007387 */ /* 0x000fe40000100800 */
[----:B------:R-:W-:Y:S01]  /*5130*/  ISETP.GE.U32.AND P0, PT, R22, 0x7fffff04, PT ;  /* 0x7fffff041600780c */ /* 0x000fe20003f06070 */
[C---:B------:R-:W-:Y:S01]  /*5140*/  VIADD R22, R3.reuse, 0xfffffff2 ;  /* 0xfffffff203167836 */ /* 0x040fe20000000000 */
[----:B------:R-:W-:Y:S04]  /*5150*/  STL [R1+0x544], R12 ;  /* 0x0005440c01007387 */ /* 0x000fe80000100800 */
[----:B------:R-:W-:Y:S01]  /*5160*/  STL [R1+0x540], R13 ;  /* 0x0005400d01007387 */ /* 0x000fe20000100800 */
[----:B------:R-:W-:Y:S01]  /*5170*/  ISETP.GE.U32.AND P5, PT, R22, 0x7fffff73, PT ;  /* 0x7fffff731600780c */ /* 0x000fe20003fa6070 */
[----:B------:R-:W-:-:S02]  /*5180*/  VIADD R22, R3, 0xffffffea ;  /* 0xffffffea03167836 */ /* 0x000fc40000000000 */
[----:B--2---:R1:W-:Y:S03]  /*5190*/  STL [R1+0xc], R10 ;  /* 0x00000c0a01007387 */ /* 0x0043e60000100800 */
[----:B------:R-:W-:Y:S02]  /*51a0*/  ISETP.GE.U32.AND P4, PT, R22, 0x7fffff6b, PT ;  /* 0x7fffff6b1600780c */ /* 0x000fe40003f86070 */
[----:B-1----:R-:W-:Y:S01]  /*51b0*/  IADD3 R10, P6, PT, R18, R0, RZ ;  /* 0x00000000120a7210 */ /* 0x002fe20007fde0ff */
[----:B------:R-:W-:-:S04]  /*51c0*/  VIADD R17, R3, 0xffffffe2 ;  /* 0xffffffe203117836 */ /* 0x000fc80000000000 */
[----:B------:R-:W-:Y:S01]  /*51d0*/  STL [R1+0x56c], R10 ;  /* 0x00056c0a01007387 */ /* 0x000fe20000100800 */
[----:B------:R-:W-:Y:S01]  /*51e0*/  IMAD R22, R26, 0x5, RZ ;  /* 0x000000051a167824 */ /* 0x000fe200078e02ff */
[----:B------:R-:W-:Y:S01]  /*51f0*/  PRMT R9, RZ, 0x7610, R9 ;  /* 0x00007610ff097816 */ /* 0x000fe20000000009 */
[----:B0-----:R-:W-:Y:S01]  /*5200*/  @!P0 IMAD.MOV.U32 R24, RZ, RZ, R10 ;  /* 0x000000ffff188224 */ /* 0x001fe200078e000a */
[----:B------:R-:W-:Y:S02]  /*5210*/  ISETP.GE.U32.AND P2, PT, R17, 0x7fffff63, PT ;  /* 0x7fffff631100780c */ /* 0x000fe40003f46070 */
[----:B------:R-:W-:Y:S01]  /*5220*/  PRMT R7, RZ, 0x7610, R7 ;  /* 0x00007610ff077816 */ /* 0x000fe20000000007 */
[----:B----4-:R0:W-:Y:S02]  /*5230*/  STL [R1+0x2c], R11 ;  /* 0x00002c0b01007387 */ /* 0x0101e40000100800 */
[----:B0-----:R-:W-:Y:S01]  /*5240*/  LEA.HI.X.SX32 R11, R18, R2, 0x1, P6 ;  /* 0x00000002120b7211 */ /* 0x001fe200030f0eff */
[----:B------:R-:W-:Y:S01]  /*5250*/  VIADD R18, R3, 0xffffffda ;  /* 0xffffffda03127836 */ /* 0x000fe20000000000 */
[----:B------:R-:W-:-:S03]  /*5260*/  IADD3 R17, P6, PT, R22, R0, RZ ;  /* 0x0000000016117210 */ /* 0x000fc60007fde0ff */
[----:B------:R-:W-:-:S05]  /*5270*/  @!P0 IMAD.MOV.U32 R25, RZ, RZ, R11 ;  /* 0x000000ffff198224 */ /* 0x000fca00078e000b */
[----:B------:R0:W2:Y:S01]  /*5280*/  @!P0 LDG.E.U8 R9, desc[UR20][R24.64] ;  /* 0x0000001418098981 */ /* 0x0000a2000c1e1100 */
[----:B------:R-:W-:Y:S02]  /*5290*/  ISETP.GE.U32.AND P0, PT, R18, 0x7fffff5b, PT ;  /* 0x7fffff5b1200780c */ /* 0x000fe40003f06070 */
[----:B------:R-:W-:Y:S01]  /*52a0*/  LEA.HI.X.SX32 R18, R22, R2, 0x1, P6 ;  /* 0x0000000216127211 */ /* 0x000fe200030f0eff */
[----:B0-----:R-:W-:-:S04]  /*52b0*/  @!P3 IMAD.MOV.U32 R24, RZ, RZ, R17 ;  /* 0x000000ffff18b224 */ /* 0x001fc800078e0011 */
[----:B------:R-:W-:-:S05]  /*52c0*/  @!P3 IMAD.MOV.U32 R25, RZ, RZ, R18 ;  /* 0x000000ffff19b224 */ /* 0x000fca00078e0012 */
[----:B------:R0:W4:Y:S01]  /*52d0*/  @!P3 LDG.E.U8 R7, desc[UR20][R24.64] ;  /* 0x000000141807b981 */ /* 0x000122000c1e1100 */
[C---:B------:R-:W-:Y:S02]  /*52e0*/  IMAD R28, R26.reuse, 0xd, RZ ;  /* 0x0000000d1a1c7824 */ /* 0x040fe400078e02ff */
[----:B------:R-:W-:Y:S01]  /*52f0*/  IMAD R22, R26, 0x15, RZ ;  /* 0x000000151a167824 */ /* 0x000fe200078e02ff */
[----:B------:R1:W-:Y:S02]  /*5300*/  STL [R1+0x568], R11 ;  /* 0x0005680b01007387 */ /* 0x0003e40000100800 */
[C---:B------:R-:W-:Y:S02]  /*5310*/  IADD3 R10, P6, PT, R28.reuse, R0, RZ ;  /* 0x000000001c0a7210 */ /* 0x040fe40007fde0ff */
[----:B------:R-:W-:Y:S04]  /*5320*/  STL [R1+0x64c], R17 ;  /* 0x00064c1101007387 */ /* 0x000fe80000100800 */
[----:B------:R-:W-:Y:S01]  /*5330*/  STL [R1+0x638], R18 ;  /* 0x0006381201007387 */ /* 0x000fe20000100800 */
[----:B-1----:R-:W-:-:S03]  /*5340*/  LEA.HI.X.SX32 R11, R28, R2, 0x1, P6 ;  /* 0x000000021c0b7211 */ /* 0x002fc600030f0eff */
[----:B------:R-:W-:Y:S01]  /*5350*/  STL [R1+0x15c], R10 ;  /* 0x00015c0a01007387 */ /* 0x000fe20000100800 */
[----:B------:R-:W-:Y:S01]  /*5360*/  PRMT R5, RZ, 0x7610, R5 ;  /* 0x00007610ff057816 */ /* 0x000fe20000000005 */
[----:B0-----:R-:W-:Y:S02]  /*5370*/  @!P5 IMAD.MOV.U32 R24, RZ, RZ, R10 ;  /* 0x000000ffff18d224 */ /* 0x001fe400078e000a */
[----:B------:R-:W-:Y:S01]  /*5380*/  @!P5 IMAD.MOV.U32 R25, RZ, RZ, R11 ;  /* 0x000000ffff19d224 */ /* 0x000fe200078e000b */
[----:B------:R-:W-:-:S04]  /*5390*/  PRMT R6, RZ, 0x7610, R6 ;  /* 0x00007610ff067816 */ /* 0x000fc80000000006 */
[----:B------:R0:W3:Y:S04]  /*53a0*/  @!P5 LDG.E.U8 R5, desc[UR20][R24.64] ;  /* 0x000000141805d981 */ /* 0x0000e8000c1e1100 */
[----:B----4-:R1:W-:Y:S04]  /*53b0*/  STL [R1+0x10], R7 ;  /* 0x0000100701007387 */ /* 0x0103e80000100800 */
[----:B------:R-:W-:Y:S01]  /*53c0*/  STL [R1+0x158], R11 ;  /* 0x0001580b01007387 */ /* 0x000fe20000100800 */
[----:B-1----:R-:W-:-:S05]  /*53d0*/  IADD3 R7, P6, PT, R22, R0, RZ ;  /* 0x0000000016077210 */ /* 0x002fca0007fde0ff */
[----:B------:R-:W-:Y:S04]  /*53e0*/  STL [R1+0x19c], R7 ;  /* 0x00019c0701007387 */ /* 0x000fe80000100800 */
[----:B--2---:R1:W-:Y:S01]  /*53f0*/  STL [R1+0x14], R9 ;  /* 0x0000140901007387 */ /* 0x0043e20000100800 */
[----:B0-----:R-:W-:Y:S01]  /*5400*/  @!P4 IMAD.MOV.U32 R24, RZ, RZ, R7 ;  /* 0x000000ffff18c224 */ /* 0x001fe200078e0007 */
[----:B-1----:R-:W-:-:S05]  /*5410*/  LEA.HI.X.SX32 R9, R22, R2, 0x1, P6 ;  /* 0x0000000216097211 */ /* 0x002fca00030f0eff */
[----:B------:R-:W-:-:S05]  /*5420*/  @!P4 IMAD.MOV.U32 R25, RZ, RZ, R9 ;  /* 0x000000ffff19c224 */ /* 0x000fca00078e0009 */
[----:B------:R0:W2:Y:S01]  /*5430*/  @!P4 LDG.E.U8 R6, desc[UR20][R24.64] ;  /* 0x000000141806c981 */ /* 0x0000a2000c1e1100 */
[----:B------:R-:W-:-:S03]  /*5440*/  IMAD R28, R26, 0x1d, RZ ;  /* 0x0000001d1a1c7824 */ /* 0x000fc600078e02ff */
[----:B---3--:R1:W-:Y:S04]  /*5450*/  STL [R1+0x4], R5 ;  /* 0x0000040501007387 */ /* 0x0083e80000100800 */
[----:B------:R-:W-:Y:S01]  /*5460*/  STL [R1+0x198], R9 ;  /* 0x0001980901007387 */ /* 0x000fe20000100800 */
[----:B-1----:R-:W-:-:S05]  /*5470*/  IADD3 R5, P6, PT, R28, R0, RZ ;  /* 0x000000001c057210 */ /* 0x002fca0007fde0ff */
[----:B------:R-:W-:Y:S01]  /*5480*/  STL [R1+0x1dc], R5 ;  /* 0x0001dc0501007387 */ /* 0x000fe20000100800 */
[----:B------:R-:W-:Y:S01]  /*5490*/  PRMT R4, RZ, 0x7610, R4 ;  /* 0x00007610ff047816 */ /* 0x000fe20000000004 */
[----:B0-----:R-:W-:Y:S02]  /*54a0*/  @!P2 IMAD.MOV.U32 R24, RZ, RZ, R5 ;  /* 0x000000ffff18a224 */ /* 0x001fe400078e0005 */
[----:B--2---:R0:W-:Y:S02]  /*54b0*/  STL [R1+0x24], R6 ;  /* 0x0000240601007387 */ /* 0x0041e40000100800 */
[----:B0-----:R-:W-:-:S05]  /*54c0*/  LEA.HI.X.SX32 R6, R28, R2, 0x1, P6 ;  /* 0x000000021c067211 */ /* 0x001fca00030f0eff */
[----:B------:R-:W-:-:S05]  /*54d0*/  @!P2 IMAD.MOV.U32 R25, RZ, RZ, R6 ;  /* 0x000000ffff19a224 */ /* 0x000fca00078e0006 */
[----:B------:R0:W2:Y:S01]  /*54e0*/  @!P2 LDG.E.U8 R4, desc[UR20][R24.64] ;  /* 0x000000141804a981 */ /* 0x0000a2000c1e1100 */
[----:B------:R-:W-:Y:S02]  /*54f0*/  VIADD R29, R3, 0xffffffd2 ;  /* 0xffffffd2031d7836 */ /* 0x000fe40000000000 */
[C---:B------:R-:W-:Y:S02]  /*5500*/  IMAD R22, R26.reuse, 0x25, RZ ;  /* 0x000000251a167824 */ /* 0x040fe400078e02ff */
[----:B------:R-:W-:Y:S01]  /*5510*/  IMAD R28, R26, 0x2d, RZ ;  /* 0x0000002d1a1c7824 */ /* 0x000fe200078e02ff */
[----:B------:R-:W-:Y:S01]  /*5520*/  ISETP.GE.U32.AND P3, PT, R29, 0x7fffff53, PT ;  /* 0x7fffff531d00780c */ /* 0x000fe20003f66070 */
[----:B------:R-:W-:Y:S01]  /*5530*/  VIADD R29, R3, 0xffffffca ;  /* 0xffffffca031d7836 */ /* 0x000fe20000000000 */
[C---:B------:R-:W-:Y:S01]  /*5540*/  IADD3 R9, P2, PT, R22.reuse, R0, RZ ;  /* 0x0000000016097210 */ /* 0x040fe20007f5e0ff */
[----:B------:R1:W-:Y:S03]  /*5550*/  STL [R1+0x1d8], R6 ;  /* 0x0001d80601007387 */ /* 0x0003e60000100800 */
[----:B------:R-:W-:-:S02]  /*5560*/  LEA.HI.X.SX32 R10, R22, R2, 0x1, P2 ;  /* 0x00000002160a7211 */ /* 0x000fc400010f0eff */
[----:B------:R-:W-:Y:S01]  /*5570*/  ISETP.GE.U32.AND P5, PT, R29, 0x7fffff4b, PT ;  /* 0x7fffff4b1d00780c */ /* 0x000fe20003fa6070 */
[----:B------:R-:W-:Y:S01]  /*5580*/  IMAD R29, R26, 0x35, RZ ;  /* 0x000000351a1d7824 */ /* 0x000fe200078e02ff */
[----:B------:R-:W-:Y:S02]  /*5590*/  PRMT R8, RZ, 0x7610, R8 ;  /* 0x00007610ff087816 */ /* 0x000fe40000000008 */
[C---:B-1----:R-:W-:Y:S01]  /*55a0*/  IADD3 R6, P4, PT, R28.reuse, R0, RZ ;  /* 0x000000001c067210 */ /* 0x042fe20007f9e0ff */
[----:B0-----:R-:W-:Y:S02]  /*55b0*/  @!P0 IMAD.MOV.U32 R24, RZ, RZ, R9 ;  /* 0x000000ffff188224 */ /* 0x001fe400078e0009 */
[----:B------:R-:W-:Y:S01]  /*55c0*/  @!P0 IMAD.MOV.U32 R25, RZ, RZ, R10 ;  /* 0x000000ffff198224 */ /* 0x000fe200078e000a */
[----:B------:R-:W-:Y:S02]  /*55d0*/  LEA.HI.X.SX32 R7, R28, R2, 0x1, P4 ;  /* 0x000000021c077211 */ /* 0x000fe400020f0eff */
[----:B------:R-:W-:-:S02]  /*55e0*/  PRMT R17, RZ, 0x7610, R17 ;  /* 0x00007610ff117816 */ /* 0x000fc40000000011 */
[----:B------:R0:W3:Y:S01]  /*55f0*/  @!P0 LDG.E.U8 R8, desc[UR20][R24.64] ;  /* 0x0000001418088981 */ /* 0x0000e2000c1e1100 */
[----:B------:R-:W-:Y:S01]  /*5600*/  PRMT R27, RZ, 0x7610, R27 ;  /* 0x00007610ff1b7816 */ /* 0x000fe2000000001b */
[----:B0-----:R-:W-:Y:S02]  /*5610*/  @!P3 IMAD.MOV.U32 R24, RZ, RZ, R6 ;  /* 0x000000ffff18b224 */ /* 0x001fe400078e0006 */
[----:B------:R-:W-:-:S05]  /*5620*/  @!P3 IMAD.MOV.U32 R25, RZ, RZ, R7 ;  /* 0x000000ffff19b224 */ /* 0x000fca00078e0007 */
[----:B------:R0:W4:Y:S01]  /*5630*/  @!P3 LDG.E.U8 R17, desc[UR20][R24.64] ;  /* 0x000000141811b981 */ /* 0x000122000c1e1100 */
[----:B------:R-:W-:-:S03]  /*5640*/  LOP3.LUT R43, R20, 0xe, RZ, 0xfc, !PT ;  /* 0x0000000e142b7812 */ /* 0x000fc600078efcff */
[----:B--2---:R1:W-:Y:S02]  /*5650*/  STL [R1+0x8], R4 ;  /* 0x0000080401007387 */ /* 0x0043e40000100800 */
[----:B-1----:R-:W-:-:S04]  /*5660*/  IADD3 R4, P6, PT, R29, R0, RZ ;  /* 0x000000001d047210 */ /* 0x002fc80007fde0ff */
[----:B------:R-:W-:Y:S01]  /*5670*/  LEA.HI.X.SX32 R5, R29, R2, 0x1, P6 ;  /* 0x000000021d057211 */ /* 0x000fe200030f0eff */
[----:B0-----:R-:W-:-:S04]  /*5680*/  @!P5 IMAD.MOV.U32 R24, RZ, RZ, R4 ;  /* 0x000000ffff18d224 */ /* 0x001fc800078e0004 */
[----:B------:R-:W-:-:S05]  /*5690*/  @!P5 IMAD.MOV.U32 R25, RZ, RZ, R5 ;  /* 0x000000ffff19d224 */ /* 0x000fca00078e0005 */
[----:B------:R0:W2:Y:S01]  /*56a0*/  @!P5 LDG.E.U8 R27, desc[UR20][R24.64] ;  /* 0x00000014181bd981 */ /* 0x0000a2000c1e1100 */
[----:B------:R-:W-:Y:S02]  /*56b0*/  IABS R22, R43 ;  /* 0x0000002b00167213 */ /* 0x000fe40000000000 */
[C---:B------:R-:W-:Y:S02]  /*56c0*/  LOP3.LUT R42, R20.reuse, 0x10, RZ, 0xfc, !PT ;  /* 0x00000010142a7812 */ /* 0x040fe400078efcff */
[----:B------:R-:W-:Y:S01]  /*56d0*/  LOP3.LUT R47, R20, 0x12, RZ, 0xfc, !PT ;  /* 0x00000012142f7812 */ /* 0x000fe200078efcff */
[----:B------:R-:W-:Y:S01]  /*56e0*/  STL [R1+0x3a4], R9 ;  /* 0x0003a40901007387 */ /* 0x000fe20000100800 */
[----:B------:R-:W-:-:S03]  /*56f0*/  IABS R28, R42 ;  /* 0x0000002a001c7213 */ /* 0x000fc60000000000 */
[----:B------:R1:W-:Y:S01]  /*5700*/  STL [R1+0x3d4], R6 ;  /* 0x0003d40601007387 */ /* 0x0003e20000100800 */
[----:B0-----:R-:W-:Y:S01]  /*5710*/  IABS R25, R47 ;  /* 0x0000002f00197213 */ /* 0x001fe20000000000 */
[----:B------:R-:W-:Y:S02]  /*5720*/  IMAD.HI.U32 R24, R21, R22, RZ ;  /* 0x0000001615187227 */ /* 0x000fe400078e00ff */
[----:B------:R-:W-:Y:S04]  /*5730*/  STL [R1+0x3a0], R10 ;  /* 0x0003a00a01007387 */ /* 0x000fe80000100800 */
[----:B------:R-:W-:Y:S01]  /*5740*/  STL [R1+0x404], R4 ;  /* 0x0004040401007387 */ /* 0x000fe20000100800 */
[----:B------:R-:W-:-:S03]  /*5750*/  IMAD.MOV R24, RZ, RZ, -R24 ;  /* 0x000000ffff187224 */ /* 0x000fc600078e0a18 */
[----:B------:R-:W-:Y:S01]  /*5760*/  STL [R1+0x3d0], R7 ;  /* 0x0003d00701007387 */ /* 0x000fe20000100800 */
[----:B------:R-:W-:Y:S01]  /*5770*/  IMAD.HI.U32 R29, R21, R28, RZ ;  /* 0x0000001c151d7227 */ /* 0x000fe200078e00ff */
[C---:B------:R-:W-:Y:S02]  /*5780*/  LOP3.LUT R45, R20.reuse, 0x14, RZ, 0xfc, !PT ;  /* 0x00000014142d7812 */ /* 0x040fe400078efcff */
[----:B------:R0:W-:Y:S01]  /*5790*/  STL [R1+0x400], R5 ;  /* 0x0004000501007387 */ /* 0x0001e20000100800 */
[C---:B------:R-:W-:Y:S02]  /*57a0*/  LOP3.LUT R44, R20.reuse, 0x16, RZ, 0xfc, !PT ;  /* 0x00000016142c7812 */ /* 0x040fe400078efcff */
[----:B------:R-:W-:Y:S01]  /*57b0*/  LOP3.LUT R49, R20, 0x18, RZ, 0xfc, !PT ;  /* 0x0000001814317812 */ /* 0x000fe200078efcff */
[----:B-1----:R-:W-:Y:S01]  /*57c0*/  IMAD.MOV.U32 R6, RZ, RZ, R32 ;  /* 0x000000ffff067224 */ /* 0x002fe200078e0020 */
[----:B------:R-:W-:Y:S01]  /*57d0*/  IABS R32, R44 ;  /* 0x0000002c00207213 */ /* 0x000fe20000000000 */
[----:B------:R-:W-:-:S02]  /*57e0*/  IMAD R22, R19, R24, R22 ;  /* 0x0000001813167224 */ /* 0x000fc400078e0216 */
[----:B0-----:R-:W-:Y:S02]  /*57f0*/  IMAD.MOV.U32 R5, RZ, RZ, R30 ;  /* 0x000000ffff057224 */ /* 0x001fe400078e001e */
[----:B------:R-:W-:Y:S01]  /*5800*/  IMAD.HI.U32 R30, R21, R25, RZ ;  /* 0x00000019151e7227 */ /* 0x000fe200078e00ff */
[----:B------:R-:W-:-:S03]  /*5810*/  IABS R24, R45 ;  /* 0x0000002d00187213 */ /* 0x000fc60000000000 */
[----:B------:R-:W-:Y:S01]  /*5820*/  IMAD.MOV.U32 R4, RZ, RZ, R31 ;  /* 0x000000ffff047224 */ /* 0x000fe200078e001f */
[----:B------:R-:W-:Y:S01]  /*5830*/  IABS R31, R49 ;  /* 0x00000031001f7213 */ /* 0x000fe20000000000 */
[----:B------:R-:W-:Y:S02]  /*5840*/  IMAD.MOV R29, RZ, RZ, -R29 ;  /* 0x000000ffff1d7224 */ /* 0x000fe400078e0a1d */
[----:B------:R-:W-:Y:S02]  /*5850*/  IMAD.MOV R30, RZ, RZ, -R30 ;  /* 0x000000ffff1e7224 */ /* 0x000fe400078e0a1e */
[C---:B------:R-:W-:Y:S02]  /*5860*/  IMAD R28, R19.reuse, R29, R28 ;  /* 0x0000001d131c7224 */ /* 0x040fe400078e021c */
[----:B------:R-:W-:Y:S02]  /*5870*/  IMAD R25, R19, R30, R25 ;  /* 0x0000001e13197224 */ /* 0x000fe400078e0219 */
[----:B------:R-:W-:-:S04]  /*5880*/  IMAD.HI.U32 R29, R21, R24, RZ ;  /* 0x00000018151d7227 */ /* 0x000fc800078e00ff */
[----:B------:R-:W-:-:S04]  /*5890*/  IMAD.HI.U32 R30, R21, R32, RZ ;  /* 0x00000020151e7227 */ /* 0x000fc800078e00ff */
[----:B------:R-:W-:Y:S01]  /*58a0*/  IMAD.HI.U32 R40, R21, R31, RZ ;  /* 0x0000001f15287227 */ /* 0x000fe200078e00ff */
[C---:B------:R-:W-:Y:S02]  /*58b0*/  LOP3.LUT R46, R20.reuse, 0x1a, RZ, 0xfc, !PT ;  /* 0x0000001a142e7812 */ /* 0x040fe400078efcff */
[C---:B------:R-:W-:Y:S01]  /*58c0*/  LOP3.LUT R48, R20.reuse, 0x1c, RZ, 0xfc, !PT ;  /* 0x0000001c14307812 */ /* 0x040fe200078efcff */
[----:B------:R-:W-:Y:S02]  /*58d0*/  IMAD.MOV R29, RZ, RZ, -R29 ;  /* 0x000000ffff1d7224 */ /* 0x000fe400078e0a1d */
[----:B------:R-:W-:Y:S01]  /*58e0*/  IMAD.MOV R30, RZ, RZ, -R30 ;  /* 0x000000ffff1e7224 */ /* 0x000fe200078e0a1e */
[----:B------:R-:W-:Y:S01]  /*58f0*/  LOP3.LUT R41, R20, 0x1e, RZ, 0xfc, !PT ;  /* 0x0000001e14297812 */ /* 0x000fe200078efcff */
[----:B------:R-:W-:Y:S02]  /*5900*/  IMAD.MOV R40, RZ, RZ, -R40 ;  /* 0x000000ffff287224 */ /* 0x000fe400078e0a28 */
[C---:B------:R-:W-:Y:S01]  /*5910*/  IMAD R24, R19.reuse, R29, R24 ;  /* 0x0000001d13187224 */ /* 0x040fe200078e0218 */
[----:B------:R-:W-:Y:S01]  /*5920*/  IABS R29, R48 ;  /* 0x00000030001d7213 */ /* 0x000fe20000000000 */
[C---:B------:R-:W-:Y:S01]  /*5930*/  IMAD R32, R19.reuse, R30, R32 ;  /* 0x0000001e13207224 */ /* 0x040fe200078e0220 */
[----:B------:R-:W-:Y:S01]  /*5940*/  IABS R30, R46 ;  /* 0x0000002e001e7213 */ /* 0x000fe20000000000 */
[----:B------:R-:W-:Y:S01]  /*5950*/  IMAD R31, R19, R40, R31 ;  /* 0x00000028131f7224 */ /* 0x000fe200078e021f */
[----:B------:R-:W-:Y:S01]  /*5960*/  IABS R40, R41 ;  /* 0x0000002900287213 */ /* 0x000fe20000000000 */
[----:B------:R-:W-:-:S04]  /*5970*/  IMAD.HI.U32 R50, R21, R29, RZ ;  /* 0x0000001d15327227 */ /* 0x000fc800078e00ff */
[----:B------:R-:W-:-:S04]  /*5980*/  IMAD.HI.U32 R51, R21, R30, RZ ;  /* 0x0000001e15337227 */ /* 0x000fc800078e00ff */
[----:B------:R-:W-:-:S04]  /*5990*/  IMAD.HI.U32 R21, R21, R40, RZ ;  /* 0x0000002815157227 */ /* 0x000fc800078e00ff */
[----:B------:R-:W-:-:S04]  /*59a0*/  IMAD.MOV R21, RZ, RZ, -R21 ;  /* 0x000000ffff157224 */ /* 0x000fc800078e0a15 */
[----:B------:R-:W-:Y:S02]  /*59b0*/  IMAD R21, R19, R21, R40 ;  /* 0x0000001513157224 */ /* 0x000fe400078e0228 */
[----:B------:R-:W-:-:S05]  /*59c0*/  VIADD R40, R3, 0xffffffc2 ;  /* 0xffffffc203287836 */ /* 0x000fca0000000000 */
[----:B------:R-:W-:Y:S01]  /*59d0*/  ISETP.GE.U32.AND P0, PT, R40, 0x7fffff43, PT ;  /* 0x7fffff432800780c */ /* 0x000fe20003f06070 */
[----:B------:R-:W-:Y:S01]  /*59e0*/  IMAD R40, R26, 0x3d, RZ ;  /* 0x0000003d1a287824 */ /* 0x000fe200078e02ff */
[----:B----4-:R-:W-:Y:S04]  /*59f0*/  STL [R1+0x650], R17 ;  /* 0x0006501101007387 */ /* 0x010fe80000100800 */
[----:B------:R-:W-:Y:S01]  /*5a00*/  IADD3 R7, P2, PT, R40, R0, RZ ;  /* 0x0000000028077210 */ /* 0x000fe20007f5e0ff */
[----:B------:R-:W-:Y:S02]  /*5a10*/  IMAD.MOV R51, RZ, RZ, -R51 ;  /* 0x000000ffff337224 */ /* 0x000fe400078e0a33 */
[----:B------:R-:W-:Y:S01]  /*5a20*/  IMAD.MOV R50, RZ, RZ, -R50 ;  /* 0x000000ffff327224 */ /* 0x000fe200078e0a32 */
[----:B------:R-:W-:Y:S01]  /*5a30*/  PRMT R61, RZ, 0x7610, R61 ;  /* 0x00007610ff3d7816 */ /* 0x000fe2000000003d */
[----:B------:R-:W-:-:S02]  /*5a40*/  IMAD R30, R19, R51, R30 ;  /* 0x00000033131e7224 */ /* 0x000fc400078e021e */
[----:B------:R-:W-:Y:S02]  /*5a50*/  IMAD R29, R19, R50, R29 ;  /* 0x00000032131d7224 */ /* 0x000fe400078e021d */
[----:B------:R-:W-:Y:S01]  /*5a60*/  @!P0 IMAD.MOV.U32 R50, RZ, RZ, R7 ;  /* 0x000000ffff328224 */ /* 0x000fe200078e0007 */
[----:B--2---:R-:W-:Y:S04]  /*5a70*/  STL [R1+0x654], R27 ;  /* 0x0006541b01007387 */ /* 0x004fe80000100800 */
[----:B---3--:R0:W-:Y:S02]  /*5a80*/  STL [R1], R8 ;  /* 0x0000000801007387 */ /* 0x0081e40000100800 */
[----:B0-----:R-:W-:-:S05]  /*5a90*/  LEA.HI.X.SX32 R8, R40, R2, 0x1, P2 ;  /* 0x0000000228087211 */ /* 0x001fca00010f0eff */
[----:B------:R-:W-:-:S05]  /*5aa0*/  @!P0 IMAD.MOV.U32 R51, RZ, RZ, R8 ;  /* 0x000000ffff338224 */ /* 0x000fca00078e0008 */
[----:B------:R0:W2:Y:S01]  /*5ab0*/  @!P0 LDG.E.U8 R61, desc[UR20][R50.64] ;  /* 0x00000014323d8981 */ /* 0x0000a2000c1e1100 */
[C---:B------:R-:W-:Y:S02]  /*5ac0*/  ISETP.GT.U32.AND P3, PT, R19.reuse, R34, PT ;  /* 0x000000221300720c */ /* 0x040fe40003f64070 */
[C---:B------:R-:W-:Y:S02]  /*5ad0*/  ISETP.GT.U32.AND P2, PT, R19.reuse, R36, PT ;  /* 0x000000241300720c */ /* 0x040fe40003f44070 */
[C---:B------:R-:W-:Y:S02]  /*5ae0*/  ISETP.GT.U32.AND P0, PT, R19.reuse, R37, PT ;  /* 0x000000251300720c */ /* 0x040fe40003f04070 */
[----:B------:R-:W-:-:S07]  /*5af0*/  ISETP.GT.U32.AND P4, PT, R19, R21, PT ;  /* 0x000000151300720c */ /* 0x000fce0003f84070 */
[--C-:B------:R-:W-:Y:S01]  /*5b00*/  @!P3 IMAD.IADD R34, R34, 0x1, -R19.reuse ;  /* 0x000000012222b824 */ /* 0x100fe200078e0a13 */
[C---:B------:R-:W-:Y:S01]  /*5b10*/  ISETP.GT.U32.AND P3, PT, R19.reuse, R35, PT ;  /* 0x000000231300720c */ /* 0x040fe20003f64070 */
[--C-:B------:R-:W-:Y:S01]  /*5b20*/  @!P2 IMAD.IADD R36, R36, 0x1, -R19.reuse ;  /* 0x000000012424a824 */ /* 0x100fe200078e0a13 */
[C---:B------:R-:W-:Y:S02]  /*5b30*/  ISETP.GT.U32.AND P2, PT, R19.reuse, R28, PT ;  /* 0x0000001c1300720c */ /* 0x040fe40003f44070 */
[----:B------:R-:W-:Y:S01]  /*5b40*/  ISETP.GT.U32.AND P5, PT, R19, R33, PT ;  /* 0x000000211300720c */ /* 0x000fe20003fa4070 */
[--C-:B------:R-:W-:Y:S01]  /*5b50*/  @!P0 IMAD.IADD R37, R37, 0x1, -R19.reuse ;  /* 0x0000000125258824 */ /* 0x100fe200078e0a13 */
[----:B------:R-:W-:Y:S01]  /*5b60*/  ISETP.GT.U32.AND P0, PT, R19, R22, PT ;  /* 0x000000161300720c */ /* 0x000fe20003f04070 */
[----:B------:R-:W-:Y:S01]  /*5b70*/  @!P4 IMAD.IADD R21, R21, 0x1, -R19 ;  /* 0x000000011515c824 */ /* 0x000fe200078e0a13 */
[----:B------:R-:W-:-:S05]  /*5b80*/  ISETP.GT.U32.AND P4, PT, R19, R39, PT ;  /* 0x000000271300720c */ /* 0x000fca0003f84070 */
[--C-:B------:R-:W-:Y:S01]  /*5b90*/  @!P3 IMAD.IADD R35, R35, 0x1, -R19.reuse ;  /* 0x000000012323b824 */ /* 0x100fe200078e0a13 */
[C---:B------:R-:W-:Y:S01]  /*5ba0*/  ISETP.GT.U32.AND P3, PT, R19.reuse, R25, PT ;  /* 0x000000191300720c */ /* 0x040fe20003f64070 */
[--C-:B------:R-:W-:Y:S01]  /*5bb0*/  @!P2 IMAD.IADD R28, R28, 0x1, -R19.reuse ;  /* 0x000000011c1ca824 */ /* 0x100fe200078e0a13 */
[----:B------:R-:W-:Y:S01]  /*5bc0*/  ISETP.GT.U32.AND P2, PT, R19, R30, PT ;  /* 0x0000001e1300720c */ /* 0x000fe20003f44070 */
[--C-:B------:R-:W-:Y:S01]  /*5bd0*/  @!P5 IMAD.IADD R33, R33, 0x1, -R19.reuse ;  /* 0x000000012121d824 */ /* 0x100fe200078e0a13 */
[C---:B------:R-:W-:Y:S01]  /*5be0*/  ISETP.GT.U32.AND P5, PT, R19.reuse, R38, PT ;  /* 0x000000261300720c */ /* 0x040fe20003fa4070 */
[--C-:B------:R-:W-:Y:S01]  /*5bf0*/  @!P0 IMAD.IADD R22, R22, 0x1, -R19.reuse ;  /* 0x0000000116168824 */ /* 0x100fe200078e0a13 */
[----:B------:R-:W-:Y:S01]  /*5c00*/  ISETP.GT.U32.AND P0, PT, R19, R31, PT ;  /* 0x0000001f1300720c */ /* 0x000fe20003f04070 */
[----:B------:R-:W-:Y:S01]  /*5c10*/  @!P4 IMAD.IADD R39, R39, 0x1, -R19 ;  /* 0x000000012727c824 */ /* 0x000fe200078e0a13 */
[----:B------:R-:W-:-:S05]  /*5c20*/  ISETP.GT.U32.AND P4, PT, R19, R24, PT ;  /* 0x000000181300720c */ /* 0x000fca0003f84070 */
[--C-:B------:R-:W-:Y:S01]  /*5c30*/  @!P3 IMAD.IADD R25, R25, 0x1, -R19.reuse ;  /* 0x000000011919b824 */ /* 0x100fe200078e0a13 */
[C---:B------:R-:W-:Y:S01]  /*5c40*/  ISETP.GT.U32.AND P3, PT, R19.reuse, R29, PT ;  /* 0x0000001d1300720c */ /* 0x040fe20003f64070 */
[--C-:B------:R-:W-:Y:S01]  /*5c50*/  @!P2 IMAD.IADD R30, R30, 0x1, -R19.reuse ;  /* 0x000000011e1ea824 */ /* 0x100fe200078e0a13 */
[C---:B------:R-:W-:Y:S01]  /*5c60*/  ISETP.GT.U32.AND P2, PT, R19.reuse, R37, PT ;  /* 0x000000251300720c */ /* 0x040fe20003f44070 */
[--C-:B------:R-:W-:Y:S01]  /*5c70*/  @!P5 IMAD.IADD R38, R38, 0x1, -R19.reuse ;  /* 0x000000012626d824 */ /* 0x100fe200078e0a13 */
[----:B------:R-:W-:Y:S01]  /*5c80*/  ISETP.GT.U32.AND P5, PT, R19, R32, PT ;  /* 0x000000201300720c */ /* 0x000fe20003fa4070 */
[--C-:B------:R-:W-:Y:S01]  /*5c90*/  @!P0 IMAD.IADD R31, R31, 0x1, -R19.reuse ;  /* 0x000000011f1f8824 */ /* 0x100fe200078e0a13 */
[C---:B------:R-:W-:Y:S01]  /*5ca0*/  ISETP.GT.U32.AND P0, PT, R19.reuse, R33, PT ;  /* 0x000000211300720c */ /* 0x040fe20003f04070 */
[----:B------:R-:W-:Y:S01]  /*5cb0*/  @!P4 IMAD.IADD R24, R24, 0x1, -R19 ;  /* 0x000000011818c824 */ /* 0x000fe200078e0a13 */
[----:B------:R-:W-:-:S05]  /*5cc0*/  ISETP.GT.U32.AND P4, PT, R19, R34, PT ;  /* 0x000000221300720c */ /* 0x000fca0003f84070 */
[--C-:B------:R-:W-:Y:S01]  /*5cd0*/  @!P3 IMAD.IADD R29, R29, 0x1, -R19.reuse ;  /* 0x000000011d1db824 */ /* 0x100fe200078e0a13 */
[----:B------:R-:W-:Y:S01]  /*5ce0*/  ISETP.GT.U32.AND P3, PT, R19, R36, PT ;  /* 0x000000241300720c */ /* 0x000fe20003f64070 */
        /* <DEDUP_REMOVED lines=17> */
[C---:B------:R-:W-:Y:S02]  /*5e00*/  ISETP.GT.U32.AND P4, PT, R19.reuse, R25, PT ;  /* 0x000000191300720c */ /* 0x040fe40003f84070 */
[----:B------:R-:W-:-:S03]  /*5e10*/  ISETP.GT.U32.AND P6, PT, R19, R29, PT ;  /* 0x0000001d1300720c */ /* 0x000fc60003fc4070 */
[--C-:B------:R-:W-:Y:S01]  /*5e20*/  @!P3 IMAD.IADD R28, R28, 0x1, -R19.reuse ;  /* 0x000000011c1cb824 */ /* 0x100fe200078e0a13 */
[C---:B------:R-:W-:Y:S01]  /*5e30*/  ISETP.GT.U32.AND P3, PT, R19.reuse, R31, PT ;  /* 0x0000001f1300720c */ /* 0x040fe20003f64070 */
[--C-:B------:R-:W-:Y:S01]  /*5e40*/  @!P2 IMAD.IADD R32, R32, 0x1, -R19.reuse ;  /* 0x000000012020a824 */ /* 0x100fe200078e0a13 */
[----:B------:R-:W-:Y:S01]  /*5e50*/  ISETP.GT.U32.AND P2, PT, R19, R30, PT ;  /* 0x0000001e1300720c */ /* 0x000fe20003f44070 */
[--C-:B------:R-:W-:Y:S01]  /*5e60*/  @!P5 IMAD.IADD R39, R39, 0x1, -R19.reuse ;  /* 0x000000012727d824 */ /* 0x100fe200078e0a13 */
[----:B------:R-:W-:Y:S01]  /*5e70*/  ISETP.GE.AND P5, PT, R20, RZ, PT ;  /* 0x000000ff1400720c */ /* 0x000fe20003fa6270 */
[----:B------:R-:W-:Y:S02]  /*5e80*/  VIADD R20, R3, 0xffffffba ;  /* 0xffffffba03147836 */ /* 0x000fe40000000000 */
[----:B------:R-:W-:-:S03]  /*5e90*/  @!P0 IMAD.IADD R24, R24, 0x1, -R19 ;  /* 0x0000000118188824 */ /* 0x000fc600078e0a13 */
[----:B------:R-:W-:Y:S01]  /*5ea0*/  ISETP.GE.U32.AND P0, PT, R20, 0x7fffff3b, PT ;  /* 0x7fffff3b1400780c */ /* 0x000fe20003f06070 */
[--C-:B------:R-:W-:Y:S02]  /*5eb0*/  @!P4 IMAD.IADD R25, R25, 0x1, -R19.reuse ;  /* 0x000000011919c824 */ /* 0x100fe400078e0a13 */
[--C-:B------:R-:W-:Y:S02]  /*5ec0*/  @!P3 IMAD.IADD R31, R31, 0x1, -R19.reuse ;  /* 0x000000011f1fb824 */ /* 0x100fe400078e0a13 */
[--C-:B------:R-:W-:Y:S02]  /*5ed0*/  @!P2 IMAD.IADD R30, R30, 0x1, -R19.reuse ;  /* 0x000000011e1ea824 */ /* 0x100fe400078e0a13 */
[----:B------:R-:W-:Y:S02]  /*5ee0*/  @!P6 IMAD.IADD R29, R29, 0x1, -R19 ;  /* 0x000000011d1de824 */ /* 0x000fe400078e0a13 */
[C---:B------:R-:W-:Y:S02]  /*5ef0*/  IMAD R20, R26.reuse, 0x45, RZ ;  /* 0x000000451a147824 */ /* 0x040fe400078e02ff */
[----:B------:R-:W-:Y:S01]  /*5f00*/  VIADD R19, R3, 0xffffffb2 ;  /* 0xffffffb203137836 */ /* 0x000fe20000000000 */
[----:B------:R1:W-:Y:S04]  /*5f10*/  STL [R1+0x394], R7 ;  /* 0x0003940701007387 */ /* 0x0003e80000100800 */
[----:B------:R-:W-:Y:S01]  /*5f20*/  ISETP.GE.U32.AND P6, PT, R19, 0x7fffff33, PT ;  /* 0x7fffff331300780c */ /* 0x000fe20003fc6070 */
[----:B------:R-:W-:Y:S01]  /*5f30*/  IMAD R19, R26, 0x4d, RZ ;  /* 0x0000004d1a137824 */ /* 0x000fe200078e02ff */
[----:B------:R3:W-:Y:S01]  /*5f40*/  STL [R1+0x240], R8 ;  /* 0x0002400801007387 */ /* 0x0007e20000100800 */
[----:B-1----:R-:W-:-:S05]  /*5f50*/  IADD3 R7, P3, PT, R20, R0, RZ ;  /* 0x0000000014077210 */ /* 0x002fca0007f7e0ff */
[----:B0-----:R-:W-:Y:S01]  /*5f60*/  @!P0 IMAD.MOV.U32 R50, RZ, RZ, R7 ;  /* 0x000000ffff328224 */ /* 0x001fe200078e0007 */
[----:B---3--:R-:W-:-:S05]  /*5f70*/  LEA.HI.X.SX32 R8, R20, R2, 0x1, P3 ;  /* 0x0000000214087211 */ /* 0x008fca00018f0eff */
[----:B------:R-:W-:Y:S01]  /*5f80*/  @!P0 IMAD.MOV.U32 R51, RZ, RZ, R8 ;  /* 0x000000ffff338224 */ /* 0x000fe200078e0008 */
[----:B------:R-:W-:Y:S02]  /*5f90*/  ISETP.GE.AND P4, PT, R56, RZ, PT ;  /* 0x000000ff3800720c */ /* 0x000fe40003f86270 */
[----:B------:R-:W-:Y:S02]  /*5fa0*/  PRMT R59, RZ, 0x7610, R59 ;  /* 0x00007610ff3b7816 */ /* 0x000fe4000000003b */
[----:B------:R-:W-:-:S06]  /*5fb0*/  PRMT R60, RZ, 0x7610, R60 ;  /* 0x00007610ff3c7816 */ /* 0x000fcc000000003c */
[----:B------:R-:W3:Y:S03]  /*5fc0*/  @!P0 LDG.E.U8 R60, desc[UR20][R50.64] ;  /* 0x00000014323c8981 */ /* 0x000ee6000c1e1100 */
[----:B------:R-:W-:Y:S01]  /*5fd0*/  @!P4 IMAD.MOV R33, RZ, RZ, -R33 ;  /* 0x000000ffff21c224 */ /* 0x000fe200078e0a21 */
[----:B------:R-:W-:Y:S02]  /*5fe0*/  ISETP.GE.AND P0, PT, R58, RZ, PT ;  /* 0x000000ff3a00720c */ /* 0x000fe40003f06270 */
[----:B------:R-:W-:Y:S01]  /*5ff0*/  PRMT R58, RZ, 0x7610, R58 ;  /* 0x00007610ff3a7816 */ /* 0x000fe2000000003a */
[----:B--2---:R-:W-:Y:S04]  /*6000*/  STL [R1+0x658], R61 ;  /* 0x0006583d01007387 */ /* 0x004fe80000100800 */
[----:B------:R0:W-:Y:S04]  /*6010*/  STL [R1+0x390], R7 ;  /* 0x0003900701007387 */ /* 0x0001e80000100800 */
[----:B------:R1:W-:Y:S01]  /*6020*/  STL [R1+0x254], R8 ;  /* 0x0002540801007387 */ /* 0x0003e20000100800 */
[----:B0-----:R-:W-:-:S04]  /*6030*/  IADD3 R7, P2, PT, R19, R0, RZ ;  /* 0x0000000013077210 */ /* 0x001fc80007f5e0ff */
[----:B-1----:R-:W-:Y:S01]  /*6040*/  LEA.HI.X.SX32 R8, R19, R2, 0x1, P2 ;  /* 0x0000000213087211 */ /* 0x002fe200010f0eff */
[----:B------:R-:W-:Y:S01]  /*6050*/  @!P6 IMAD.MOV.U32 R40, RZ, RZ, R7 ;  /* 0x000000ffff28e224 */ /* 0x000fe200078e0007 */
[----:B------:R-:W-:Y:S01]  /*6060*/  ISETP.GE.AND P2, PT, R41, RZ, PT ;  /* 0x000000ff2900720c */ /* 0x000fe20003f46270 */
[----:B------:R-:W-:Y:S02]  /*6070*/  VIADD R19, R3, 0xffffffaa ;  /* 0xffffffaa03137836 */ /* 0x000fe40000000000 */
[----:B------:R-:W-:-:S05]  /*6080*/  @!P6 IMAD.MOV.U32 R41, RZ, RZ, R8 ;  /* 0x000000ffff29e224 */ /* 0x000fca00078e0008 */
[----:B------:R0:W2:Y:S01]  /*6090*/  @!P6 LDG.E.U8 R59, desc[UR20][R40.64] ;  /* 0x00000014283be981 */ /* 0x0000a2000c1e1100 */
[----:B------:R-:W-:Y:S01]  /*60a0*/  ISETP.GE.U32.AND P6, PT, R19, 0x7fffff2b, PT ;  /* 0x7fffff2b1300780c */ /* 0x000fe20003fc6070 */
[----:B------:R-:W-:-:S03]  /*60b0*/  IMAD R19, R26, 0x55, RZ ;  /* 0x000000551a137824 */ /* 0x000fc600078e02ff */
[----:B------:R-:W-:Y:S02]  /*60c0*/  @!P2 IMAD.MOV R21, RZ, RZ, -R21 ;  /* 0x000000ffff15a224 */ /* 0x000fe400078e0a15 */
[C---:B------:R-:W-:Y:S02]  /*60d0*/  IADD3 R3, P4, PT, R19.reuse, R0, RZ ;  /* 0x0000000013037210 */ /* 0x040fe40007f9e0ff */
[----:B------:R-:W-:Y:S02]  /*60e0*/  ISETP.GE.AND P2, PT, R4, RZ, PT ;  /* 0x000000ff0400720c */ /* 0x000fe40003f46270 */
[----:B------:R-:W-:-:S03]  /*60f0*/  LEA.HI.X.SX32 R4, R19, R2, 0x1, P4 ;  /* 0x0000000213047211 */ /* 0x000fc600020f0eff */
[----:B0-----:R-:W-:Y:S02]  /*6100*/  @!P6 IMAD.MOV.U32 R40, RZ, RZ, R3 ;  /* 0x000000ffff28e224 */ /* 0x001fe400078e0003 */
[----:B------:R-:W-:-:S05]  /*6110*/  @!P6 IMAD.MOV.U32 R41, RZ, RZ, R4 ;  /* 0x000000ffff29e224 */ /* 0x000fca00078e0004 */
[----:B------:R-:W2:Y:S04]  /*6120*/  @!P6 LDG.E.U8 R58, desc[UR20][R40.64] ;  /* 0x00000014283ae981 */ /* 0x000ea8000c1e1100 */
[----:B------:R-:W-:Y:S04]  /*6130*/  STL [R1+0x65c], R50 ;  /* 0x00065c3201007387 */ /* 0x000fe80000100800 */
[----:B------:R-:W-:Y:S04]  /*6140*/  STL [R1+0x26c], R7 ;  /* 0x00026c0701007387 */ /* 0x000fe80000100800 */
[----:B------:R-:W-:Y:S04]  /*6150*/  STL [R1+0x268], R8 ;  /* 0x0002680801007387 */ /* 0x000fe80000100800 */
[----:B------:R-:W-:Y:S04]  /*6160*/  STL [R1+0x284], R3 ;  /* 0x0002840301007387 */ /* 0x000fe80000100800 */
[----:B------:R-:W-:Y:S01]  /*6170*/  STL [R1+0x280], R4 ;  /* 0x0002800401007387 */ /* 0x000fe20000100800 */
[----:B------:R-:W-:Y:S01]  /*6180*/  @!P5 IMAD.MOV R34, RZ, RZ, -R34 ;  /* 0x000000ffff22d224 */ /* 0x000fe200078e0a22 */
[----:B------:R-:W-:-:S02]  /*6190*/  ISETP.GE.AND P5, PT, R6, RZ, PT ;  /* 0x000000ff0600720c */ /* 0x000fc40003fa6270 */
[----:B------:R-:W-:Y:S02]  /*61a0*/  ISETP.GE.AND P3, PT, R57, RZ, PT ;  /* 0x000000ff3900720c */ /* 0x000fe40003f66270 */
[----:B------:R-:W-:-:S09]  /*61b0*/  PRMT R57, RZ, 0x7610, R57 ;  /* 0x00007610ff397816 */ /* 0x000fd20000000039 */
[----:B------:R-:W-:Y:S02]  /*61c0*/  @!P5 IMAD.MOV R35, RZ, RZ, -R35 ;  /* 0x000000ffff23d224 */ /* 0x000fe400078e0a23 */
[----:B------:R-:W-:Y:S01]  /*61d0*/  @!P3 IMAD.MOV R37, RZ, RZ, -R37 ;  /* 0x000000ffff25b224 */ /* 0x000fe200078e0a25 */
[----:B------:R-:W-:-:S13]  /*61e0*/  ISETP.GE.AND P3, PT, R43, RZ, PT ;  /* 0x000000ff2b00720c */ /* 0x000fda0003f66270 */
[----:B------:R-:W-:Y:S01]  /*61f0*/  @!P3 IMAD.MOV R22, RZ, RZ, -R22 ;  /* 0x000000ffff16b224 */ /* 0x000fe200078e0a16 */
[----:B--2---:R0:W-:Y:S02]  /*6200*/  STL.64 [R1+0x640], R58 ;  /* 0x0006403a01007387 */ /* 0x0041e40000100a00 */
[----:B0-----:R-:W0:Y:S02]  /*6210*/  LDC R59, c[0x0][0x3a0] ;  /* 0x0000e800ff3b7b82 */ /* 0x001e240000000800 */
[----:B0-----:R-:W-:-:S05]  /*6220*/  VIADD R19, R59, 0xffffffa2 ;  /* 0xffffffa23b137836 */ /* 0x001fca0000000000 */
[----:B------:R-:W-:Y:S01]  /*6230*/  ISETP.GE.U32.AND P6, PT, R19, 0x7fffff23, PT ;  /* 0x7fffff231300780c */ /* 0x000fe20003fc6070 */
[----:B------:R-:W-:-:S05]  /*6240*/  IMAD R19, R26, 0x5d, RZ ;  /* 0x0000005d1a137824 */ /* 0x000fca00078e02ff */
[----:B------:R-:W-:-:S04]  /*6250*/  IADD3 R3, P5, PT, R19, R0, RZ ;  /* 0x0000000013037210 */ /* 0x000fc80007fbe0ff */
[----:B------:R-:W-:Y:S01]  /*6260*/  LEA.HI.X.SX32 R4, R19, R2, 0x1, P5 ;  /* 0x0000000213047211 */ /* 0x000fe200028f0eff */
[----:B------:R-:W-:Y:S02]  /*6270*/  VIADD R19, R59, 0xffffff9a ;  /* 0xffffff9a3b137836 */ /* 0x000fe40000000000 */
[----:B------:R-:W-:Y:S02]  /*6280*/  @!P6 IMAD.MOV.U32 R40, RZ, RZ, R3 ;  /* 0x000000ffff28e224 */ /* 0x000fe400078e0003 */
[----:B------:R-:W-:-:S05]  /*6290*/  @!P6 IMAD.MOV.U32 R41, RZ, RZ, R4 ;  /* 0x000000ffff29e224 */ /* 0x000fca00078e0004 */
[----:B------:R0:W2:Y:S01]  /*62a0*/  @!P6 LDG.E.U8 R57, desc[UR20][R40.64] ;  /* 0x000000142839e981 */ /* 0x0000a2000c1e1100 */
[----:B------:R-:W-:Y:S01]  /*62b0*/  ISETP.GE.U32.AND P6, PT, R19, 0x7fffff1b, PT ;  /* 0x7fffff1b1300780c */ /* 0x000fe20003fc6070 */
[----:B------:R-:W-:Y:S02]  /*62c0*/  IMAD R19, R26, 0x65, RZ ;  /* 0x000000651a137824 */ /* 0x000fe400078e02ff */
[----:B------:R1:W-:Y:S04]  /*62d0*/  STL [R1+0x29c], R3 ;  /* 0x00029c0301007387 */ /* 0x0003e80000100800 */
[----:B------:R4:W-:Y:S01]  /*62e0*/  STL [R1+0x298], R4 ;  /* 0x0002980401007387 */ /* 0x0009e20000100800 */
[----:B-1----:R-:W-:-:S04]  /*62f0*/  IADD3 R3, P3, PT, R19, R0, RZ ;  /* 0x0000000013037210 */ /* 0x002fc80007f7e0ff */
[----:B----4-:R-:W-:Y:S01]  /*6300*/  LEA.HI.X.SX32 R4, R19, R2, 0x1, P3 ;  /* 0x0000000213047211 */ /* 0x010fe200018f0eff */
[----:B------:R1:W-:Y:S04]  /*6310*/  STL [R1+0x2b4], R3 ;  /* 0x0002b40301007387 */ /* 0x0003e80000100800 */
[----:B------:R4:W-:Y:S04]  /*6320*/  STL [R1+0x2b0], R4 ;  /* 0x0002b00401007387 */ /* 0x0009e80000100800 */
[----:B------:R-:W2:Y:S04]  /*6330*/  LDL.LU R20, [R1+0x114] ;  /* 0x0001140001147983 */ /* 0x000ea80000300800 */
[----:B------:R-:W3:Y:S01]  /*6340*/  LDL.LU R61, [R1+0x110] ;  /* 0x00011000013d7983 */ /* 0x000ee20000300800 */
[----:B0-----:R-:W-:-:S02]  /*6350*/  @!P6 IMAD.MOV.U32 R40, RZ, RZ, R3 ;  /* 0x000000ffff28e224 */ /* 0x001fc400078e0003 */
[----:B-1----:R-:W0:Y:S01]  /*6360*/  S2R R3, SR_TID.X ;  /* 0x0000000000037919 */ /* 0x002e220000002100 */
[----:B------:R-:W-:Y:S01]  /*6370*/  @!P0 IMAD.MOV R36, RZ, RZ, -R36 ;  /* 0x000000ffff248224 */ /* 0x000fe200078e0a24 */
[----:B------:R-:W-:Y:S02]  /*6380*/  ISETP.GE.AND P0, PT, R42, RZ, PT ;  /* 0x000000ff2a00720c */ /* 0x000fe40003f06270 */
[----:B------:R-:W-:Y:S02]  /*6390*/  ISETP.GE.AND P4, PT, R5, RZ, PT ;  /* 0x000000ff0500720c */ /* 0x000fe40003f86270 */
[----:B------:R-:W-:Y:S02]  /*63a0*/  ISETP.GE.AND P5, PT, R47, RZ, PT ;  /* 0x000000ff2f00720c */ /* 0x000fe40003fa6270 */
[----:B------:R-:W3:Y:S01]  /*63b0*/  LDL.LU R47, [R1+0x160] ;  /* 0x00016000012f7983 */ /* 0x000ee20000300800 */
[----:B------:R-:W-:-:S04]  /*63c0*/  @!UP1 UIADD3 UR4, UPT, UPT, -UR12, 0x100000, URZ ;  /* 0x001000000c049890 */ /* 0x000fc8000fffe1ff */
[----:B------:R-:W-:Y:S02]  /*63d0*/  @!UP1 USHF.L.U32 UR5, UR4, 0xb, URZ ;  /* 0x0000000b04059899 */ /* 0x000fe400080006ff */
[----:B------:R-:W-:Y:S01]  /*63e0*/  @!UP1 USHF.L.U32 UR4, UR4, 0x1, URZ ;  /* 0x0000000104049899 */ /* 0x000fe200080006ff */
[----:B------:R-:W3:Y:S04]  /*63f0*/  LDL.LU R58, [R1+0x140] ;  /* 0x00014000013a7983 */ /* 0x000ee80000300800 */
[----:B------:R-:W3:Y:S01]  /*6400*/  LDL.LU R17, [R1+0x130] ;  /* 0x0001300001117983 */ /* 0x000ee20000300800 */
[----:B------:R-:W-:Y:S01]  /*6410*/  @!P2 IMAD.MOV R39, RZ, RZ, -R39 ;  /* 0x000000ffff27a224 */ /* 0x000fe200078e0a27 */
[----:B------:R-:W-:Y:S01]  /*6420*/  ISETP.GE.AND P2, PT, R45, RZ, PT ;  /* 0x000000ff2d00720c */ /* 0x000fe20003f46270 */
[----:B------:R-:W-:Y:S01]  /*6430*/  @!P0 IMAD.MOV R28, RZ, RZ, -R28 ;  /* 0x000000ffff1c8224 */ /* 0x000fe200078e0a1c */
[----:B------:R-:W-:Y:S01]  /*6440*/  ISETP.GE.AND P0, PT, R46, RZ, PT ;  /* 0x000000ff2e00720c */ /* 0x000fe20003f06270 */
[----:B------:R-:W-:Y:S01]  /*6450*/  @!P4 IMAD.MOV R38, RZ, RZ, -R38 ;  /* 0x000000ffff26c224 */ /* 0x000fe200078e0a26 */
[----:B------:R-:W-:Y:S01]  /*6460*/  ISETP.GE.AND P4, PT, R44, RZ, PT ;  /* 0x000000ff2c00720c */ /* 0x000fe20003f86270 */
[----:B------:R-:W-:Y:S01]  /*6470*/  @!P5 IMAD.MOV R25, RZ, RZ, -R25 ;  /* 0x000000ffff19d224 */ /* 0x000fe200078e0a19 */
[----:B------:R-:W-:Y:S01]  /*6480*/  ISETP.GE.AND P3, PT, R49, RZ, PT ;  /* 0x000000ff3100720c */ /* 0x000fe20003f66270 */
[----:B------:R-:W-:Y:S01]  /*6490*/  VOTEU.ALL UP2, P1 ;  /* 0x0000000000ff7886 */ /* 0x000fe20000840000 */
[----:B------:R-:W-:Y:S01]  /*64a0*/  ISETP.GE.AND P5, PT, R48, RZ, PT ;  /* 0x000000ff3000720c */ /* 0x000fe20003fa6270 */
[----:B------:R-:W-:Y:S01]  /*64b0*/  @!P6 IMAD.MOV.U32 R41, RZ, RZ, R4 ;  /* 0x000000ffff29e224 */ /* 0x000fe200078e0004 */
[----:B------:R-:W3:Y:S02]  /*64c0*/  LDL.LU R50, [R1+0x148] ;  /* 0x0001480001327983 */ /* 0x000ee40000300800 */
[----:B------:R1:W2:Y:S01]  /*64d0*/  @!UP2 SYNCS.EXCH.64 URZ, [UR9+0x12008], UR4 ;  /* 0x0120080409ffa5b2 */ /* 0x0002a20008000100 */
[C---:B0-----:R-:W-:Y:S01]  /*64e0*/  LOP3.LUT R19, R3.reuse, 0x80, RZ, 0xc0, !PT ;  /* 0x0000008003137812 */ /* 0x041fe200078ec0ff */
[----:B------:R-:W-:Y:S01]  /*64f0*/  @!P2 IMAD.MOV R24, RZ, RZ, -R24 ;  /* 0x000000ffff18a224 */ /* 0x000fe200078e0a18 */
[----:B------:R-:W-:Y:S01]  /*6500*/  LOP3.LUT R3, R3, 0x7f, RZ, 0xc0, !PT ;  /* 0x0000007f03037812 */ /* 0x000fe200078ec0ff */
[----:B------:R-:W-:Y:S01]  /*6510*/  @!P0 IMAD.MOV R30, RZ, RZ, -R30 ;  /* 0x000000ffff1e8224 */ /* 0x000fe200078e0a1e */
[----:B------:R-:W3:Y:S03]  /*6520*/  LDL.LU R27, [R1+0x144] ;  /* 0x00014400011b7983 */ /* 0x000ee60000300800 */
[----:B------:R-:W-:Y:S01]  /*6530*/  IMAD R19, R19, 0x80, R3 ;  /* 0x0000008013137824 */ /* 0x000fe200078e0203 */
[----:B------:R-:W-:Y:S01]  /*6540*/  ISETP.NE.AND P2, PT, R23, RZ, PT ;  /* 0x000000ff1700720c */ /* 0x000fe20003f45270 */
[----:B------:R-:W-:Y:S01]  /*6550*/  @!P4 IMAD.MOV R32, RZ, RZ, -R32 ;  /* 0x000000ffff20c224 */ /* 0x000fe200078e0a20 */
[----:B------:R-:W-:Y:S01]  /*6560*/  LOP3.LUT R23, RZ, R23, RZ, 0x33, !PT ;  /* 0x00000017ff177212 */ /* 0x000fe200078e33ff */
[----:B------:R-:W-:Y:S01]  /*6570*/  @!P3 IMAD.MOV R31, RZ, RZ, -R31 ;  /* 0x000000ffff1fb224 */ /* 0x000fe200078e0a1f */
[----:B------:R-:W3:Y:S01]  /*6580*/  LDL.LU R55, [R1+0x124] ;  /* 0x0001240001377983 */ /* 0x000ee20000300800 */
[----:B------:R-:W-:Y:S01]  /*6590*/  @!P5 IMAD.MOV R29, RZ, RZ, -R29 ;  /* 0x000000ffff1dd224 */ /* 0x000fe200078e0a1d */
[C---:B------:R-:W-:Y:S01]  /*65a0*/  SEL R18, R23.reuse, R34, !P2 ;  /* 0x0000002217127207 */ /* 0x040fe20005000000 */
[----:B-1----:R-:W0:Y:S01]  /*65b0*/  LDCU UR4, c[0x0][0x3b0] ;  /* 0x00007600ff0477ac */ /* 0x002e220008000800 */
[----:B------:R-:W-:-:S02]  /*65c0*/  SEL R15, R23, R33, !P2 ;  /* 0x00000021170f7207 */ /* 0x000fc40005000000 */
[C---:B------:R-:W-:Y:S01]  /*65d0*/  SEL R16, R23.reuse, R37, !P2 ;  /* 0x0000002517107207 */ /* 0x040fe20005000000 */
[----:B------:R-:W1:Y:S01]  /*65e0*/  LDCU UR5, c[0x0][0x3b0] ;  /* 0x00007600ff0577ac */ /* 0x000e620008000800 */
[C---:B------:R-:W-:Y:S02]  /*65f0*/  SEL R52, R23.reuse, R36, !P2 ;  /* 0x0000002417347207 */ /* 0x040fe40005000000 */
[C---:B------:R-:W-:Y:S02]  /*6600*/  SEL R13, R23.reuse, R35, !P2 ;  /* 0x00000023170d7207 */ /* 0x040fe40005000000 */
[C---:B------:R-:W-:Y:S02]  /*6610*/  SEL R14, R23.reuse, R39, !P2 ;  /* 0x00000027170e7207 */ /* 0x040fe40005000000 */
[C---:B------:R-:W-:Y:S02]  /*6620*/  SEL R11, R23.reuse, R38, !P2 ;  /* 0x00000026170b7207 */ /* 0x040fe40005000000 */
[----:B------:R-:W-:-:S02]  /*6630*/  SEL R12, R23, R22, !P2 ;  /* 0x00000016170c7207 */ /* 0x000fc40005000000 */
[C---:B------:R-:W-:Y:S02]  /*6640*/  SEL R10, R23.reuse, R28, !P2 ;  /* 0x0000001c170a7207 */ /* 0x040fe40005000000 */
[C---:B------:R-:W-:Y:S02]  /*6650*/  SEL R9, R23.reuse, R25, !P2 ;  /* 0x0000001917097207 */ /* 0x040fe40005000000 */
[C---:B------:R-:W-:Y:S02]  /*6660*/  SEL R8, R23.reuse, R24, !P2 ;  /* 0x0000001817087207 */ /* 0x040fe40005000000 */
[C---:B------:R-:W-:Y:S02]  /*6670*/  SEL R7, R23.reuse, R32, !P2 ;  /* 0x0000002017077207 */ /* 0x040fe40005000000 */
[C---:B------:R-:W-:Y:S02]  /*6680*/  SEL R6, R23.reuse, R31, !P2 ;  /* 0x0000001f17067207 */ /* 0x040fe40005000000 */
[----:B------:R-:W-:-:S02]  /*6690*/  SEL R5, R23, R30, !P2 ;  /* 0x0000001e17057207 */ /* 0x000fc40005000000 */
[C---:B----4-:R-:W-:Y:S02]  /*66a0*/  SEL R4, R23.reuse, R29, !P2 ;  /* 0x0000001d17047207 */ /* 0x050fe40005000000 */
[----:B------:R-:W-:Y:S01]  /*66b0*/  SEL R3, R23, R21, !P2 ;  /* 0x0000001517037207 */ /* 0x000fe20005000000 */
[----:B--2---:R2:W-:Y:S02]  /*66c0*/  STS.U8 [R19+UR9], R20 ;  /* 0x0000001413007988 */ /* 0x0045e40008000009 */
[----:B--2---:R-:W-:-:S05]  /*66d0*/  VIADD R20, R59, 0xffffff92 ;  /* 0xffffff923b147836 */ /* 0x004fca0000000000 */
[----:B------:R-:W-:Y:S01]  /*66e0*/  ISETP.GE.U32.AND P0, PT, R20, 0x7fffff13, PT ;  /* 0x7fffff131400780c */ /* 0x000fe20003f06070 */
[----:B------:R-:W-:-:S05]  /*66f0*/  IMAD R20, R26, 0x6d, RZ ;  /* 0x0000006d1a147824 */ /* 0x000fca00078e02ff */
[----:B------:R-:W-:-:S04]  /*6700*/  IADD3 R21, P2, PT, R20, R0, RZ ;  /* 0x0000000014157210 */ /* 0x000fc80007f5e0ff */
[----:B------:R-:W-:Y:S01]  /*6710*/  LEA.HI.X.SX32 R22, R20, R2, 0x1, P2 ;  /* 0x0000000214167211 */ /* 0x000fe200010f0eff */
[----:B------:R-:W-:Y:S04]  /*6720*/  STL [R1+0x2cc], R21 ;  /* 0x0002cc1501007387 */ /* 0x000fe80000100800 */
[----:B---3--:R2:W-:Y:S04]  /*6730*/  STS.U8 [R19+UR9+0x400], R61 ;  /* 0x0004003d13007988 */ /* 0x0085e80008000009 */
[----:B------:R3:W-:Y:S04]  /*6740*/  STL [R1+0x2c8], R22 ;  /* 0x0002c81601007387 */ /* 0x0007e80000100800 */
[----:B--2---:R-:W2:Y:S01]  /*6750*/  LDL.LU R61, [R1+0x13c] ;  /* 0x00013c00013d7983 */ /* 0x004ea20000300800 */
[----:B------:R-:W-:Y:S01]  /*6760*/  PRMT R24, RZ, 0x7610, R24 ;  /* 0x00007610ff187816 */ /* 0x000fe20000000018 */
[----:B------:R-:W-:-:S02]  /*6770*/  @!P0 IMAD.MOV.U32 R20, RZ, RZ, R21 ;  /* 0x000000ffff148224 */ /* 0x000fc400078e0015 */
[----:B------:R-:W-:Y:S02]  /*6780*/  @!P0 IMAD.MOV.U32 R21, RZ, RZ, R22 ;  /* 0x000000ffff158224 */ /* 0x000fe400078e0016 */
[----:B---3--:R-:W3:Y:S04]  /*6790*/  LDL.LU R22, [R1+0x12c] ;  /* 0x00012c0001167983 */ /* 0x008ee80000300800 */
[----:B------:R4:W3:Y:S04]  /*67a0*/  @!P0 LDG.E.U8 R24, desc[UR20][R20.64] ;  /* 0x0000001414188981 */ /* 0x0008e8000c1e1100 */
[----:B------:R0:W-:Y:S04]  /*67b0*/  STS.U8 [R19+UR9+0x800], R47 ;  /* 0x0008002f13007988 */ /* 0x0001e80008000009 */
[----:B------:R-:W3:Y:S01]  /*67c0*/  LDL.LU R46, [R1+0x128] ;  /* 0x00012800012e7983 */ /* 0x000ee20000300800 */
[----:B----4-:R-:W-:-:S03]  /*67d0*/  VIADD R20, R59, 0xffffff8a ;  /* 0xffffff8a3b147836 */ /* 0x010fc60000000000 */
[----:B------:R4:W-:Y:S02]  /*67e0*/  STS.U8 [R19+UR9+0xc00], R58 ;  /* 0x000c003a13007988 */ /* 0x0009e40008000009 */
[----:B------:R-:W-:Y:S01]  /*67f0*/  ISETP.GE.U32.AND P0, PT, R20, 0x7fffff0b, PT ;  /* 0x7fffff0b1400780c */ /* 0x000fe20003f06070 */
[----:B------:R-:W-:Y:S01]  /*6800*/  IMAD R20, R26, 0x75, RZ ;  /* 0x000000751a147824 */ /* 0x000fe200078e02ff */
[----:B0-----:R-:W3:Y:S04]  /*6810*/  LDL.LU R47, [R1+0x134] ;  /* 0x00013400012f7983 */ /* 0x001ee80000300800 */
[C---:B------:R-:W-:Y:S01]  /*6820*/  IADD3 R21, P2, PT, R20.reuse, R0, RZ ;  /* 0x0000000014157210 */ /* 0x040fe20007f5e0ff */
[----:B------:R0:W-:Y:S03]  /*6830*/  STS.U8 [R19+UR9+0x1000], R17 ;  /* 0x0010001113007988 */ /* 0x0001e60008000009 */
[----:B------:R-:W-:Y:S01]  /*6840*/  LEA.HI.X.SX32 R23, R20, R2, 0x1, P2 ;  /* 0x0000000214177211 */ /* 0x000fe200010f0eff */
[----:B----4-:R-:W4:Y:S01]  /*6850*/  LDL.LU R58, [R1+0x120] ;  /* 0x00012000013a7983 */ /* 0x010f220000300800 */
[----:B------:R-:W-:Y:S01]  /*6860*/  PRMT R28, RZ, 0x7610, R28 ;  /* 0x00007610ff1c7816 */ /* 0x000fe2000000001c */
[----:B------:R-:W-:-:S02]  /*6870*/  @!P0 IMAD.MOV.U32 R20, RZ, RZ, R21 ;  /* 0x000000ffff148224 */ /* 0x000fc400078e0015 */
[----:B0-----:R-:W4:Y:S04]  /*6880*/  LDL.LU R17, [R1+0x108] ;  /* 0x0001080001117983 */ /* 0x001f280000300800 */
[----:B------:R0:W-:Y:S02]  /*6890*/  STL [R1+0x2e4], R21 ;  /* 0x0002e41501007387 */ /* 0x0001e40000100800 */
[----:B0-----:R-:W-:-:S05]  /*68a0*/  @!P0 IMAD.MOV.U32 R21, RZ, RZ, R23 ;  /* 0x000000ffff158224 */ /* 0x001fca00078e0017 */
[----:B------:R0:W4:Y:S02]  /*68b0*/  @!P0 LDG.E.U8 R28, desc[UR20][R20.64] ;  /* 0x00000014141c8981 */ /* 0x000124000c1e1100 */
[----:B0-----:R-:W-:-:S05]  /*68c0*/  VIADD R20, R59, 0xffffff82 ;  /* 0xffffff823b147836 */ /* 0x001fca0000000000 */
[----:B------:R-:W-:Y:S01]  /*68d0*/  ISETP.GE.U32.AND P0, PT, R20, 0x7fffff03, PT ;  /* 0x7fffff031400780c */ /* 0x000fe20003f06070 */
[----:B------:R-:W-:Y:S01]  /*68e0*/  IMAD R20, R26, 0x7d, RZ ;  /* 0x0000007d1a147824 */ /* 0x000fe200078e02ff */
[----:B------:R0:W-:Y:S04]  /*68f0*/  STL [R1+0x2e0], R23 ;  /* 0x0002e01701007387 */ /* 0x0001e80000100800 */
[C---:B------:R-:W-:Y:S01]  /*6900*/  IADD3 R21, P2, PT, R20.reuse, R0, RZ ;  /* 0x0000000014157210 */ /* 0x040fe20007f5e0ff */
[----:B------:R1:W-:Y:S03]  /*6910*/  STS.U8 [R19+UR9+0x1c00], R55 ;  /* 0x001c003713007988 */ /* 0x0003e60008000009 */
[----:B0-----:R-:W-:Y:S01]  /*6920*/  LEA.HI.X.SX32 R23, R20, R2, 0x1, P2 ;  /* 0x0000000214177211 */ /* 0x001fe200010f0eff */
[----:B------:R0:W-:Y:S04]  /*6930*/  STS.U8 [R19+UR9+0x1800], R27 ;  /* 0x0018001b13007988 */ /* 0x0001e80008000009 */
[----:B-1----:R-:W4:Y:S04]  /*6940*/  LDL.LU R55, [R1+0x138] ;  /* 0x0001380001377983 */ /* 0x002f280000300800 */
[----:B------:R-:W-:Y:S04]  /*6950*/  STL [R1+0x2fc], R21 ;  /* 0x0002fc1501007387 */ /* 0x000fe80000100800 */
[----:B------:R-:W-:Y:S04]  /*6960*/  STL [R1+0x2f8], R23 ;  /* 0x0002f81701007387 */ /* 0x000fe80000100800 */
[----:B0-----:R-:W4:Y:S04]  /*6970*/  LDL.LU R27, [R1+0x118] ;  /* 0x00011800011b7983 */ /* 0x001f280000300800 */
[----:B------:R0:W-:Y:S04]  /*6980*/  STS.U8 [R19+UR9+0x1400], R50 ;  /* 0x0014003213007988 */ /* 0x0001e80008000009 */
[----:B0-----:R-:W4:Y:S04]  /*6990*/  LDL.LU R50, [R1+0x10c] ;  /* 0x00010c0001327983 */ /* 0x001f280000300800 */
[----:B--2---:R0:W-:Y:S04]  /*69a0*/  STS.U8 [R19+UR9+0x2000], R61 ;  /* 0x0020003d13007988 */ /* 0x0041e80008000009 */
[----:B0-----:R-:W2:Y:S01]  /*69b0*/  LDL.LU R61, [R1+0x104] ;  /* 0x00010400013d7983 */ /* 0x001ea20000300800 */
[----:B------:R-:W-:Y:S01]  /*69c0*/  PRMT R25, RZ, 0x7610, R25 ;  /* 0x00007610ff197816 */ /* 0x000fe20000000019 */
[----:B------:R-:W-:-:S02]  /*69d0*/  @!P0 IMAD.MOV.U32 R20, RZ, RZ, R21 ;  /* 0x000000ffff148224 */ /* 0x000fc400078e0015 */
[----:B------:R-:W-:-:S05]  /*69e0*/  @!P0 IMAD.MOV.U32 R21, RZ, RZ, R23 ;  /* 0x000000ffff158224 */ /* 0x000fca00078e0017 */
[----:B------:R0:W2:Y:S02]  /*69f0*/  @!P0 LDG.E.U8 R25, desc[UR20][R20.64] ;  /* 0x0000001414198981 */ /* 0x0000a4000c1e1100 */
[----:B0-----:R-:W-:Y:S02]  /*6a00*/  VIADD R20, R59, 0xfffffff9 ;  /* 0xfffffff93b147836 */ /* 0x001fe40000000000 */
[----:B------:R-:W-:-:S03]  /*6a10*/  IMAD R21, R26, 0x6, RZ ;  /* 0x000000061a157824 */ /* 0x000fc600078e02ff */
[----:B------:R-:W-:Y:S02]  /*6a20*/  ISETP.GE.U32.AND P0, PT, R20, 0x7fffff7a, PT ;  /* 0x7fffff7a1400780c */ /* 0x000fe40003f06070 */
[C---:B------:R-:W-:Y:S01]  /*6a30*/  IADD3 R20, P2, PT, R21.reuse, R0, RZ ;  /* 0x0000000015147210 */ /* 0x040fe20007f5e0ff */
[----:B---3--:R0:W-:Y:S01]  /*6a40*/  STS.U8 [R19+UR9+0x2400], R22 ;  /* 0x0024001613007988 */ /* 0x0081e20008000009 */
[----:B------:R-:W-:Y:S02]  /*6a50*/  PRMT R30, RZ, 0x7610, R30 ;  /* 0x00007610ff1e7816 */ /* 0x000fe4000000001e */
[----:B------:R-:W-:Y:S01]  /*6a60*/  LEA.HI.X.SX32 R21, R21, R2, 0x1, P2 ;  /* 0x0000000215157211 */ /* 0x000fe200010f0eff */
[----:B0-----:R-:W-:-:S06]  /*6a70*/  VIADD R22, R59, 0xfffffff1 ;  /* 0xfffffff13b167836 */ /* 0x001fcc0000000000 */
[----:B------:R-:W3:Y:S01]  /*6a80*/  @!P0 LDG.E.U8 R30, desc[UR20][R20.64] ;  /* 0x00000014141e8981 */ /* 0x000ee2000c1e1100 */
[----:B------:R-:W-:Y:S01]  /*6a90*/  ISETP.GE.U32.AND P0, PT, R22, 0x7fffff72, PT ;  /* 0x7fffff721600780c */ /* 0x000fe20003f06070 */
[----:B------:R-:W-:Y:S02]  /*6aa0*/  IMAD R22, R26, 0xe, RZ ;  /* 0x0000000e1a167824 */ /* 0x000fe400078e02ff */
[----:B------:R0:W-:Y:S03]  /*6ab0*/  STS.U8 [R19+UR9+0x2800], R46 ;  /* 0x0028002e13007988 */ /* 0x0001e60008000009 */
[C---:B------:R-:W-:Y:S01]  /*6ac0*/  IADD3 R23, P2, PT, R22.reuse, R0, RZ ;  /* 0x0000000016177210 */ /* 0x040fe20007f5e0ff */
[----:B----4-:R1:W-:Y:S01]  /*6ad0*/  STS.U8 [R19+UR9+0x3400], R17 ;  /* 0x0034001113007988 */ /* 0x0103e20008000009 */
[----:B------:R-:W-:Y:S02]  /*6ae0*/  PRMT R29, RZ, 0x7610, R29 ;  /* 0x00007610ff1d7816 */ /* 0x000fe4000000001d */
[----:B0-----:R-:W-:-:S03]  /*6af0*/  LEA.HI.X.SX32 R46, R22, R2, 0x1, P2 ;  /* 0x00000002162e7211 */ /* 0x001fc600010f0eff */
[----:B------:R-:W-:Y:S01]  /*6b00*/  @!P0 IMAD.MOV.U32 R22, RZ, RZ, R23 ;  /* 0x000000ffff168224 */ /* 0x000fe200078e0017 */
[----:B-1----:R-:W4:Y:S04]  /*6b10*/  LDL.LU R17, [R1+0xf4] ;  /* 0x0000f40001117983 */ /* 0x002f280000300800 */
[----:B------:R0:W-:Y:S02]  /*6b20*/  STL [R1+0x164], R23 ;  /* 0x0001641701007387 */ /* 0x0001e40000100800 */
[----:B0-----:R-:W-:-:S05]  /*6b30*/  @!P0 IMAD.MOV.U32 R23, RZ, RZ, R46 ;  /* 0x000000ffff178224 */ /* 0x001fca00078e002e */
[----:B------:R0:W3:Y:S02]  /*6b40*/  @!P0 LDG.E.U8 R29, desc[UR20][R22.64] ;  /* 0x00000014161d8981 */ /* 0x0000e4000c1e1100 */
[----:B0-----:R-:W-:-:S05]  /*6b50*/  VIADD R22, R59, 0xffffffe9 ;  /* 0xffffffe93b167836 */ /* 0x001fca0000000000 */
[----:B------:R-:W-:Y:S01]  /*6b60*/  ISETP.GE.U32.AND P0, PT, R22, 0x7fffff6a, PT ;  /* 0x7fffff6a1600780c */ /* 0x000fe20003f06070 */
[----:B------:R-:W-:Y:S01]  /*6b70*/  IMAD R22, R26, 0x16, RZ ;  /* 0x000000161a167824 */ /* 0x000fe200078e02ff */
[----:B------:R0:W-:Y:S04]  /*6b80*/  STS.U8 [R19+UR9+0x3c00], R27 ;  /* 0x003c001b13007988 */ /* 0x0001e80008000009 */
[----:B------:R-:W-:Y:S01]  /*6b90*/  IADD3 R23, P2, PT, R22, R0, RZ ;  /* 0x0000000016177210 */ /* 0x000fe20007f5e0ff */
[----:B------:R-:W-:Y:S01]  /*6ba0*/  STS.U8 [R19+UR9+0x2c00], R47 ;  /* 0x002c002f13007988 */ /* 0x000fe20008000009 */
[----:B0-----:R-:W-:-:S03]  /*6bb0*/  LOP3.LUT R27, R19, 0x10, RZ, 0x3c, !PT ;  /* 0x00000010131b7812 */ /* 0x001fc600078e3cff */
[----:B------:R-:W-:Y:S04]  /*6bc0*/  STS.U8 [R19+UR9+0x3000], R58 ;  /* 0x0030003a13007988 */ /* 0x000fe80008000009 */
[----:B------:R-:W-:Y:S04]  /*6bd0*/  STS.U8 [R19+UR9+0x3800], R55 ;  /* 0x0038003713007988 */ /* 0x000fe80008000009 */
[----:B------:R0:W-:Y:S04]  /*6be0*/  STL [R1+0x160], R46 ;  /* 0x0001602e01007387 */ /* 0x0001e80000100800 */
[----:B------:R1:W-:Y:S01]  /*6bf0*/  STS.U8 [R27+UR9+0x480], R50 ;  /* 0x000480321b007988 */ /* 0x0003e20008000009 */
[----:B------:R-:W-:-:S03]  /*6c00*/  PRMT R33, RZ, 0x7610, R33 ;  /* 0x00007610ff217816 */ /* 0x000fc60000000021 */
[----:B0-----:R-:W3:Y:S04]  /*6c10*/  LDL.LU R46, [R1+0xfc] ;  /* 0x0000fc00012e7983 */ /* 0x001ee80000300800 */
[----:B------:R-:W3:Y:S04]  /*6c20*/  LDL.LU R47, [R1+0xf8] ;  /* 0x0000f800012f7983 */ /* 0x000ee80000300800 */
[----:B------:R-:W3:Y:S04]  /*6c30*/  LDL.LU R55, [R1+0xec] ;  /* 0x0000ec0001377983 */ /* 0x000ee80000300800 */
[----:B------:R-:W3:Y:S04]  /*6c40*/  LDL.LU R58, [R1+0xf0] ;  /* 0x0000f000013a7983 */ /* 0x000ee80000300800 */
[----:B-1----:R-:W3:Y:S04]  /*6c50*/  LDL.LU R50, [R1+0xe8] ;  /* 0x0000e80001327983 */ /* 0x002ee80000300800 */
[----:B------:R-:W-:Y:S04]  /*6c60*/  STL [R1+0x1a4], R23 ;  /* 0x0001a41701007387 */ /* 0x000fe80000100800 */
[----:B--2---:R0:W-:Y:S02]  /*6c70*/  STS.U8 [R27+UR9+0x880], R61 ;  /* 0x0008803d1b007988 */ /* 0x0041e40008000009 */
[----:B0-----:R-:W-:Y:S01]  /*6c80*/  LEA.HI.X.SX32 R61, R22, R2, 0x1, P2 ;  /* 0x00000002163d7211 */ /* 0x001fe200010f0eff */
[----:B------:R-:W-:-:S04]  /*6c90*/  @!P0 IMAD.MOV.U32 R22, RZ, RZ, R23 ;  /* 0x000000ffff168224 */ /* 0x000fc800078e0017 */
[----:B------:R-:W-:Y:S01]  /*6ca0*/  @!P0 IMAD.MOV.U32 R23, RZ, RZ, R61 ;  /* 0x000000ffff178224 */ /* 0x000fe200078e003d */
[----:B------:R0:W-:Y:S04]  /*6cb0*/  STL [R1+0x1a0], R61 ;  /* 0x0001a03d01007387 */ /* 0x0001e80000100800 */
[----:B------:R1:W2:Y:S04]  /*6cc0*/  @!P0 LDG.E.U8 R33, desc[UR20][R22.64] ;  /* 0x0000001416218981 */ /* 0x0002a8000c1e1100 */
[----:B0-----:R-:W2:Y:S04]  /*6cd0*/  LDL.LU R61, [R1+0xe4] ;  /* 0x0000e400013d7983 */ /* 0x001ea80000300800 */
[----:B------:R-:W2:Y:S04]  /*6ce0*/  LDL.LU R22, [R1+0x11c] ;  /* 0x00011c0001167983 */ /* 0x000ea80000300800 */
[----:B------:R-:W3:Y:S01]  /*6cf0*/  LDL.LU R23, [R1+0x100] ;  /* 0x0001000001177983 */ /* 0x000ee20000300800 */
[----:B------:R-:W-:-:S02]  /*6d00*/  PRMT R32, RZ, 0x7610, R32 ;  /* 0x00007610ff207816 */ /* 0x000fc40000000020 */
[----:B------:R-:W-:Y:S02]  /*6d10*/  PRMT R31, RZ, 0x7610, R31 ;  /* 0x00007610ff1f7816 */ /* 0x000fe4000000001f */
[----:B------:R-:W-:Y:S01]  /*6d20*/  PRMT R36, RZ, 0x7610, R36 ;  /* 0x00007610ff247816 */ /* 0x000fe20000000024 */
[----:B--2---:R-:W-:Y:S04]  /*6d30*/  STS.U8 [R27+UR9+0xc80], R22 ;  /* 0x000c80161b007988 */ /* 0x004fe80008000009 */
[----:B---3--:R-:W-:Y:S04]  /*6d40*/  STS.U8 [R27+UR9+0x1080], R23 ;  /* 0x001080171b007988 */ /* 0x008fe80008000009 */
[----:B----4-:R0:W-:Y:S04]  /*6d50*/  STS.U8 [R27+UR9+0x1480], R17 ;  /* 0x001480111b007988 */ /* 0x0101e80008000009 */
[----:B0-----:R-:W2:Y:S01]  /*6d60*/  LDL.LU R17, [R1+0xe0] ;  /* 0x0000e00001117983 */ /* 0x001ea20000300800 */
[----:B-1----:R-:W-:-:S05]  /*6d70*/  VIADD R22, R59, 0xffffffe1 ;  /* 0xffffffe13b167836 */ /* 0x002fca0000000000 */
[----:B------:R-:W-:Y:S01]  /*6d80*/  ISETP.GE.U32.AND P0, PT, R22, 0x7fffff62, PT ;  /* 0x7fffff621600780c */ /* 0x000fe20003f06070 */
[----:B------:R-:W-:-:S05]  /*6d90*/  IMAD R22, R26, 0x1e, RZ ;  /* 0x0000001e1a167824 */ /* 0x000fca00078e02ff */
[----:B------:R-:W-:-:S04]  /*6da0*/  IADD3 R23, P2, PT, R22, R0, RZ ;  /* 0x0000000016177210 */ /* 0x000fc80007f5e0ff */
[----:B------:R-:W-:Y:S01]  /*6db0*/  LEA.HI.X.SX32 R22, R22, R2, 0x1, P2 ;  /* 0x0000000216167211 */ /* 0x000fe200010f0eff */
[----:B------:R0:W-:Y:S04]  /*6dc0*/  STL [R1+0x1e4], R23 ;  /* 0x0001e41701007387 */ /* 0x0001e80000100800 */
[----:B------:R1:W-:Y:S01]  /*6dd0*/  STL [R1+0x1e0], R22 ;  /* 0x0001e01601007387 */ /* 0x0003e20000100800 */
[----:B0-----:R-:W-:-:S04]  /*6de0*/  @!P0 LOP3.LUT R23, R23, R22, RZ, 0x3c, !PT ;  /* 0x0000001617178212 */ /* 0x001fc800078e3cff */
[----:B-1----:R-:W-:-:S04]  /*6df0*/  @!P0 LOP3.LUT R22, R23, R22, RZ, 0x3c, !PT ;  /* 0x0000001617168212 */ /* 0x002fc800078e3cff */
[----:B------:R-:W-:-:S05]  /*6e00*/  @!P0 LOP3.LUT R23, R23, R22, RZ, 0x3c, !PT ;  /* 0x0000001617178212 */ /* 0x000fca00078e3cff */
[----:B------:R0:W3:Y:S02]  /*6e10*/  @!P0 LDG.E.U8 R32, desc[UR20][R22.64] ;  /* 0x0000001416208981 */ /* 0x0000e4000c1e1100 */
[----:B0-----:R-:W-:-:S05]  /*6e20*/  VIADD R22, R59, 0xffffffd9 ;  /* 0xffffffd93b167836 */ /* 0x001fca0000000000 */
[----:B------:R-:W-:Y:S01]  /*6e30*/  ISETP.GE.U32.AND P0, PT, R22, 0x7fffff5a, PT ;  /* 0x7fffff5a1600780c */ /* 0x000fe20003f06070 */
[----:B------:R-:W-:Y:S01]  /*6e40*/  IMAD R22, R26, 0x26, RZ ;  /* 0x000000261a167824 */ /* 0x000fe200078e02ff */
[----:B------:R0:W-:Y:S04]  /*6e50*/  STS.U8 [R27+UR9+0x1880], R46 ;  /* 0x0018802e1b007988 */ /* 0x0001e80008000009 */
[C---:B------:R-:W-:Y:S01]  /*6e60*/  IADD3 R23, P2, PT, R22.reuse, R0, RZ ;  /* 0x0000000016177210 */ /* 0x040fe20007f5e0ff */
[----:B------:R1:W-:Y:S04]  /*6e70*/  STS.U8 [R27+UR9+0x1c80], R47 ;  /* 0x001c802f1b007988 */ /* 0x0003e80008000009 */
[----:B------:R4:W-:Y:S04]  /*6e80*/  STS.U8 [R27+UR9+0x2080], R55 ;  /* 0x002080371b007988 */ /* 0x0009e80008000009 */
[----:B0-----:R-:W3:Y:S01]  /*6e90*/  LDL.LU R46, [R1+0xdc] ;  /* 0x0000dc00012e7983 */ /* 0x001ee20000300800 */
[----:B-1----:R-:W-:Y:S01]  /*6ea0*/  LEA.HI.X.SX32 R47, R22, R2, 0x1, P2 ;  /* 0x00000002162f7211 */ /* 0x002fe200010f0eff */
[----:B------:R-:W-:-:S02]  /*6eb0*/  @!P0 IMAD.MOV.U32 R22, RZ, RZ, R23 ;  /* 0x000000ffff168224 */ /* 0x000fc400078e0017 */
[----:B----4-:R-:W4:Y:S04]  /*6ec0*/  LDL.LU R55, [R1+0xd0] ;  /* 0x0000d00001377983 */ /* 0x010f280000300800 */
[----:B------:R0:W-:Y:S02]  /*6ed0*/  STL [R1+0x214], R23 ;  /* 0x0002141701007387 */ /* 0x0001e40000100800 */
[----:B0-----:R-:W-:-:S05]  /*6ee0*/  @!P0 IMAD.MOV.U32 R23, RZ, RZ, R47 ;  /* 0x000000ffff178224 */ /* 0x001fca00078e002f */
[----:B------:R0:W3:Y:S02]  /*6ef0*/  @!P0 LDG.E.U8 R31, desc[UR20][R22.64] ;  /* 0x00000014161f8981 */ /* 0x0000e4000c1e1100 */
[----:B0-----:R-:W-:-:S05]  /*6f00*/  VIADD R22, R59, 0xffffffd1 ;  /* 0xffffffd13b167836 */ /* 0x001fca0000000000 */
[----:B------:R-:W-:Y:S01]  /*6f10*/  ISETP.GE.U32.AND P0, PT, R22, 0x7fffff52, PT ;  /* 0x7fffff521600780c */ /* 0x000fe20003f06070 */
[----:B------:R-:W-:Y:S01]  /*6f20*/  IMAD R22, R26, 0x2e, RZ ;  /* 0x0000002e1a167824 */ /* 0x000fe200078e02ff */
[----:B------:R0:W-:Y:S04]  /*6f30*/  STL [R1+0x210], R47 ;  /* 0x0002102f01007387 */ /* 0x0001e80000100800 */
[C---:B------:R-:W-:Y:S01]  /*6f40*/  IADD3 R23, P2, PT, R22.reuse, R0, RZ ;  /* 0x0000000016177210 */ /* 0x040fe20007f5e0ff */
[----:B------:R1:W-:Y:S03]  /*6f50*/  STS.U8 [R27+UR9+0x2480], R58 ;  /* 0x0024803a1b007988 */ /* 0x0003e60008000009 */
[----:B0-----:R-:W-:Y:S01]  /*6f60*/  LEA.HI.X.SX32 R47, R22, R2, 0x1, P2 ;  /* 0x00000002162f7211 */ /* 0x001fe200010f0eff */
[----:B------:R0:W-:Y:S02]  /*6f70*/  STS.U8 [R27+UR9+0x2880], R50 ;  /* 0x002880321b007988 */ /* 0x0001e40008000009 */
[----:B------:R-:W-:-:S02]  /*6f80*/  @!P0 IMAD.MOV.U32 R22, RZ, RZ, R23 ;  /* 0x000000ffff168224 */ /* 0x000fc400078e0017 */
[----:B-1----:R-:W3:Y:S04]  /*6f90*/  LDL.LU R58, [R1+0xc4] ;  /* 0x0000c400013a7983 */ /* 0x002ee80000300800 */
[----:B0-----:R-:W3:Y:S04]  /*6fa0*/  LDL.LU R50, [R1+0xc0] ;  /* 0x0000c00001327983 */ /* 0x001ee80000300800 */
[----:B------:R0:W-:Y:S04]  /*6fb0*/  STL [R1+0x224], R23 ;  /* 0x0002241701007387 */ /* 0x0001e80000100800 */
[----:B------:R1:W-:Y:S01]  /*6fc0*/  STL [R1+0x220], R47 ;  /* 0x0002202f01007387 */ /* 0x0003e20000100800 */
[----:B0-----:R-:W-:-:S05]  /*6fd0*/  @!P0 IMAD.MOV.U32 R23, RZ, RZ, R47 ;  /* 0x000000ffff178224 */ /* 0x001fca00078e002f */
[----:B------:R0:W3:Y:S04]  /*6fe0*/  @!P0 LDG.E.U8 R36, desc[UR20][R22.64] ;  /* 0x0000001416248981 */ /* 0x0000e8000c1e1100 */
[----:B------:R-:W3:Y:S04]  /*6ff0*/  LDL.LU R22, [R1+0xd4] ;  /* 0x0000d40001167983 */ /* 0x000ee80000300800 */
[----:B------:R-:W4:Y:S04]  /*7000*/  LDL.LU R23, [R1+0xc8] ;  /* 0x0000c80001177983 */ /* 0x000f280000300800 */
[----:B------:R0:W-:Y:S04]  /*7010*/  STS.U8 [R27+UR9+0x2c80], R61 ;  /* 0x002c803d1b007988 */ /* 0x0001e80008000009 */
[----:B-1----:R-:W4:Y:S04]  /*7020*/  LDL.LU R47, [R1+0xcc] ;  /* 0x0000cc00012f7983 */ /* 0x002f280000300800 */
[----:B0-----:R-:W4:Y:S04]  /*7030*/  LDL.LU R61, [R1+0xbc] ;  /* 0x0000bc00013d7983 */ /* 0x001f280000300800 */
[----:B--2---:R0:W-:Y:S04]  /*7040*/  STS.U8 [R27+UR9+0x3080], R17 ;  /* 0x003080111b007988 */ /* 0x0041e80008000009 */
[----:B0-----:R-:W2:Y:S01]  /*7050*/  LDL.LU R17, [R1+0xb0] ;  /* 0x0000b00001117983 */ /* 0x001ea20000300800 */
[----:B------:R-:W-:-:S02]  /*7060*/  PRMT R35, RZ, 0x7610, R35 ;  /* 0x00007610ff237816 */ /* 0x000fc40000000023 */
[----:B------:R-:W-:Y:S02]  /*7070*/  PRMT R34, RZ, 0x7610, R34 ;  /* 0x00007610ff227816 */ /* 0x000fe40000000022 */
[----:B------:R-:W-:Y:S01]  /*7080*/  PRMT R39, RZ, 0x7610, R39 ;  /* 0x00007610ff277816 */ /* 0x000fe20000000027 */
[----:B---3--:R0:W-:Y:S02]  /*7090*/  STS.U8 [R27+UR9+0x3480], R22 ;  /* 0x003480161b007988 */ /* 0x0081e40008000009 */
[----:B0-----:R-:W-:-:S05]  /*70a0*/  VIADD R22, R59, 0xffffffc9 ;  /* 0xffffffc93b167836 */ /* 0x001fca0000000000 */
[----:B------:R-:W-:Y:S01]  /*70b0*/  ISETP.GE.U32.AND P0, PT, R22, 0x7fffff4a, PT ;  /* 0x7fffff4a1600780c */ /* 0x000fe20003f06070 */
[----:B------:R-:W-:Y:S01]  /*70c0*/  IMAD R22, R26, 0x36, RZ ;  /* 0x000000361a167824 */ /* 0x000fe200078e02ff */
[----:B----4-:R0:W-:Y:S04]  /*70d0*/  STS.U8 [R27+UR9+0x3880], R23 ;  /* 0x003880171b007988 */ /* 0x0101e80008000009 */
[----:B0-----:R-:W-:-:S04]  /*70e0*/  IADD3 R23, P2, PT, R22, R0, RZ ;  /* 0x0000000016177210 */ /* 0x001fc80007f5e0ff */
[----:B------:R-:W-:Y:S01]  /*70f0*/  LEA.HI.X.SX32 R22, R22, R2, 0x1, P2 ;  /* 0x0000000216167211 */ /* 0x000fe200010f0eff */
[----:B------:R0:W-:Y:S04]  /*7100*/  STL [R1+0x234], R23 ;  /* 0x0002341701007387 */ /* 0x0001e80000100800 */
[----:B------:R1:W-:Y:S01]  /*7110*/  STL [R1+0x230], R22 ;  /* 0x0002301601007387 */ /* 0x0003e20000100800 */
[----:B0-----:R-:W-:-:S04]  /*7120*/  @!P0 LOP3.LUT R23, R23, R22, RZ, 0x3c, !PT ;  /* 0x0000001617178212 */ /* 0x001fc800078e3cff */
[----:B-1----:R-:W-:-:S04]  /*7130*/  @!P0 LOP3.LUT R22, R23, R22, RZ, 0x3c, !PT ;  /* 0x0000001617168212 */ /* 0x002fc800078e3cff */
[----:B------:R-:W-:-:S05]  /*7140*/  @!P0 LOP3.LUT R23, R23, R22, RZ, 0x3c, !PT ;  /* 0x0000001617178212 */ /* 0x000fca00078e3cff */
[----:B------:R0:W3:Y:S04]  /*7150*/  @!P0 LDG.E.U8 R35, desc[UR20][R22.64] ;  /* 0x0000001416238981 */ /* 0x0000e8000c1e1100 */
[----:B------:R1:W-:Y:S01]  /*7160*/  STS.U8 [R27+UR9+0x3c80], R46 ;  /* 0x003c802e1b007988 */ /* 0x0003e20008000009 */
[----:B0-----:R-:W-:-:S03]  /*7170*/  VIADD R22, R59, 0xffffffc1 ;  /* 0xffffffc13b167836 */ /* 0x001fc60000000000 */
[----:B------:R0:W-:Y:S02]  /*7180*/  STS.U8 [R27+UR9+0x80], R55 ;  /* 0x000080371b007988 */ /* 0x0001e40008000009 */
[----:B------:R-:W-:Y:S01]  /*7190*/  ISETP.GE.U32.AND P0, PT, R22, 0x7fffff42, PT ;  /* 0x7fffff421600780c */ /* 0x000fe20003f06070 */
[----:B------:R-:W-:Y:S01]  /*71a0*/  IMAD R22, R26, 0x3e, RZ ;  /* 0x0000003e1a167824 */ /* 0x000fe200078e02ff */
[----:B-1----:R-:W4:Y:S01]  /*71b0*/  LDL.LU R46, [R1+0xb4] ;  /* 0x0000b400012e7983 */ /* 0x002f220000300800 */
[----:B0-----:R-:W-:-:S03]  /*71c0*/  LOP3.LUT R27, R19, 0x20, RZ, 0x3c, !PT ;  /* 0x00000020131b7812 */ /* 0x001fc600078e3cff */
[----:B------:R-:W3:Y:S01]  /*71d0*/  LDL.LU R55, [R1+0xa8] ;  /* 0x0000a80001377983 */ /* 0x000ee20000300800 */
[----:B------:R-:W-:-:S03]  /*71e0*/  IADD3 R23, P2, PT, R22, R0, RZ ;  /* 0x0000000016177210 */ /* 0x000fc60007f5e0ff */
[----:B------:R-:W-:Y:S04]  /*71f0*/  STS.U8 [R27+UR9+0x100], R58 ;  /* 0x0001003a1b007988 */ /* 0x000fe80008000009 */
[----:B------:R0:W-:Y:S04]  /*7200*/  STS.U8 [R27+UR9+0x500], R50 ;  /* 0x000500321b007988 */ /* 0x0001e80008000009 */
[----:B------:R1:W-:Y:S01]  /*7210*/  STL [R1+0x248], R23 ;  /* 0x0002481701007387 */ /* 0x0003e20000100800 */
[----:B0-----:R-:W-:Y:S01]  /*7220*/  LEA.HI.X.SX32 R50, R22, R2, 0x1, P2 ;  /* 0x0000000216327211 */ /* 0x001fe200010f0eff */
[----:B------:R-:W-:-:S04]  /*7230*/  @!P0 IMAD.MOV.U32 R22, RZ, RZ, R23 ;  /* 0x000000ffff168224 */ /* 0x000fc800078e0017 */
[----:B-1----:R-:W-:-:S05]  /*7240*/  @!P0 IMAD.MOV.U32 R23, RZ, RZ, R50 ;  /* 0x000000ffff178224 */ /* 0x002fca00078e0032 */
[----:B------:R0:W3:Y:S02]  /*7250*/  @!P0 LDG.E.U8 R34, desc[UR20][R22.64] ;  /* 0x0000001416228981 */ /* 0x0000e4000c1e1100 */
[----:B0-----:R-:W-:Y:S02]  /*7260*/  VIADD R22, R59, 0xffffffb9 ;  /* 0xffffffb93b167836 */ /* 0x001fe40000000000 */
[----:B------:R-:W-:Y:S03]  /*7270*/  STS.U8 [R27+UR9+0x900], R47 ;  /* 0x0009002f1b007988 */ /* 0x000fe60008000009 */
[----:B------:R-:W-:Y:S01]  /*7280*/  ISETP.GE.U32.AND P0, PT, R22, 0x7fffff3a, PT ;  /* 0x7fffff3a1600780c */ /* 0x000fe20003f06070 */
[----:B------:R-:W-:Y:S01]  /*7290*/  IMAD R22, R26, 0x46, RZ ;  /* 0x000000461a167824 */ /* 0x000fe200078e02ff */
[----:B------:R-:W-:Y:S04]  /*72a0*/  STS.U8 [R27+UR9+0xd00], R61 ;  /* 0x000d003d1b007988 */ /* 0x000fe80008000009 */
[----:B------:R0:W-:Y:S04]  /*72b0*/  STL [R1+0x244], R50 ;  /* 0x0002443201007387 */ /* 0x0001e80000100800 */
[----:B0-----:R-:W3:Y:S04]  /*72c0*/  LDL.LU R50, [R1+0xa4] ;  /* 0x0000a40001327983 */ /* 0x001ee80000300800 */
[----:B------:R-:W3:Y:S04]  /*72d0*/  LDL.LU R58, [R1+0xa0] ;  /* 0x0000a000013a7983 */ /* 0x000ee80000300800 */
[----:B------:R-:W3:Y:S04]  /*72e0*/  LDL.LU R61, [R1+0x9c] ;  /* 0x00009c00013d7983 */ /* 0x000ee80000300800 */
[----:B--2---:R0:W-:Y:S02]  /*72f0*/  STS.U8 [R27+UR9+0x1100], R17 ;  /* 0x001100111b007988 */ /* 0x0041e40008000009 */
[----:B0-----:R-:W-:-:S04]  /*7300*/  IADD3 R17, P2, PT, R22, R0, RZ ;  /* 0x0000000016117210 */ /* 0x001fc80007f5e0ff */
[----:B------:R-:W-:Y:S01]  /*7310*/  LEA.HI.X.SX32 R23, R22, R2, 0x1, P2 ;  /* 0x0000000216177211 */ /* 0x000fe200010f0eff */
[----:B------:R-:W-:Y:S01]  /*7320*/  @!P0 IMAD.MOV.U32 R22, RZ, RZ, R17 ;  /* 0x000000ffff168224 */ /* 0x000fe200078e0011 */
[----:B------:R0:W-:Y:S04]  /*7330*/  STL [R1+0x25c], R17 ;  /* 0x00025c1101007387 */ /* 0x0001e80000100800 */
[----:B------:R1:W-:Y:S04]  /*7340*/  STL [R1+0x258], R23 ;  /* 0x0002581701007387 */ /* 0x0003e80000100800 */
[----:B------:R-:W2:Y:S04]  /*7350*/  LDL.LU R47, [R1+0x94] ;  /* 0x00009400012f7983 */ /* 0x000ea80000300800 */
[----:B0-----:R-:W2:Y:S04]  /*7360*/  LDL.LU R17, [R1+0x90] ;  /* 0x0000900001117983 */ /* 0x001ea80000300800 */
[----:B------:R0:W2:Y:S04]  /*7370*/  @!P0 LDG.E.U8 R39, desc[UR20][R22.64] ;  /* 0x0000001416278981 */ /* 0x0000a8000c1e1100 */
[----:B-1----:R-:W2:Y:S01]  /*7380*/  LDL.LU R23, [R1+0xb8] ;  /* 0x0000b80001177983 */ /* 0x002ea20000300800 */
[----:B0-----:R-:W-:-:S05]  /*7390*/  VIADD R22, R59, 0xffffffb1 ;  /* 0xffffffb13b167836 */ /* 0x001fca0000000000 */
[----:B------:R-:W-:Y:S01]  /*73a0*/  ISETP.GE.U32.AND P0, PT, R22, 0x7fffff32, PT ;  /* 0x7fffff321600780c */ /* 0x000fe20003f06070 */
[----:B------:R-:W-:Y:S01]  /*73b0*/  IMAD R22, R26, 0x4e, RZ ;  /* 0x0000004e1a167824 */ /* 0x000fe200078e02ff */
[----:B------:R-:W-:Y:S01]  /*73c0*/  PRMT R38, RZ, 0x7610, R38 ;  /* 0x00007610ff267816 */ /* 0x000fe20000000026 */
[----:B--2---:R0:W-:Y:S04]  /*73d0*/  STS.U8 [R27+UR9+0x1500], R23 ;  /* 0x001500171b007988 */ /* 0x0041e80008000009 */
[----:B----4-:R1:W-:Y:S01]  /*73e0*/  STS.U8 [R27+UR9+0x1900], R46 ;  /* 0x0019002e1b007988 */ /* 0x0103e20008000009 */
[----:B0-----:R-:W-:-:S04]  /*73f0*/  IADD3 R23, P2, PT, R22, R0, RZ ;  /* 0x0000000016177210 */ /* 0x001fc80007f5e0ff */
[----:B-1----:R-:W-:Y:S01]  /*7400*/  LEA.HI.X.SX32 R46, R22, R2, 0x1, P2 ;  /* 0x00000002162e7211 */ /* 0x002fe200010f0eff */
[----:B------:R0:W-:Y:S01]  /*7410*/  STL [R1+0x274], R23 ;  /* 0x0002741701007387 */ /* 0x0001e20000100800 */
[----:B------:R-:W-:-:S03]  /*7420*/  @!P0 IMAD.MOV.U32 R22, RZ, RZ, R23 ;  /* 0x000000ffff168224 */ /* 0x000fc600078e0017 */
[----:B---3--:R1:W-:Y:S01]  /*7430*/  STS.U8 [R27+UR9+0x1d00], R55 ;  /* 0x001d00371b007988 */ /* 0x0083e20008000009 */
[----:B0-----:R-:W-:-:S03]  /*7440*/  @!P0 IMAD.MOV.U32 R23, RZ, RZ, R46 ;  /* 0x000000ffff178224 */ /* 0x001fc600078e002e */
[----:B------:R0:W-:Y:S04]  /*7450*/  STL [R1+0x270], R46 ;  /* 0x0002702e01007387 */ /* 0x0001e80000100800 */
[----:B-1----:R-:W2:Y:S04]  /*7460*/  LDL.LU R55, [R1+0x98] ;  /* 0x0000980001377983 */ /* 0x002ea80000300800 */
[----:B------:R1:W3:Y:S04]  /*7470*/  @!P0 LDG.E.U8 R38, desc[UR20][R22.64] ;  /* 0x0000001416268981 */ /* 0x0002e8000c1e1100 */
[----:B0-----:R-:W4:Y:S04]  /*7480*/  LDL.LU R46, [R1+0x88] ;  /* 0x00008800012e7983 */ /* 0x001f280000300800 */
[----:B------:R-:W2:Y:S01]  /*7490*/  LDL.LU R23, [R1+0xac] ;  /* 0x0000ac0001177983 */ /* 0x000ea20000300800 */
[----:B-1----:R-:W-:-:S05]  /*74a0*/  VIADD R22, R59, 0xffffffa9 ;  /* 0xffffffa93b167836 */ /* 0x002fca0000000000 */
[----:B------:R-:W-:Y:S01]  /*74b0*/  ISETP.GE.U32.AND P0, PT, R22, 0x7fffff2a, PT ;  /* 0x7fffff2a1600780c */ /* 0x000fe20003f06070 */
[----:B------:R-:W-:Y:S01]  /*74c0*/  IMAD R22, R26, 0x56, RZ ;  /* 0x000000561a167824 */ /* 0x000fe200078e02ff */
[----:B------:R-:W-:Y:S02]  /*74d0*/  PRMT R37, RZ, 0x7610, R37 ;  /* 0x00007610ff257816 */ /* 0x000fe40000000025 */
[----:B------:R-:W-:Y:S01]  /*74e0*/  PRMT R42, RZ, 0x7610, R42 ;  /* 0x00007610ff2a7816 */ /* 0x000fe2000000002a */
[----:B--2---:R0:W-:Y:S04]  /*74f0*/  STS.U8 [R27+UR9+0x2100], R23 ;  /* 0x002100171b007988 */ /* 0x0041e80008000009 */
[----:B------:R1:W-:Y:S01]  /*7500*/  STS.U8 [R27+UR9+0x2500], R50 ;  /* 0x002500321b007988 */ /* 0x0003e20008000009 */
[----:B0-----:R-:W-:-:S03]  /*7510*/  IADD3 R23, P2, PT, R22, R0, RZ ;  /* 0x0000000016177210 */ /* 0x001fc60007f5e0ff */
[----:B------:R0:W-:Y:S04]  /*7520*/  STS.U8 [R27+UR9+0x2900], R58 ;  /* 0x0029003a1b007988 */ /* 0x0001e80008000009 */
[----:B-1----:R-:W2:Y:S01]  /*7530*/  LDL.LU R50, [R1+0x80] ;  /* 0x0000800001327983 */ /* 0x002ea20000300800 */
[----:B0-----:R-:W-:-:S03]  /*7540*/  LEA.HI.X.SX32 R58, R22, R2, 0x1, P2 ;  /* 0x00000002163a7211 */ /* 0x001fc600010f0eff */
[----:B------:R0:W-:Y:S01]  /*7550*/  STL [R1+0x28c], R23 ;  /* 0x00028c1701007387 */ /* 0x0001e20000100800 */
[----:B------:R-:W-:Y:S02]  /*7560*/  @!P0 IMAD.MOV.U32 R22, RZ, RZ, R23 ;  /* 0x000000ffff168224 */ /* 0x000fe400078e0017 */
[----:B0-----:R-:W-:-:S05]  /*7570*/  @!P0 IMAD.MOV.U32 R23, RZ, RZ, R58 ;  /* 0x000000ffff178224 */ /* 0x001fca00078e003a */
[----:B------:R0:W2:Y:S02]  /*7580*/  @!P0 LDG.E.U8 R37, desc[UR20][R22.64] ;  /* 0x0000001416258981 */ /* 0x0000a4000c1e1100 */
[----:B0-----:R-:W-:Y:S02]  /*7590*/  VIADD R22, R59, 0xffffffa1 ;  /* 0xffffffa13b167836 */ /* 0x001fe40000000000 */
[----:B------:R-:W-:Y:S03]  /*75a0*/  STS.U8 [R27+UR9+0x2d00], R61 ;  /* 0x002d003d1b007988 */ /* 0x000fe60008000009 */
[----:B------:R-:W-:Y:S01]  /*75b0*/  ISETP.GE.U32.AND P0, PT, R22, 0x7fffff22, PT ;  /* 0x7fffff221600780c */ /* 0x000fe20003f06070 */
[----:B------:R-:W-:Y:S01]  /*75c0*/  IMAD R22, R26, 0x5e, RZ ;  /* 0x0000005e1a167824 */ /* 0x000fe200078e02ff */
[----:B------:R-:W-:Y:S04]  /*75d0*/  STS.U8 [R27+UR9+0x3100], R47 ;  /* 0x0031002f1b007988 */ /* 0x000fe80008000009 */
[----:B------:R0:W-:Y:S04]  /*75e0*/  STS.U8 [R27+UR9+0x3500], R17 ;  /* 0x003500111b007988 */ /* 0x0001e80008000009 */
[----:B------:R1:W-:Y:S01]  /*75f0*/  STL [R1+0x288], R58 ;  /* 0x0002883a01007387 */ /* 0x0003e20000100800 */
[----:B0-----:R-:W-:-:S04]  /*7600*/  IADD3 R17, P2, PT, R22, R0, RZ ;  /* 0x0000000016117210 */ /* 0x001fc80007f5e0ff */
[----:B------:R-:W-:Y:S01]  /*7610*/  LEA.HI.X.SX32 R23, R22, R2, 0x1, P2 ;  /* 0x0000000216177211 */ /* 0x000fe200010f0eff */
[----:B-1----:R-:W2:Y:S01]  /*7620*/  LDL.LU R58, [R1+0x7c] ;  /* 0x00007c00013a7983 */ /* 0x002ea20000300800 */
[----:B------:R-:W-:-:S03]  /*7630*/  @!P0 IMAD.MOV.U32 R22, RZ, RZ, R17 ;  /* 0x000000ffff168224 */ /* 0x000fc600078e0011 */
[----:B------:R-:W2:Y:S04]  /*7640*/  LDL.LU R61, [R1+0x6c] ;  /* 0x00006c00013d7983 */ /* 0x000ea80000300800 */
[----:B------:R0:W-:Y:S04]  /*7650*/  STL [R1+0x2a4], R17 ;  /* 0x0002a41101007387 */ /* 0x0001e80000100800 */
[----:B------:R1:W-:Y:S04]  /*7660*/  STL [R1+0x2a0], R23 ;  /* 0x0002a01701007387 */ /* 0x0003e80000100800 */
[----:B------:R-:W2:Y:S04]  /*7670*/  LDL.LU R47, [R1+0x78] ;  /* 0x00007800012f7983 */ /* 0x000ea80000300800 */
[----:B------:R-:W2:Y:S04]  /*7680*/  LDL.LU R27, [R1+0x70] ;  /* 0x00007000011b7983 */ /* 0x000ea80000300800 */
[----:B0-----:R-:W2:Y:S04]  /*7690*/  LDL.LU R17, [R1+0x64] ;  /* 0x0000640001117983 */ /* 0x001ea80000300800 */
[----:B------:R0:W2:Y:S04]  /*76a0*/  @!P0 LDG.E.U8 R42, desc[UR20][R22.64] ;  /* 0x00000014162a8981 */ /* 0x0000a8000c1e1100 */
[----:B-1----:R-:W2:Y:S01]  /*76b0*/  LDL.LU R23, [R1+0x84] ;  /* 0x0000840001177983 */ /* 0x002ea20000300800 */
[----:B0-----:R-:W-:-:S05]  /*76c0*/  LOP3.LUT R22, R19, 0x20, RZ, 0x3c, !PT ;  /* 0x0000002013167812 */ /* 0x001fca00078e3cff */
[----:B------:R0:W-:Y:S04]  /*76d0*/  STS.U8 [R22+UR9+0x3900], R55 ;  /* 0x0039003716007988 */ /* 0x0001e80008000009 */
[----:B----4-:R1:W-:Y:S01]  /*76e0*/  STS.U8 [R22+UR9+0x3d00], R46 ;  /* 0x003d002e16007988 */ /* 0x0103e20008000009 */
[----:B------:R-:W-:-:S03]  /*76f0*/  PRMT R45, RZ, 0x7610, R45 ;  /* 0x00007610ff2d7816 */ /* 0x000fc6000000002d */
[----:B0-----:R-:W4:Y:S01]  /*7700*/  LDL.LU R55, [R1+0x660] ;  /* 0x0006600001377983 */ /* 0x001f220000300800 */
[----:B-1----:R-:W-:Y:S01]  /*7710*/  VIADD R22, R59, 0xffffff99 ;  /* 0xffffff993b167836 */ /* 0x002fe20000000000 */
[----:B------:R-:W-:Y:S02]  /*7720*/  LOP3.LUT R46, R19, 0x30, RZ, 0x3c, !PT ;  /* 0x00000030132e7812 */ /* 0x000fe400078e3cff */
[----:B------:R0:W3:Y:S02]  /*7730*/  @!P6 LDG.E.U8 R45, desc[UR20][R40.64] ;  /* 0x00000014282de981 */ /* 0x0000e4000c1e1100 */
[----:B------:R-:W-:Y:S01]  /*7740*/  ISETP.GE.U32.AND P0, PT, R22, 0x7fffff1a, PT ;  /* 0x7fffff1a1600780c */ /* 0x000fe20003f06070 */
[----:B------:R-:W-:Y:S01]  /*7750*/  IMAD R22, R26, 0x66, RZ ;  /* 0x000000661a167824 */ /* 0x000fe200078e02ff */
[----:B0-----:R-:W-:Y:S01]  /*7760*/  PRMT R41, RZ, 0x7610, R41 ;  /* 0x00007610ff297816 */ /* 0x001fe20000000029 */
[----:B--2---:R0:W-:Y:S04]  /*7770*/  STS.U8 [R46+UR9+0x180], R23 ;  /* 0x000180172e007988 */ /* 0x0041e80008000009 */
[----:B------:R1:W-:Y:S01]  /*7780*/  STS.U8 [R46+UR9+0x580], R50 ;  /* 0x000580322e007988 */ /* 0x0003e20008000009 */
[----:B0-----:R-:W-:-:S04]  /*7790*/  IADD3 R23, P2, PT, R22, R0, RZ ;  /* 0x0000000016177210 */ /* 0x001fc80007f5e0ff */
[----:B-1----:R-:W-:Y:S01]  /*77a0*/  LEA.HI.X.SX32 R50, R22, R2, 0x1, P2 ;  /* 0x0000000216327211 */ /* 0x002fe200010f0eff */
[----:B------:R0:W-:Y:S01]  /*77b0*/  STL [R1+0x2bc], R23 ;  /* 0x0002bc1701007387 */ /* 0x0001e20000100800 */
[----:B------:R-:W-:-:S03]  /*77c0*/  @!P0 IMAD.MOV.U32 R22, RZ, RZ, R23 ;  /* 0x000000ffff168224 */ /* 0x000fc600078e0017 */
[----:B------:R1:W-:Y:S01]  /*77d0*/  STL [R1+0x2b8], R50 ;  /* 0x0002b83201007387 */ /* 0x0003e20000100800 */
[----:B0-----:R-:W-:-:S03]  /*77e0*/  @!P0 IMAD.MOV.U32 R23, RZ, RZ, R50 ;  /* 0x000000ffff178224 */ /* 0x001fc600078e0032 */
[----:B-1----:R-:W2:Y:S04]  /*77f0*/  LDL.LU R50, [R1+0x5c] ;  /* 0x00005c0001327983 */ /* 0x002ea80000300800 */
[----:B------:R0:W2:Y:S04]  /*7800*/  @!P0 LDG.E.U8 R41, desc[UR20][R22.64] ;  /* 0x0000001416298981 */ /* 0x0000a8000c1e1100 */
[----:B------:R-:W2:Y:S01]  /*7810*/  LDL.LU R23, [R1+0x8c] ;  /* 0x00008c0001177983 */ /* 0x000ea20000300800 */
[----:B0-----:R-:W-:-:S05]  /*7820*/  VIADD R22, R59, 0xffffff91 ;  /* 0xffffff913b167836 */ /* 0x001fca0000000000 */
[----:B------:R-:W-:Y:S01]  /*7830*/  ISETP.GE.U32.AND P0, PT, R22, 0x7fffff12, PT ;  /* 0x7fffff121600780c */ /* 0x000fe20003f06070 */
[----:B------:R-:W-:Y:S01]  /*7840*/  IMAD R22, R26, 0x6e, RZ ;  /* 0x0000006e1a167824 */ /* 0x000fe200078e02ff */
[----:B------:R-:W-:Y:S02]  /*7850*/  PRMT R40, RZ, 0x7610, R40 ;  /* 0x00007610ff287816 */ /* 0x000fe40000000028 */
[----:B------:R-:W-:Y:S01]  /*7860*/  PRMT R44, RZ, 0x7610, R44 ;  /* 0x00007610ff2c7816 */ /* 0x000fe2000000002c */
[----:B--2---:R0:W-:Y:S04]  /*7870*/  STS.U8 [R46+UR9+0x980], R23 ;  /* 0x000980172e007988 */ /* 0x0041e80008000009 */
[----:B------:R1:W-:Y:S01]  /*7880*/  STS.U8 [R46+UR9+0xd80], R58 ;  /* 0x000d803a2e007988 */ /* 0x0003e20008000009 */
[----:B0-----:R-:W-:-:S03]  /*7890*/  IADD3 R23, P2, PT, R22, R0, RZ ;  /* 0x0000000016177210 */ /* 0x001fc60007f5e0ff */
[----:B------:R0:W-:Y:S01]  /*78a0*/  STS.U8 [R46+UR9+0x1180], R61 ;  /* 0x0011803d2e007988 */ /* 0x0001e20008000009 */
[----:B------:R-:W-:-:S03]  /*78b0*/  LEA.HI.X.SX32 R22, R22, R2, 0x1, P2 ;  /* 0x0000000216167211 */ /* 0x000fc600010f0eff */
[----:B-1----:R-:W2:Y:S04]  /*78c0*/  LDL.LU R58, [R1+0x50] ;  /* 0x00005000013a7983 */ /* 0x002ea80000300800 */
[----:B0-----:R-:W2:Y:S04]  /*78d0*/  LDL.LU R61, [R1+0x48] ;  /* 0x00004800013d7983 */ /* 0x001ea80000300800 */
[----:B------:R0:W-:Y:S04]  /*78e0*/  STL [R1+0x2d4], R23 ;  /* 0x0002d41701007387 */ /* 0x0001e80000100800 */
[----:B------:R1:W-:Y:S01]  /*78f0*/  STL [R1+0x2d0], R22 ;  /* 0x0002d01601007387 */ /* 0x0003e20000100800 */
[----:B0-----:R-:W-:-:S04]  /*7900*/  @!P0 LOP3.LUT R23, R23, R22, RZ, 0x3c, !PT ;  /* 0x0000001617178212 */ /* 0x001fc800078e3cff */
[----:B-1----:R-:W-:-:S04]  /*7910*/  @!P0 LOP3.LUT R22, R23, R22, RZ, 0x3c, !PT ;  /* 0x0000001617168212 */ /* 0x002fc800078e3cff */
[----:B------:R-:W-:-:S05]  /*7920*/  @!P0 LOP3.LUT R23, R23, R22, RZ, 0x3c, !PT ;  /* 0x0000001617178212 */ /* 0x000fca00078e3cff */
[----:B------:R0:W2:Y:S02]  /*7930*/  @!P0 LDG.E.U8 R40, desc[UR20][R22.64] ;  /* 0x0000001416288981 */ /* 0x0000a4000c1e1100 */
[----:B0-----:R-:W-:-:S05]  /*7940*/  VIADD R22, R59, 0xffffff89 ;  /* 0xffffff893b167836 */ /* 0x001fca0000000000 */
[----:B------:R-:W-:Y:S01]  /*7950*/  ISETP.GE.U32.AND P0, PT, R22, 0x7fffff0a, PT ;  /* 0x7fffff0a1600780c */ /* 0x000fe20003f06070 */
[----:B------:R-:W-:Y:S01]  /*7960*/  IMAD R22, R26, 0x76, RZ ;  /* 0x000000761a167824 */ /* 0x000fe200078e02ff */
[----:B------:R0:W-:Y:S04]  /*7970*/  STS.U8 [R46+UR9+0x1580], R47 ;  /* 0x0015802f2e007988 */ /* 0x0001e80008000009 */
[----:B------:R1:W-:Y:S04]  /*7980*/  STS.U8 [R46+UR9+0x1980], R27 ;  /* 0x0019801b2e007988 */ /* 0x0003e80008000009 */
[----:B------:R3:W-:Y:S04]  /*7990*/  STS.U8 [R46+UR9+0x1d80], R17 ;  /* 0x001d80112e007988 */ /* 0x0007e80008000009 */
[----:B0-----:R-:W2:Y:S04]  /*79a0*/  LDL.LU R47, [R1+0x54] ;  /* 0x00005400012f7983 */ /* 0x001ea80000300800 */
[----:B-1----:R-:W2:Y:S01]  /*79b0*/  LDL.LU R27, [R1+0x44] ;  /* 0x00004400011b7983 */ /* 0x002ea20000300800 */
[----:B---3--:R-:W-:-:S04]  /*79c0*/  IADD3 R17, P2, PT, R22, R0, RZ ;  /* 0x0000000016117210 */ /* 0x008fc80007f5e0ff */
[----:B------:R-:W-:Y:S01]  /*79d0*/  LEA.HI.X.SX32 R23, R22, R2, 0x1, P2 ;  /* 0x0000000216177211 */ /* 0x000fe200010f0eff */
[----:B------:R-:W-:Y:S01]  /*79e0*/  @!P0 IMAD.MOV.U32 R22, RZ, RZ, R17 ;  /* 0x000000ffff168224 */ /* 0x000fe200078e0011 */
[----:B------:R0:W-:Y:S04]  /*79f0*/  STL [R1+0x2ec], R17 ;  /* 0x0002ec1101007387 */ /* 0x0001e80000100800 */
[----:B------:R1:W-:Y:S04]  /*7a00*/  STL [R1+0x2e8], R23 ;  /* 0x0002e81701007387 */ /* 0x0003e80000100800 */
[----:B------:R3:W2:Y:S04]  /*7a10*/  @!P0 LDG.E.U8 R44, desc[UR20][R22.64] ;  /* 0x00000014162c8981 */ /* 0x0006a8000c1e1100 */
[----:B0-----:R-:W2:Y:S04]  /*7a20*/  LDL.LU R17, [R1+0x40] ;  /* 0x0000400001117983 */ /* 0x001ea80000300800 */
[----:B------:R-:W2:Y:S04]  /*7a30*/  LDL.LU R22, [R1+0x68] ;  /* 0x0000680001167983 */ /* 0x000ea80000300800 */
[----:B-1----:R-:W3:Y:S01]  /*7a40*/  LDL.LU R23, [R1+0x60] ;  /* 0x0000600001177983 */ /* 0x002ee20000300800 */
[----:B------:R-:W-:-:S03]  /*7a50*/  PRMT R43, RZ, 0x7610, R43 ;  /* 0x00007610ff2b7816 */ /* 0x000fc6000000002b */
[----:B--2---:R3:W-:Y:S02]  /*7a60*/  STS.U8 [R46+UR9+0x2180], R22 ;  /* 0x002180162e007988 */ /* 0x0047e40008000009 */
[----:B---3--:R-:W-:-:S05]  /*7a70*/  VIADD R22, R59, 0xffffff81 ;  /* 0xffffff813b167836 */ /* 0x008fca0000000000 */
[----:B------:R-:W-:Y:S01]  /*7a80*/  ISETP.GE.U32.AND P0, PT, R22, 0x7fffff02, PT ;  /* 0x7fffff021600780c */ /* 0x000fe20003f06070 */
[----:B------:R-:W-:Y:S01]  /*7a90*/  IMAD R22, R26, 0x7e, RZ ;  /* 0x0000007e1a167824 */ /* 0x000fe200078e02ff */
[----:B------:R0:W-:Y:S04]  /*7aa0*/  STS.U8 [R46+UR9+0x2580], R23 ;  /* 0x002580172e007988 */ /* 0x0001e80008000009 */
        /* <DEDUP_REMOVED lines=8> */
[----:B------:R0:W3:Y:S04]  /*7b30*/  @!P0 LDG.E.U8 R43, desc[UR20][R22.64] ;  /* 0x00000014162b8981 */ /* 0x0000e8000c1e1100 */
[----:B------:R-:W2:Y:S01]  /*7b40*/  LDL.LU R23, [R1+0x58] ;  /* 0x0000580001177983 */ /* 0x000ea20000300800 */
[----:B0-----:R-:W-:-:S05]  /*7b50*/  VIADD R22, R59, 0xfffffff8 ;  /* 0xfffffff83b167836 */ /* 0x001fca0000000000 */
[----:B------:R-:W-:Y:S02]  /*7b60*/  ISETP.GE.U32.AND P0, PT, R22, 0x7fffff79, PT ;  /* 0x7fffff791600780c */ /* 0x000fe40003f06070 */
[----:B------:R-:W-:Y:S01]  /*7b70*/  PRMT R56, RZ, 0x7610, R56 ;  /* 0x00007610ff387816 */ /* 0x000fe20000000038 */
[----:B--2---:R0:W-:Y:S04]  /*7b80*/  STS.U8 [R46+UR9+0x2d80], R23 ;  /* 0x002d80172e007988 */ /* 0x0041e80008000009 */
[----:B------:R1:W-:Y:S01]  /*7b90*/  STS.U8 [R46+UR9+0x3180], R58 ;  /* 0x0031803a2e007988 */ /* 0x0003e20008000009 */
[----:B0-----:R-:W-:-:S03]  /*7ba0*/  IMAD R23, R26, 0x7, RZ ;  /* 0x000000071a177824 */ /* 0x001fc600078e02ff */
[----:B------:R-:W-:Y:S02]  /*7bb0*/  STS.U8 [R46+UR9+0x3580], R61 ;  /* 0x0035803d2e007988 */ /* 0x000fe40008000009 */
[C---:B------:R-:W-:Y:S02]  /*7bc0*/  IADD3 R22, P2, PT, R23.reuse, R0, RZ ;  /* 0x0000000017167210 */ /* 0x040fe40007f5e0ff */
[----:B------:R-:W-:Y:S02]  /*7bd0*/  STS.U8 [R46+UR9+0x3980], R47 ;  /* 0x0039802f2e007988 */ /* 0x000fe40008000009 */
[----:B------:R-:W-:Y:S02]  /*7be0*/  LEA.HI.X.SX32 R23, R23, R2, 0x1, P2 ;  /* 0x0000000217177211 */ /* 0x000fe400010f0eff */
[----:B------:R0:W-:Y:S04]  /*7bf0*/  STS.U8 [R46+UR9+0x3d80], R27 ;  /* 0x003d801b2e007988 */ /* 0x0001e80008000009 */
[----:B------:R-:W2:Y:S04]  /*7c00*/  @!P0 LDG.E.U8 R56, desc[UR20][R22.64] ;  /* 0x0000001416388981 */ /* 0x000ea8000c1e1100 */
[----:B-1----:R-:W2:Y:S01]  /*7c10*/  LDL.LU R58, [R1+0x3c] ;  /* 0x00003c00013a7983 */ /* 0x002ea20000300800 */
[----:B0-----:R-:W-:Y:S01]  /*7c20*/  VIADD R46, R59, 0xfffffff0 ;  /* 0xfffffff03b2e7836 */ /* 0x001fe20000000000 */
[----:B------:R-:W-:-:S02]  /*7c30*/  LOP3.LUT R27, R19, 0x40, RZ, 0x3c, !PT ;  /* 0x00000040131b7812 */ /* 0x000fc400078e3cff */
[----:B------:R-:W2:Y:S02]  /*7c40*/  LDL.LU R61, [R1+0x38] ;  /* 0x00003800013d7983 */ /* 0x000ea40000300800 */
[----:B------:R-:W-:Y:S01]  /*7c50*/  ISETP.GE.U32.AND P0, PT, R46, 0x7fffff71, PT ;  /* 0x7fffff712e00780c */ /* 0x000fe20003f06070 */
[----:B------:R-:W-:-:S05]  /*7c60*/  IMAD R46, R26, 0xf, RZ ;  /* 0x0000000f1a2e7824 */ /* 0x000fca00078e02ff */
[C---:B------:R-:W-:Y:S01]  /*7c70*/  IADD3 R47, P2, PT, R46.reuse, R0, RZ ;  /* 0x000000002e2f7210 */ /* 0x040fe20007f5e0ff */
[----:B------:R0:W-:Y:S03]  /*7c80*/  STS.U8 [R27+UR9+0x200], R17 ;  /* 0x000200111b007988 */ /* 0x0001e60008000009 */
[----:B------:R-:W-:Y:S01]  /*7c90*/  LEA.HI.X.SX32 R46, R46, R2, 0x1, P2 ;  /* 0x000000022e2e7211 */ /* 0x000fe200010f0eff */
[----:B0-----:R-:W2:Y:S04]  /*7ca0*/  LDL.LU R17, [R1+0x1c] ;  /* 0x00001c0001117983 */ /* 0x001ea80000300800 */
[----:B------:R0:W-:Y:S04]  /*7cb0*/  STL [R1+0x16c], R47 ;  /* 0x00016c2f01007387 */ /* 0x0001e80000100800 */
[----:B------:R1:W-:Y:S01]  /*7cc0*/  STL [R1+0x168], R46 ;  /* 0x0001682e01007387 */ /* 0x0003e20000100800 */
[----:B0-----:R-:W-:-:S03]  /*7cd0*/  @!P0 LOP3.LUT R47, R47, R46, RZ, 0x3c, !PT ;  /* 0x0000002e2f2f8212 */ /* 0x001fc600078e3cff */
[----:B----4-:R0:W-:Y:S01]  /*7ce0*/  STS.U8 [R27+UR9+0x600], R55 ;  /* 0x000600371b007988 */ /* 0x0101e20008000009 */
[----:B-1----:R-:W-:-:S04]  /*7cf0*/  @!P0 LOP3.LUT R46, R47, R46, RZ, 0x3c, !PT ;  /* 0x0000002e2f2e8212 */ /* 0x002fc800078e3cff */
[----:B------:R-:W-:Y:S02]  /*7d00*/  @!P0 LOP3.LUT R47, R47, R46, RZ, 0x3c, !PT ;  /* 0x0000002e2f2f8212 */ /* 0x000fe400078e3cff */
[----:B0-----:R-:W-:-:S06]  /*7d10*/  PRMT R55, RZ, 0x7610, R55 ;  /* 0x00007610ff377816 */ /* 0x001fcc0000000037 */
[----:B------:R0:W4:Y:S04]  /*7d20*/  @!P0 LDG.E.U8 R55, desc[UR20][R46.64] ;  /* 0x000000142e378981 */ /* 0x000128000c1e1100 */
[----:B------:R-:W2:Y:S01]  /*7d30*/  LDL.LU R47, [R1+0x4c] ;  /* 0x00004c00012f7983 */ /* 0x000ea20000300800 */
[----:B0-----:R-:W-:-:S05]  /*7d40*/  VIADD R46, R59, 0xffffffe8 ;  /* 0xffffffe83b2e7836 */ /* 0x001fca0000000000 */
[----:B------:R-:W-:Y:S01]  /*7d50*/  ISETP.GE.U32.AND P0, PT, R46, 0x7fffff69, PT ;  /* 0x7fffff692e00780c */ /* 0x000fe20003f06070 */
[----:B------:R-:W-:Y:S01]  /*7d60*/  IMAD R46, R26, 0x17, RZ ;  /* 0x000000171a2e7824 */ /* 0x000fe200078e02ff */
[----:B--2---:R0:W-:Y:S04]  /*7d70*/  STS.U8 [R27+UR9+0xa00], R47 ;  /* 0x000a002f1b007988 */ /* 0x0041e80008000009 */
[----:B------:R1:W-:Y:S01]  /*7d80*/  STS.U8 [R27+UR9+0xe00], R50 ;  /* 0x000e00321b007988 */ /* 0x0003e20008000009 */
[----:B0-----:R-:W-:-:S04]  /*7d90*/  IADD3 R47, P2, PT, R46, R0, RZ ;  /* 0x000000002e2f7210 */ /* 0x001fc80007f5e0ff */
[----:B------:R-:W-:Y:S01]  /*7da0*/  LEA.HI.X.SX32 R46, R46, R2, 0x1, P2 ;  /* 0x000000022e2e7211 */ /* 0x000fe200010f0eff */
[----:B-1----:R-:W2:Y:S04]  /*7db0*/  LDL.LU R50, [R1+0x28] ;  /* 0x0000280001327983 */ /* 0x002ea80000300800 */
[----:B------:R0:W-:Y:S04]  /*7dc0*/  STL [R1+0x1ac], R47 ;  /* 0x0001ac2f01007387 */ /* 0x0001e80000100800 */
[----:B------:R1:W-:Y:S01]  /*7dd0*/  STL [R1+0x1a8], R46 ;  /* 0x0001a82e01007387 */ /* 0x0003e20000100800 */
[----:B0-----:R-:W-:-:S03]  /*7de0*/  @!P0 LOP3.LUT R47, R47, R46, RZ, 0x3c, !PT ;  /* 0x0000002e2f2f8212 */ /* 0x001fc600078e3cff */
[----:B------:R0:W-:Y:S01]  /*7df0*/  STS.U8 [R27+UR9+0x1200], R54 ;  /* 0x001200361b007988 */ /* 0x0001e20008000009 */
[----:B-1----:R-:W-:-:S04]  /*7e00*/  @!P0 LOP3.LUT R46, R47, R46, RZ, 0x3c, !PT ;  /* 0x0000002e2f2e8212 */ /* 0x002fc800078e3cff */
[----:B------:R-:W-:Y:S02]  /*7e10*/  @!P0 LOP3.LUT R47, R47, R46, RZ, 0x3c, !PT ;  /* 0x0000002e2f2f8212 */ /* 0x000fe400078e3cff */
[----:B0-----:R-:W-:-:S06]  /*7e20*/  PRMT R54, RZ, 0x7610, R54 ;  /* 0x00007610ff367816 */ /* 0x001fcc0000000036 */
[----:B------:R0:W2:Y:S02]  /*7e30*/  @!P0 LDG.E.U8 R54, desc[UR20][R46.64] ;  /* 0x000000142e368981 */ /* 0x0000a4000c1e1100 */
[----:B0-----:R-:W-:-:S05]  /*7e40*/  VIADD R46, R59, 0xffffffe0 ;  /* 0xffffffe03b2e7836 */ /* 0x001fca0000000000 */
[----:B------:R-:W-:Y:S01]  /*7e50*/  ISETP.GE.U32.AND P0, PT, R46, 0x7fffff61, PT ;  /* 0x7fffff612e00780c */ /* 0x000fe20003f06070 */
[----:B------:R-:W-:Y:S01]  /*7e60*/  IMAD R46, R26, 0x1f, RZ ;  /* 0x0000001f1a2e7824 */ /* 0x000fe200078e02ff */
[----:B------:R-:W-:Y:S04]  /*7e70*/  STS.U8 [R27+UR9+0x1600], R58 ;  /* 0x0016003a1b007988 */ /* 0x000fe80008000009 */
[C---:B------:R-:W-:Y:S01]  /*7e80*/  IADD3 R47, P2, PT, R46.reuse, R0, RZ ;  /* 0x000000002e2f7210 */ /* 0x040fe20007f5e0ff */
[----:B------:R0:W-:Y:S03]  /*7e90*/  STS.U8 [R27+UR9+0x1a00], R61 ;  /* 0x001a003d1b007988 */ /* 0x0001e60008000009 */
[----:B------:R-:W-:Y:S01]  /*7ea0*/  LEA.HI.X.SX32 R46, R46, R2, 0x1, P2 ;  /* 0x000000022e2e7211 */ /* 0x000fe200010f0eff */
[----:B0-----:R-:W2:Y:S04]  /*7eb0*/  LDL.LU R61, [R1+0x2c] ;  /* 0x00002c00013d7983 */ /* 0x001ea80000300800 */
[----:B------:R-:W2:Y:S04]  /*7ec0*/  LDL.LU R58, [R1+0x14] ;  /* 0x00001400013a7983 */ /* 0x000ea80000300800 */
[----:B------:R0:W-:Y:S04]  /*7ed0*/  STL [R1+0x1ec], R47 ;  /* 0x0001ec2f01007387 */ /* 0x0001e80000100800 */
[----:B------:R1:W-:Y:S01]  /*7ee0*/  STL [R1+0x1e8], R46 ;  /* 0x0001e82e01007387 */ /* 0x0003e20000100800 */
[----:B0-----:R-:W-:-:S03]  /*7ef0*/  @!P0 LOP3.LUT R47, R47, R46, RZ, 0x3c, !PT ;  /* 0x0000002e2f2f8212 */ /* 0x001fc600078e3cff */
[----:B------:R0:W-:Y:S01]  /*7f00*/  STS.U8 [R27+UR9+0x1e00], R53 ;  /* 0x001e00351b007988 */ /* 0x0001e20008000009 */
[----:B-1----:R-:W-:-:S04]  /*7f10*/  @!P0 LOP3.LUT R46, R47, R46, RZ, 0x3c, !PT ;  /* 0x0000002e2f2e8212 */ /* 0x002fc800078e3cff */
[----:B------:R-:W-:Y:S02]  /*7f20*/  @!P0 LOP3.LUT R47, R47, R46, RZ, 0x3c, !PT ;  /* 0x0000002e2f2f8212 */ /* 0x000fe400078e3cff */
[----:B0-----:R-:W-:-:S06]  /*7f30*/  PRMT R53, RZ, 0x7610, R53 ;  /* 0x00007610ff357816 */ /* 0x001fcc0000000035 */
[----:B------:R0:W2:Y:S04]  /*7f40*/  @!P0 LDG.E.U8 R53, desc[UR20][R46.64] ;  /* 0x000000142e358981 */ /* 0x0000a8000c1e1100 */
[----:B------:R-:W2:Y:S04]  /*7f50*/  LDL.LU R46, [R1+0x30] ;  /* 0x00003000012e7983 */ /* 0x000ea80000300800 */
[----:B------:R-:W3:Y:S01]  /*7f60*/  LDL.LU R47, [R1+0x20] ;  /* 0x00002000012f7983 */ /* 0x000ee20000300800 */
[----:B------:R-:W-:-:S03]  /*7f70*/  PRMT R51, RZ, 0x7610, R51 ;  /* 0x00007610ff337816 */ /* 0x000fc60000000033 */
[----:B--2---:R0:W-:Y:S02]  /*7f80*/  STS.U8 [R27+UR9+0x2200], R46 ;  /* 0x0022002e1b007988 */ /* 0x0041e40008000009 */
[----:B0-----:R-:W-:-:S05]  /*7f90*/  VIADD R46, R59, 0xffffffd8 ;  /* 0xffffffd83b2e7836 */ /* 0x001fca0000000000 */
[----:B------:R-:W-:Y:S01]  /*7fa0*/  ISETP.GE.U32.AND P0, PT, R46, 0x7fffff59, PT ;  /* 0x7fffff592e00780c */ /* 0x000fe20003f06070 */
[----:B------:R-:W-:Y:S01]  /*7fb0*/  IMAD R46, R26, 0x27, RZ ;  /* 0x000000271a2e7824 */ /* 0x000fe200078e02ff */
[----:B---3--:R0:W-:Y:S04]  /*7fc0*/  STS.U8 [R27+UR9+0x2600], R47 ;  /* 0x0026002f1b007988 */ /* 0x0081e80008000009 */
[----:B------:R1:W-:Y:S01]  /*7fd0*/  STS.U8 [R27+UR9+0x2a00], R17 ;  /* 0x002a00111b007988 */ /* 0x0003e20008000009 */
[----:B0-----:R-:W-:-:S04]  /*7fe0*/  IADD3 R47, P2, PT, R46, R0, RZ ;  /* 0x000000002e2f7210 */ /* 0x001fc80007f5e0ff */
[----:B------:R-:W-:Y:S01]  /*7ff0*/  LEA.HI.X.SX32 R46, R46, R2, 0x1, P2 ;  /* 0x000000022e2e7211 */ /* 0x000fe200010f0eff */
[----:B-1----:R-:W2:Y:S04]  /*8000*/  LDL.LU R17, [R1+0x24] ;  /* 0x0000240001117983 */ /* 0x002ea80000300800 */
[----:B------:R0:W-:Y:S04]  /*8010*/  STL [R1+0x21c], R47 ;  /* 0x00021c2f01007387 */ /* 0x0001e80000100800 */
[----:B------:R1:W-:Y:S01]  /*8020*/  STL [R1+0x218], R46 ;  /* 0x0002182e01007387 */ /* 0x0003e20000100800 */
[----:B0-----:R-:W-:-:S04]  /*8030*/  @!P0 LOP3.LUT R47, R47, R46, RZ, 0x3c, !PT ;  /* 0x0000002e2f2f8212 */ /* 0x001fc800078e3cff */
[----:B-1----:R-:W-:-:S04]  /*8040*/  @!P0 LOP3.LUT R46, R47, R46, RZ, 0x3c, !PT ;  /* 0x0000002e2f2e8212 */ /* 0x002fc800078e3cff */
[----:B------:R-:W-:-:S05]  /*8050*/  @!P0 LOP3.LUT R47, R47, R46, RZ, 0x3c, !PT ;  /* 0x0000002e2f2f8212 */ /* 0x000fca00078e3cff */
[----:B------:R0:W3:Y:S04]  /*8060*/  @!P0 LDG.E.U8 R51, desc[UR20][R46.64] ;  /* 0x000000142e338981 */ /* 0x0000e8000c1e1100 */
[----:B------:R-:W2:Y:S04]  /*8070*/  LDL.LU R46, [R1+0x18] ;  /* 0x00001800012e7983 */ /* 0x000ea80000300800 */
[----:B------:R-:W3:Y:S04]  /*8080*/  LDL.LU R47, [R1+0xc] ;  /* 0x00000c00012f7983 */ /* 0x000ee80000300800 */
[----:B------:R1:W-:Y:S04]  /*8090*/  STS.U8 [R27+UR9+0x2e00], R50 ;  /* 0x002e00321b007988 */ /* 0x0003e80008000009 */
[----:B-1----:R-:W4:Y:S04]  /*80a0*/  LDL.LU R50, [R1+0x65c] ;  /* 0x00065c0001327983 */ /* 0x002f280000300800 */
[----:B--2---:R0:W-:Y:S02]  /*80b0*/  STS.U8 [R27+UR9+0x3200], R46 ;  /* 0x0032002e1b007988 */ /* 0x0041e40008000009 */
[----:B0-----:R-:W-:-:S05]  /*80c0*/  VIADD R46, R59, 0xffffffd0 ;  /* 0xffffffd03b2e7836 */ /* 0x001fca0000000000 */
[----:B------:R-:W-:Y:S01]  /*80d0*/  ISETP.GE.U32.AND P0, PT, R46, 0x7fffff51, PT ;  /* 0x7fffff512e00780c */ /* 0x000fe20003f06070 */
[----:B------:R-:W-:Y:S01]  /*80e0*/  IMAD R46, R26, 0x2f, RZ ;  /* 0x0000002f1a2e7824 */ /* 0x000fe200078e02ff */
[----:B---3--:R0:W-:Y:S04]  /*80f0*/  STS.U8 [R27+UR9+0x3600], R47 ;  /* 0x0036002f1b007988 */ /* 0x0081e80008000009 */
[----:B0-----:R-:W-:-:S04]  /*8100*/  IADD3 R47, P2, PT, R46, R0, RZ ;  /* 0x000000002e2f7210 */ /* 0x001fc80007f5e0ff */
[----:B------:R-:W-:Y:S01]  /*8110*/  LEA.HI.X.SX32 R46, R46, R2, 0x1, P2 ;  /* 0x000000022e2e7211 */ /* 0x000fe200010f0eff */
[----:B------:R0:W-:Y:S04]  /*8120*/  STL [R1+0x22c], R47 ;  /* 0x00022c2f01007387 */ /* 0x0001e80000100800 */
[----:B------:R1:W-:Y:S01]  /*8130*/  STL [R1+0x228], R46 ;  /* 0x0002282e01007387 */ /* 0x0003e20000100800 */
[----:B0-----:R-:W-:-:S04]  /*8140*/  @!P0 LOP3.LUT R47, R47, R46, RZ, 0x3c, !PT ;  /* 0x0000002e2f2f8212 */ /* 0x001fc800078e3cff */
[C---:B-1----:R-:W-:Y:S02]  /*8150*/  @!P0 LOP3.LUT R46, R47.reuse, R46, RZ, 0x3c, !PT ;  /* 0x0000002e2f2e8212 */ /* 0x042fe400078e3cff */
[----:B----4-:R-:W-:Y:S02]  /*8160*/  PRMT R50, RZ, 0x7610, R50 ;  /* 0x00007610ff327816 */ /* 0x010fe40000000032 */
[----:B------:R-:W-:-:S05]  /*8170*/  @!P0 LOP3.LUT R47, R47, R46, RZ, 0x3c, !PT ;  /* 0x0000002e2f2f8212 */ /* 0x000fca00078e3cff */
[----:B------:R0:W2:Y:S04]  /*8180*/  @!P0 LDG.E.U8 R50, desc[UR20][R46.64] ;  /* 0x000000142e328981 */ /* 0x0000a8000c1e1100 */
[----:B------:R-:W3:Y:S04]  /*8190*/  LDL.LU R46, [R1+0x10] ;  /* 0x00001000012e7983 */ /* 0x000ee80000300800 */
[----:B------:R-:W4:Y:S04]  /*81a0*/  LDL.LU R47, [R1+0x4] ;  /* 0x00000400012f7983 */ /* 0x000f280000300800 */
[----:B------:R1:W-:Y:S04]  /*81b0*/  STS.U8 [R27+UR9+0x3a00], R61 ;  /* 0x003a003d1b007988 */ /* 0x0003e80008000009 */
[----:B------:R0:W-:Y:S04]  /*81c0*/  STS.U8 [R27+UR9+0x3e00], R58 ;  /* 0x003e003a1b007988 */ /* 0x0001e80008000009 */
[----:B-1----:R-:W2:Y:S01]  /*81d0*/  LDL.LU R61, [R1+0x658] ;  /* 0x00065800013d7983 */ /* 0x002ea20000300800 */
[----:B0-----:R-:W-:-:S03]  /*81e0*/  LOP3.LUT R58, R19, 0x50, RZ, 0x3c, !PT ;  /* 0x00000050133a7812 */ /* 0x001fc600078e3cff */
[----:B------:R-:W2:Y:S01]  /*81f0*/  LDL.LU R27, [R1+0x654] ;  /* 0x00065400011b7983 */ /* 0x000ea20000300800 */
[----:B------:R-:W-:-:S03]  /*8200*/  PRMT R49, RZ, 0x7610, R49 ;  /* 0x00007610ff317816 */ /* 0x000fc60000000031 */
        /* <DEDUP_REMOVED lines=11> */
[----:B------:R-:W-:Y:S01]  /*82c0*/  @!P0 LOP3.LUT R47, R47, R46, RZ, 0x3c, !PT ;  /* 0x0000002e2f2f8212 */ /* 0x000fe200078e3cff */
[----:B------:R0:W-:Y:S04]  /*82d0*/  STS.U8 [R58+UR9+0xa80], R17 ;  /* 0x000a80113a007988 */ /* 0x0001e80008000009 */
[----:B------:R1:W3:Y:S04]  /*82e0*/  @!P0 LDG.E.U8 R49, desc[UR20][R46.64] ;  /* 0x000000142e318981 */ /* 0x0002e8000c1e1100 */
[----:B------:R-:W4:Y:S04]  /*82f0*/  LDL.LU R46, [R1+0x8] ;  /* 0x00000800012e7983 */ /* 0x000f280000300800 */
[----:B------:R-:W2:Y:S04]  /*8300*/  LDL.LU R47, [R1] ;  /* 0x00000000012f7983 */ /* 0x000ea80000300800 */
[----:B0-----:R-:W3:Y:S01]  /*8310*/  LDL.LU R17, [R1+0x650] ;  /* 0x0006500001117983 */ /* 0x001ee20000300800 */
[----:B------:R-:W-:-:S03]  /*8320*/  PRMT R48, RZ, 0x7610, R48 ;  /* 0x00007610ff307816 */ /* 0x000fc60000000030 */
[----:B----4-:R1:W-:Y:S04]  /*8330*/  STS.U8 [R58+UR9+0xe80], R46 ;  /* 0x000e802e3a007988 */ /* 0x0103e80008000009 */
[----:B--2---:R-:W-:Y:S04]  /*8340*/  STS.U8 [R58+UR9+0x1280], R47 ;  /* 0x0012802f3a007988 */ /* 0x004fe80008000009 */
[----:B---3--:R-:W-:Y:S01]  /*8350*/  STS.U8 [R58+UR9+0x1680], R17 ;  /* 0x001680113a007988 */ /* 0x008fe20008000009 */
[----:B-1----:R-:W-:-:S03]  /*8360*/  VIADD R46, R59, 0xffffffc0 ;  /* 0xffffffc03b2e7836 */ /* 0x002fc60000000000 */
[----:B------:R-:W-:Y:S04]  /*8370*/  STS.U8 [R58+UR9+0x1a80], R27 ;  /* 0x001a801b3a007988 */ /* 0x000fe80008000009 */
[----:B------:R0:W-:Y:S01]  /*8380*/  STS.U8 [R58+UR9+0x1e80], R61 ;  /* 0x001e803d3a007988 */ /* 0x0001e20008000009 */
[----:B------:R-:W-:Y:S01]  /*8390*/  ISETP.GE.U32.AND P0, PT, R46, 0x7fffff41, PT ;  /* 0x7fffff412e00780c */ /* 0x000fe20003f06070 */
[----:B------:R-:W-:Y:S01]  /*83a0*/  IMAD R46, R26, 0x3f, RZ ;  /* 0x0000003f1a2e7824 */ /* 0x000fe200078e02ff */
[----:B0-----:R-:W0:Y:S04]  /*83b0*/  LDC R61, c[0x0][0x3a0] ;  /* 0x0000e800ff3d7b82 */ /* 0x001e280000000800 */
[----:B------:R-:W-:-:S04]  /*83c0*/  IADD3 R47, P2, PT, R46, R0, RZ ;  /* 0x000000002e2f7210 */ /* 0x000fc80007f5e0ff */
[----:B------:R-:W-:Y:S01]  /*83d0*/  LEA.HI.X.SX32 R59, R46, R2, 0x1, P2 ;  /* 0x000000022e3b7211 */ /* 0x000fe200010f0eff */
[----:B------:R1:W-:Y:S02]  /*83e0*/  STL [R1+0x250], R47 ;  /* 0x0002502f01007387 */ /* 0x0003e40000100800 */
[----:B------:R-:W-:Y:S02]  /*83f0*/  @!P0 IMAD.MOV.U32 R46, RZ, RZ, R47 ;  /* 0x000000ffff2e8224 */ /* 0x000fe400078e002f */
[----:B-1----:R-:W-:-:S05]  /*8400*/  @!P0 IMAD.MOV.U32 R47, RZ, RZ, R59 ;  /* 0x000000ffff2f8224 */ /* 0x002fca00078e003b */
[----:B------:R0:W2:Y:S02]  /*8410*/  @!P0 LDG.E.U8 R48, desc[UR20][R46.64] ;  /* 0x000000142e308981 */ /* 0x0000a4000c1e1100 */
[----:B0-----:R-:W-:-:S05]  /*8420*/  VIADD R46, R61, 0xffffffb8 ;  /* 0xffffffb83d2e7836 */ /* 0x001fca0000000000 */
[----:B------:R-:W-:Y:S01]  /*8430*/  ISETP.GE.U32.AND P0, PT, R46, 0x7fffff39, PT ;  /* 0x7fffff392e00780c */ /* 0x000fe20003f06070 */
[----:B------:R-:W-:Y:S01]  /*8440*/  IMAD R46, R26, 0x47, RZ ;  /* 0x000000471a2e7824 */ /* 0x000fe200078e02ff */
[----:B------:R0:W-:Y:S01]  /*8450*/  STL [R1+0x24c], R59 ;  /* 0x00024c3b01007387 */ /* 0x0001e20000100800 */
[----:B------:R-:W-:-:S03]  /*8460*/  PRMT R47, RZ, 0x7610, R47 ;  /* 0x00007610ff2f7816 */ /* 0x000fc6000000002f */
[C---:B------:R-:W-:Y:S01]  /*8470*/  IADD3 R58, P2, PT, R46.reuse, R0, RZ ;  /* 0x000000002e3a7210 */ /* 0x040fe20007f5e0ff */
[----:B------:R-:W5:Y:S04]  /*8480*/  LDL.LU R17, [R1+0x64c] ;  /* 0x00064c0001117983 */ /* 0x000f680000300800 */
[----:B------:R-:W3:Y:S01]  /*8490*/  LDL.LU R27, [R1+0x648] ;  /* 0x00064800011b7983 */ /* 0x000ee20000300800 */
[----:B0-----:R-:W-:-:S03]  /*84a0*/  LEA.HI.X.SX32 R59, R46, R2, 0x1, P2 ;  /* 0x000000022e3b7211 */ /* 0x001fc600010f0eff */
[----:B------:R-:W-:Y:S04]  /*84b0*/  STL [R1+0x264], R58 ;  /* 0x0002643a01007387 */ /* 0x000fe80000100800 */
[----:B------:R0:W-:Y:S04]  /*84c0*/  STL [R1+0x260], R59 ;  /* 0x0002603b01007387 */ /* 0x0001e80000100800 */
[----:B------:R1:W4:Y:S04]  /*84d0*/  @!P0 LDG.E.U8 R47, desc[UR20][R58.64] ;  /* 0x000000143a2f8981 */ /* 0x000328000c1e1100 */
[----:B0-----:R-:W2:Y:S01]  /*84e0*/  LDL.LU.64 R58, [R1+0x640] ;  /* 0x00064000013a7983 */ /* 0x001ea20000300a00 */
[----:B------:R-:W-:-:S05]  /*84f0*/  LOP3.LUT R46, R19, 0x50, RZ, 0x3c, !PT ;  /* 0x00000050132e7812 */ /* 0x000fca00078e3cff */
[----:B------:R0:W-:Y:S02]  /*8500*/  STS.U8 [R46+UR9+0x2280], R60 ;  /* 0x0022803c2e007988 */ /* 0x0001e40008000009 */
[----:B0-----:R-:W-:Y:S01]  /*8510*/  VIADD R46, R61, 0xffffffb0 ;  /* 0xffffffb03d2e7836 */ /* 0x001fe20000000000 */
[----:B------:R-:W-:-:S04]  /*8520*/  LOP3.LUT R60, R19, 0x50, RZ, 0x3c, !PT ;  /* 0x00000050133c7812 */ /* 0x000fc800078e3cff */
[----:B------:R-:W-:Y:S01]  /*8530*/  ISETP.GE.U32.AND P0, PT, R46, 0x7fffff31, PT ;  /* 0x7fffff312e00780c */ /* 0x000fe20003f06070 */
[----:B------:R-:W-:Y:S01]  /*8540*/  IMAD R46, R26, 0x4f, RZ ;  /* 0x0000004f1a2e7824 */ /* 0x000fe200078e02ff */
[----:B--2---:R1:W-:Y:S04]  /*8550*/  STS.U8 [R60+UR9+0x2680], R59 ;  /* 0x0026803b3c007988 */ /* 0x0043e80008000009 */
[----:B------:R0:W-:Y:S01]  /*8560*/  STS.U8 [R60+UR9+0x2a80], R58 ;  /* 0x002a803a3c007988 */ /* 0x0001e20008000009 */
[----:B-1----:R-:W-:-:S04]  /*8570*/  IADD3 R59, P2, PT, R46, R0, RZ ;  /* 0x000000002e3b7210 */ /* 0x002fc80007f5e0ff */
[----:B0-----:R-:W-:Y:S01]  /*8580*/  LEA.HI.X.SX32 R58, R46, R2, 0x1, P2 ;  /* 0x000000022e3a7211 */ /* 0x001fe200010f0eff */
[----:B------:R0:W-:Y:S04]  /*8590*/  STL [R1+0x27c], R59 ;  /* 0x00027c3b01007387 */ /* 0x0001e80000100800 */
[----:B------:R1:W-:Y:S01]  /*85a0*/  STL [R1+0x278], R58 ;  /* 0x0002783a01007387 */ /* 0x0003e20000100800 */
[----:B0-----:R-:W-:-:S03]  /*85b0*/  @!P0 LOP3.LUT R59, R59, R58, RZ, 0x3c, !PT ;  /* 0x0000003a3b3b8212 */ /* 0x001fc600078e3cff */
[----:B------:R-:W-:Y:S01]  /*85c0*/  STS.U8 [R60+UR9+0x2e80], R57 ;  /* 0x002e80393c007988 */ /* 0x000fe20008000009 */
[----:B-1----:R-:W-:-:S03]  /*85d0*/  @!P0 LOP3.LUT R58, R59, R58, RZ, 0x3c, !PT ;  /* 0x0000003a3b3a8212 */ /* 0x002fc600078e3cff */
[----:B------:R-:W-:Y:S01]  /*85e0*/  STS.U8 [R60+UR9+0x3280], R45 ;  /* 0x0032802d3c007988 */ /* 0x000fe20008000009 */
[----:B------:R-:W-:Y:S02]  /*85f0*/  PRMT R46, RZ, 0x7610, R46 ;  /* 0x00007610ff2e7816 */ /* 0x000fe4000000002e */
[----:B------:R-:W-:Y:S01]  /*8600*/  @!P0 LOP3.LUT R59, R59, R58, RZ, 0x3c, !PT ;  /* 0x0000003a3b3b8212 */ /* 0x000fe200078e3cff */
[----:B------:R0:W-:Y:S04]  /*8610*/  STS.U8 [R60+UR9+0x3680], R24 ;  /* 0x003680183c007988 */ /* 0x0001e80008000009 */
[----:B------:R1:W2:Y:S01]  /*8620*/  @!P0 LDG.E.U8 R46, desc[UR20][R58.64] ;  /* 0x000000143a2e8981 */ /* 0x0002a2000c1e1100 */
[----:B0-----:R-:W-:-:S05]  /*8630*/  VIADD R24, R61, 0xffffffa8 ;  /* 0xffffffa83d187836 */ /* 0x001fca0000000000 */
[----:B------:R-:W-:Y:S01]  /*8640*/  ISETP.GE.U32.AND P0, PT, R24, 0x7fffff29, PT ;  /* 0x7fffff291800780c */ /* 0x000fe20003f06070 */
[----:B------:R-:W-:-:S05]  /*8650*/  IMAD R24, R26, 0x57, RZ ;  /* 0x000000571a187824 */ /* 0x000fca00078e02ff */
[----:B-1----:R-:W-:-:S04]  /*8660*/  IADD3 R59, P2, PT, R24, R0, RZ ;  /* 0x00000000183b7210 */ /* 0x002fc80007f5e0ff */
[----:B------:R-:W-:Y:S01]  /*8670*/  LEA.HI.X.SX32 R58, R24, R2, 0x1, P2 ;  /* 0x00000002183a7211 */ /* 0x000fe200010f0eff */
[----:B------:R0:W-:Y:S04]  /*8680*/  STL [R1+0x294], R59 ;  /* 0x0002943b01007387 */ /* 0x0001e80000100800 */
[----:B------:R1:W-:Y:S01]  /*8690*/  STL [R1+0x290], R58 ;  /* 0x0002903a01007387 */ /* 0x0003e20000100800 */
[----:B0-----:R-:W-:-:S04]  /*86a0*/  @!P0 LOP3.LUT R59, R59, R58, RZ, 0x3c, !PT ;  /* 0x0000003a3b3b8212 */ /* 0x001fc800078e3cff */
[----:B-1----:R-:W-:Y:S02]  /*86b0*/  @!P0 LOP3.LUT R58, R59, R58, RZ, 0x3c, !PT ;  /* 0x0000003a3b3a8212 */ /* 0x002fe400078e3cff */
[----:B------:R-:W-:Y:S01]  /*86c0*/  PRMT R45, RZ, 0x7610, R45 ;  /* 0x00007610ff2d7816 */ /* 0x000fe2000000002d */
[----:B------:R-:W-:Y:S01]  /*86d0*/  VIADD R24, R61, 0xffffffa0 ;  /* 0xffffffa03d187836 */ /* 0x000fe20000000000 */
[----:B------:R-:W-:-:S05]  /*86e0*/  @!P0 LOP3.LUT R59, R59, R58, RZ, 0x3c, !PT ;  /* 0x0000003a3b3b8212 */ /* 0x000fca00078e3cff */
[----:B------:R0:W3:Y:S01]  /*86f0*/  @!P0 LDG.E.U8 R45, desc[UR20][R58.64] ;  /* 0x000000143a2d8981 */ /* 0x0000e2000c1e1100 */
[----:B------:R-:W-:Y:S01]  /*8700*/  ISETP.GE.U32.AND P0, PT, R24, 0x7fffff21, PT ;  /* 0x7fffff211800780c */ /* 0x000fe20003f06070 */
[----:B------:R-:W-:-:S05]  /*8710*/  IMAD R24, R26, 0x5f, RZ ;  /* 0x0000005f1a187824 */ /* 0x000fca00078e02ff */
[C---:B0-----:R-:W-:Y:S01]  /*8720*/  IADD3 R58, P2, PT, R24.reuse, R0, RZ ;  /* 0x00000000183a7210 */ /* 0x041fe20007f5e0ff */
[----:B------:R0:W-:Y:S03]  /*8730*/  STS.U8 [R60+UR9+0x3a80], R28 ;  /* 0x003a801c3c007988 */ /* 0x0001e60008000009 */
[----:B------:R-:W-:Y:S01]  /*8740*/  LEA.HI.X.SX32 R59, R24, R2, 0x1, P2 ;  /* 0x00000002183b7211 */ /* 0x000fe200010f0eff */
[----:B------:R1:W-:Y:S02]  /*8750*/  STS.U8 [R60+UR9+0x3e80], R25 ;  /* 0x003e80193c007988 */ /* 0x0003e40008000009 */
[----:B------:R-:W-:Y:S01]  /*8760*/  @!P0 IMAD.MOV.U32 R24, RZ, RZ, R58 ;  /* 0x000000ffff188224 */ /* 0x000fe200078e003a */
[----:B0-----:R-:W-:Y:S01]  /*8770*/  PRMT R28, RZ, 0x7610, R28 ;  /* 0x00007610ff1c7816 */ /* 0x001fe2000000001c */
[----:B-1----:R-:W-:-:S05]  /*8780*/  @!P0 IMAD.MOV.U32 R25, RZ, RZ, R59 ;  /* 0x000000ffff198224 */ /* 0x002fca00078e003b */
[----:B------:R0:W3:Y:S01]  /*8790*/  @!P0 LDG.E.U8 R28, desc[UR20][R24.64] ;  /* 0x00000014181c8981 */ /* 0x0000e2000c1e1100 */
[----:B------:R-:W-:Y:S01]  /*87a0*/  LOP3.LUT R57, R19, 0x60, RZ, 0x3c, !PT ;  /* 0x0000006013397812 */ /* 0x000fe200078e3cff */
[----:B0-----:R-:W-:-:S04]  /*87b0*/  VIADD R24, R61, 0xffffff98 ;  /* 0xffffff983d187836 */ /* 0x001fc80000000000 */
[----:B------:R-:W-:Y:S01]  /*87c0*/  STS.U8 [R57+UR9+0x300], R30 ;  /* 0x0003001e39007988 */ /* 0x000fe20008000009 */
[----:B------:R-:W-:Y:S01]  /*87d0*/  ISETP.GE.U32.AND P0, PT, R24, 0x7fffff19, PT ;  /* 0x7fffff191800780c */ /* 0x000fe20003f06070 */
[----:B------:R-:W-:Y:S02]  /*87e0*/  IMAD R24, R26, 0x67, RZ ;  /* 0x000000671a187824 */ /* 0x000fe400078e02ff */
[----:B------:R0:W-:Y:S01]  /*87f0*/  STS.U8 [R57+UR9+0x700], R29 ;  /* 0x0007001d39007988 */ /* 0x0001e20008000009 */
[----:B------:R-:W-:-:S03]  /*8800*/  PRMT R25, RZ, 0x7610, R25 ;  /* 0x00007610ff197816 */ /* 0x000fc60000000019 */
[----:B------:R-:W-:Y:S01]  /*8810*/  STL [R1+0x2ac], R58 ;  /* 0x0002ac3a01007387 */ /* 0x000fe20000100800 */
[----:B0-----:R-:W-:-:S03]  /*8820*/  IADD3 R29, P2, PT, R24, R0, RZ ;  /* 0x00000000181d7210 */ /* 0x001fc60007f5e0ff */
[----:B------:R-:W-:Y:S01]  /*8830*/  STS.U8 [R57+UR9+0xb00], R33 ;  /* 0x000b002139007988 */ /* 0x000fe20008000009 */
[----:B------:R-:W-:-:S03]  /*8840*/  LEA.HI.X.SX32 R30, R24, R2, 0x1, P2 ;  /* 0x00000002181e7211 */ /* 0x000fc600010f0eff */
[----:B------:R-:W-:Y:S04]  /*8850*/  STL [R1+0x2a8], R59 ;  /* 0x0002a83b01007387 */ /* 0x000fe80000100800 */
[----:B------:R-:W-:Y:S01]  /*8860*/  STS.U8 [R57+UR9+0xf00], R32 ;  /* 0x000f002039007988 */ /* 0x000fe20008000009 */
[----:B------:R-:W-:-:S03]  /*8870*/  VIADD R24, R61, 0xffffff90 ;  /* 0xffffff903d187836 */ /* 0x000fc60000000000 */
[----:B------:R0:W-:Y:S04]  /*8880*/  STS.U8 [R57+UR9+0x1300], R31 ;  /* 0x0013001f39007988 */ /* 0x0001e80008000009 */
[----:B------:R-:W-:Y:S04]  /*8890*/  STL [R1+0x2c4], R29 ;  /* 0x0002c41d01007387 */ /* 0x000fe80000100800 */
[----:B------:R1:W-:Y:S01]  /*88a0*/  STL [R1+0x2c0], R30 ;  /* 0x0002c01e01007387 */ /* 0x0003e20000100800 */
[----:B0-----:R-:W-:Y:S02]  /*88b0*/  @!P0 IMAD.MOV.U32 R31, RZ, RZ, R30 ;  /* 0x000000ffff1f8224 */ /* 0x001fe400078e001e */
[----:B-1----:R-:W-:-:S05]  /*88c0*/  @!P0 IMAD.MOV.U32 R30, RZ, RZ, R29 ;  /* 0x000000ffff1e8224 */ /* 0x002fca00078e001d */
[----:B------:R0:W3:Y:S01]  /*88d0*/  @!P0 LDG.E.U8 R25, desc[UR20][R30.64] ;  /* 0x000000141e198981 */ /* 0x0000e2000c1e1100 */
[----:B------:R-:W-:Y:S01]  /*88e0*/  ISETP.GE.U32.AND P0, PT, R24, 0x7fffff11, PT ;  /* 0x7fffff111800780c */ /* 0x000fe20003f06070 */
[----:B------:R-:W-:-:S05]  /*88f0*/  IMAD R24, R26, 0x6f, RZ ;  /* 0x0000006f1a187824 */ /* 0x000fca00078e02ff */
[----:B------:R-:W-:-:S04]  /*8900*/  IADD3 R29, P2, PT, R24, R0, RZ ;  /* 0x00000000181d7210 */ /* 0x000fc80007f5e0ff */
[----:B------:R-:W-:Y:S02]  /*8910*/  LEA.HI.X.SX32 R32, R24, R2, 0x1, P2 ;  /* 0x0000000218207211 */ /* 0x000fe400010f0eff */
[----:B------:R-:W-:Y:S01]  /*8920*/  PRMT R24, RZ, 0x7610, R24 ;  /* 0x00007610ff187816 */ /* 0x000fe20000000018 */
[----:B0-----:R-:W-:Y:S02]  /*8930*/  @!P0 IMAD.MOV.U32 R30, RZ, RZ, R29 ;  /* 0x000000ffff1e8224 */ /* 0x001fe400078e001d */
[----:B------:R-:W-:-:S05]  /*8940*/  @!P0 IMAD.MOV.U32 R31, RZ, RZ, R32 ;  /* 0x000000ffff1f8224 */ /* 0x000fca00078e0020 */
[----:B------:R0:W3:Y:S04]  /*8950*/  @!P0 LDG.E.U8 R24, desc[UR20][R30.64] ;  /* 0x000000141e188981 */ /* 0x0000e8000c1e1100 */
[----:B------:R1:W-:Y:S02]  /*8960*/  STL [R1+0x2dc], R29 ;  /* 0x0002dc1d01007387 */ /* 0x0003e40000100800 */
[----:B-1----:R-:W-:-:S05]  /*8970*/  VIADD R29, R61, 0xffffff88 ;  /* 0xffffff883d1d7836 */ /* 0x002fca0000000000 */
[----:B------:R-:W-:Y:S01]  /*8980*/  ISETP.GE.U32.AND P0, PT, R29, 0x7fffff09, PT ;  /* 0x7fffff091d00780c */ /* 0x000fe20003f06070 */
[----:B------:R-:W-:Y:S01]  /*8990*/  IMAD R29, R26, 0x77, RZ ;  /* 0x000000771a1d7824 */ /* 0x000fe200078e02ff */
[----:B------:R1:W-:Y:S01]  /*89a0*/  STL [R1+0x2d8], R32 ;  /* 0x0002d82001007387 */ /* 0x0003e20000100800 */
[----:B0-----:R-:W-:-:S03]  /*89b0*/  PRMT R30, RZ, 0x7610, R30 ;  /* 0x00007610ff1e7816 */ /* 0x001fc6000000001e */
[----:B-1----:R-:W-:-:S04]  /*89c0*/  IADD3 R32, P2, PT, R29, R0, RZ ;  /* 0x000000001d207210 */ /* 0x002fc80007f5e0ff */
[----:B------:R-:W-:Y:S01]  /*89d0*/  LEA.HI.X.SX32 R33, R29, R2, 0x1, P2 ;  /* 0x000000021d217211 */ /* 0x000fe200010f0eff */
[----:B------:R-:W-:-:S04]  /*89e0*/  VIADD R29, R61, 0xffffff80 ;  /* 0xffffff803d1d7836 */ /* 0x000fc80000000000 */
[----:B------:R0:W3:Y:S01]  /*89f0*/  @!P0 LDG.E.U8 R30, desc[UR20][R32.64] ;  /* 0x00000014201e8981 */ /* 0x0000e2000c1e1100 */
[----:B------:R-:W-:Y:S01]  /*8a00*/  ISETP.GE.U32.AND P0, PT, R29, 0x7fffff01, PT ;  /* 0x7fffff011d00780c */ /* 0x000fe20003f06070 */
[----:B------:R-:W-:Y:S02]  /*8a10*/  IMAD R29, R26, 0x7f, RZ ;  /* 0x0000007f1a1d7824 */ /* 0x000fe400078e02ff */
[----:B------:R0:W-:Y:S03]  /*8a20*/  STL [R1+0x2f4], R32 ;  /* 0x0002f42001007387 */ /* 0x0001e60000100800 */
[C---:B------:R-:W-:Y:S01]  /*8a30*/  IADD3 R31, P2, PT, R29.reuse, R0, RZ ;  /* 0x000000001d1f7210 */ /* 0x040fe20007f5e0ff */
[----:B------:R1:W-:Y:S03]  /*8a40*/  STL [R1+0x2f0], R33 ;  /* 0x0002f02101007387 */ /* 0x0003e60000100800 */
[----:B0-----:R-:W-:Y:S01]  /*8a50*/  LEA.HI.X.SX32 R32, R29, R2, 0x1, P2 ;  /* 0x000000021d207211 */ /* 0x001fe200010f0eff */
[----:B------:R-:W-:Y:S01]  /*8a60*/  STL [R1+0x30c], R31 ;  /* 0x00030c1f01007387 */ /* 0x000fe20000100800 */
[----:B------:R-:W-:-:S03]  /*8a70*/  PRMT R29, RZ, 0x7610, R29 ;  /* 0x00007610ff1d7816 */ /* 0x000fc6000000001d */
[----:B------:R0:W-:Y:S01]  /*8a80*/  STL [R1+0x308], R32 ;  /* 0x0003082001007387 */ /* 0x0001e20000100800 */
[----:B-1----:R-:W-:Y:S02]  /*8a90*/  @!P0 IMAD.MOV.U32 R33, RZ, RZ, R32 ;  /* 0x000000ffff218224 */ /* 0x002fe400078e0020 */
[----:B0-----:R-:W-:-:S05]  /*8aa0*/  @!P0 IMAD.MOV.U32 R32, RZ, RZ, R31 ;  /* 0x000000ffff208224 */ /* 0x001fca00078e001f */
[----:B------:R0:W3:Y:S01]  /*8ab0*/  @!P0 LDG.E.U8 R29, desc[UR20][R32.64] ;  /* 0x00000014201d8981 */ /* 0x0000e2000c1e1100 */
[----:B------:R-:W1:Y:S03]  /*8ac0*/  S2R R61, SR_TID.X ;  /* 0x00000000003d7919 */ /* 0x000e660000002100 */
[----:B------:R-:W-:Y:S04]  /*8ad0*/  STS.U8 [R57+UR9+0x1700], R36 ;  /* 0x0017002439007988 */ /* 0x000fe80008000009 */
[----:B------:R-:W-:Y:S04]  /*8ae0*/  STS.U8 [R57+UR9+0x1b00], R35 ;  /* 0x001b002339007988 */ /* 0x000fe80008000009 */
[----:B------:R-:W-:Y:S01]  /*8af0*/  STS.U8 [R57+UR9+0x1f00], R34 ;  /* 0x001f002239007988 */ /* 0x000fe20008000009 */
[----:B------:R-:W-:-:S03]  /*8b00*/  LOP3.LUT R31, R19, 0x70, RZ, 0x3c, !PT ;  /* 0x00000070131f7812 */ /* 0x000fc600078e3cff */
[----:B------:R0:W-:Y:S04]  /*8b10*/  STS.U8 [R57+UR9+0x2300], R39 ;  /* 0x0023002739007988 */ /* 0x0001e80008000009 */
[----:B------:R-:W-:Y:S04]  /*8b20*/  STS.U8 [R57+UR9+0x2700], R38 ;  /* 0x0027002639007988 */ /* 0x000fe80008000009 */
[----:B------:R-:W-:Y:S04]  /*8b30*/  STS.U8 [R57+UR9+0x2b00], R37 ;  /* 0x002b002539007988 */ /* 0x000fe80008000009 */
[----:B------:R-:W-:Y:S04]  /*8b40*/  STS.U8 [R57+UR9+0x2f00], R42 ;  /* 0x002f002a39007988 */ /* 0x000fe80008000009 */
[----:B------:R-:W-:Y:S04]  /*8b50*/  STS.U8 [R57+UR9+0x3300], R41 ;  /* 0x0033002939007988 */ /* 0x000fe80008000009 */
[----:B------:R-:W-:Y:S04]  /*8b60*/  STS.U8 [R57+UR9+0x3700], R40 ;  /* 0x0037002839007988 */ /* 0x000fe80008000009 */
[----:B------:R-:W-:Y:S04]  /*8b70*/  STS.U8 [R57+UR9+0x3b00], R44 ;  /* 0x003b002c39007988 */ /* 0x000fe80008000009 */
[----:B------:R0:W-:Y:S04]  /*8b80*/  STS.U8 [R57+UR9+0x3f00], R43 ;  /* 0x003f002b39007988 */ /* 0x0001e80008000009 */
[----:B------:R-:W-:Y:S04]  /*8b90*/  STS.U8 [R31+UR9+0x380], R56 ;  /* 0x000380381f007988 */ /* 0x000fe80008000009 */
[----:B------:R-:W-:Y:S04]  /*8ba0*/  STS.U8 [R31+UR9+0x780], R55 ;  /* 0x000780371f007988 */ /* 0x000fe80008000009 */
[----:B------:R-:W-:Y:S04]  /*8bb0*/  STS.U8 [R31+UR9+0xb80], R54 ;  /* 0x000b80361f007988 */ /* 0x000fe80008000009 */
[----:B------:R-:W-:Y:S04]  /*8bc0*/  STS.U8 [R31+UR9+0xf80], R53 ;  /* 0x000f80351f007988 */ /* 0x000fe80008000009 */
[----:B------:R-:W-:Y:S01]  /*8bd0*/  STS.U8 [R31+UR9+0x1380], R51 ;  /* 0x001380331f007988 */ /* 0x000fe20008000009 */
[----:B-1----:R-:W-:-:S03]  /*8be0*/  LOP3.LUT R61, R61, 0x7f, RZ, 0xc0, !PT ;  /* 0x0000007f3d3d7812 */ /* 0x002fc600078ec0ff */
[----:B------:R-:W-:Y:S04]  /*8bf0*/  STS.U8 [R31+UR9+0x1780], R50 ;  /* 0x001780321f007988 */ /* 0x000fe80008000009 */
[----:B------:R-:W-:Y:S04]  /*8c00*/  STS.U8 [R31+UR9+0x1b80], R49 ;  /* 0x001b80311f007988 */ /* 0x000fe80008000009 */
[----:B------:R-:W-:Y:S04]  /*8c10*/  STS.U8 [R31+UR9+0x1f80], R48 ;  /* 0x001f80301f007988 */ /* 0x000fe80008000009 */
[----:B----4-:R-:W-:Y:S04]  /*8c20*/  STS.U8 [R31+UR9+0x2380], R47 ;  /* 0x0023802f1f007988 */ /* 0x010fe80008000009 */
[----:B--2---:R-:W-:Y:S01]  /*8c30*/  STS.U8 [R31+UR9+0x2780], R46 ;  /* 0x0027802e1f007988 */ /* 0x004fe20008000009 */
[----:B0-----:R-:W-:-:S02]  /*8c40*/  IMAD R39, R9, UR4, RZ ;  /* 0x0000000409277c24 */ /* 0x001fc4000f8e02ff */
[----:B------:R-:W-:Y:S02]  /*8c50*/  IMAD R32, R16, UR4, RZ ;  /* 0x0000000410207c24 */ /* 0x000fe4000f8e02ff */
[----:B------:R-:W-:Y:S02]  /*8c60*/  IMAD R33, R52, UR4, RZ ;  /* 0x0000000434217c24 */ /* 0x000fe4000f8e02ff */
[----:B------:R-:W-:Y:S01]  /*8c70*/  IMAD R43, R5, UR5, RZ ;  /* 0x00000005052b7c24 */ /* 0x000fe2000f8e02ff */
[----:B---3--:R-:W-:Y:S01]  /*8c80*/  STS.U8 [R31+UR9+0x2b80], R45 ;  /* 0x002b802d1f007988 */ /* 0x008fe20008000009 */
[----:B------:R-:W-:Y:S02]  /*8c90*/  IMAD R34, R13, UR4, RZ ;  /* 0x000000040d227c24 */ /* 0x000fe4000f8e02ff */
[----:B------:R-:W-:Y:S02]  /*8ca0*/  IMAD R35, R14, UR4, RZ ;  /* 0x000000040e237c24 */ /* 0x000fe4000f8e02ff */
[----:B------:R-:W-:-:S02]  /*8cb0*/  IMAD R36, R11, UR4, RZ ;  /* 0x000000040b247c24 */ /* 0x000fc4000f8e02ff */
[----:B------:R-:W-:Y:S02]  /*8cc0*/  IMAD R41, R7, UR4, RZ ;  /* 0x0000000407297c24 */ /* 0x000fe4000f8e02ff */
[----:B------:R-:W-:Y:S01]  /*8cd0*/  IMAD R44, R4, UR6, RZ ;  /* 0x00000006042c7c24 */ /* 0x000fe2000f8e02ff */
[----:B------:R0:W-:Y:S02]  /*8ce0*/  STS.U8 [R31+UR9+0x2f80], R28 ;  /* 0x002f801c1f007988 */ /* 0x0001e40008000009 */
[----:B0-----:R-:W-:Y:S02]  /*8cf0*/  IMAD R28, R18, UR4, RZ ;  /* 0x00000004121c7c24 */ /* 0x001fe4000f8e02ff */
[----:B------:R-:W-:Y:S01]  /*8d00*/  IMAD R37, R12, UR4, RZ ;  /* 0x000000040c257c24 */ /* 0x000fe2000f8e02ff */
[----:B------:R-:W5:Y:S01]  /*8d10*/  LDL.LU R18, [R1+0x638] ;  /* 0x0006380001127983 */ /* 0x000f620000300800 */
[----:B------:R-:W-:Y:S02]  /*8d20*/  IMAD R45, R3, UR7, RZ ;  /* 0x00000007032d7c24 */ /* 0x000fe4000f8e02ff */
[----:B------:R-:W-:-:S02]  /*8d30*/  IMAD R38, R10, UR4, RZ ;  /* 0x000000040a267c24 */ /* 0x000fc4000f8e02ff */
[----:B------:R-:W-:Y:S02]  /*8d40*/  IMAD R42, R6, UR4, RZ ;  /* 0x00000004062a7c24 */ /* 0x000fe4000f8e02ff */
[----:B------:R-:W-:Y:S01]  /*8d50*/  IMAD R40, R8, UR4, RZ ;  /* 0x0000000408287c24 */ /* 0x000fe2000f8e02ff */
[----:B------:R0:W-:Y:S02]  /*8d60*/  STS.U8 [R31+UR9+0x3380], R25 ;  /* 0x003380191f007988 */ /* 0x0001e40008000009 */
[----:B0-----:R-:W-:Y:S02]  /*8d70*/  IMAD R25, R61, R27, RZ ;  /* 0x0000001b3d197224 */ /* 0x001fe400078e02ff */
[----:B------:R0:W-:Y:S03]  /*8d80*/  STS.U8 [R31+UR9+0x3780], R24 ;  /* 0x003780181f007988 */ /* 0x0001e60008000009 */
[----:B0-----:R-:W-:Y:S01]  /*8d90*/  IADD3 R24, P0, PT, R25, UR18, RZ ;  /* 0x0000001219187c10 */ /* 0x001fe2000ff1e0ff */
[----:B------:R-:W-:-:S02]  /*8da0*/  IMAD R31, R15, UR4, RZ ;  /* 0x000000040f1f7c24 */ /* 0x000fc4000f8e02ff */
[----:B------:R-:W5:Y:S01]  /*8db0*/  LDL.LU R15, [R1+0x634] ;  /* 0x00063400010f7983 */ /* 0x000f620000300800 */
[----:B------:R-:W-:Y:S02]  /*8dc0*/  LEA.HI.X.SX32 R25, R25, UR19, 0x1, P0 ;  /* 0x0000001319197c11 */ /* 0x000fe400080f0eff */
[-C--:B------:R-:W-:Y:S01]  /*8dd0*/  IADD3 R9, P0, PT, R28, R24.reuse, RZ ;  /* 0x000000181c097210 */ /* 0x080fe20007f1e0ff */
[----:B------:R-:W5:Y:S01]  /*8de0*/  LDL.LU R16, [R1+0x630] ;  /* 0x0006300001107983 */ /* 0x000f620000300800 */
[-C--:B------:R-:W-:Y:S02]  /*8df0*/  IADD3 R61, P2, PT, R32, R24.reuse, RZ ;  /* 0x00000018203d7210 */ /* 0x080fe40007f5e0ff */
[-C--:B------:R-:W-:Y:S01]  /*8e00*/  LEA.HI.X.SX32 R28, R28, R25.reuse, 0x1, P0 ;  /* 0x000000191c1c7211 */ /* 0x080fe200000f0eff */
[----:B------:R-:W5:Y:S01]  /*8e10*/  LDL.LU R52, [R1+0x62c] ;  /* 0x00062c0001347983 */ /* 0x000f620000300800 */
[-C--:B------:R-:W-:Y:S02]  /*8e20*/  IADD3 R5, P0, PT, R31, R24.reuse, RZ ;  /* 0x000000181f057210 */ /* 0x080fe40007f1e0ff */
[----:B------:R-:W-:Y:S01]  /*8e30*/  IADD3 R53, P3, PT, R33, R24, RZ ;  /* 0x0000001821357210 */ /* 0x000fe20007f7e0ff */
[----:B------:R-:W5:Y:S01]  /*8e40*/  LDL.LU R13, [R1+0x628] ;  /* 0x00062800010d7983 */ /* 0x000f620000300800 */
[----:B------:R-:W-:-:S02]  /*8e50*/  LEA.HI.X.SX32 R31, R31, R25, 0x1, P0 ;  /* 0x000000191f1f7211 */ /* 0x000fc400000f0eff */
[-C--:B------:R-:W-:Y:S01]  /*8e60*/  LEA.HI.X.SX32 R4, R32, R25.reuse, 0x1, P2 ;  /* 0x0000001920047211 */ /* 0x080fe200010f0eff */
[----:B------:R-:W5:Y:S01]  /*8e70*/  LDL.LU R14, [R1+0x624] ;  /* 0x00062400010e7983 */ /* 0x000f620000300800 */
[-C--:B------:R-:W-:Y:S02]  /*8e80*/  LEA.HI.X.SX32 R54, R33, R25.reuse, 0x1, P3 ;  /* 0x0000001921367211 */ /* 0x080fe400018f0eff */
[-C--:B------:R-:W-:Y:S01]  /*8e90*/  IADD3 R7, P0, PT, R34, R24.reuse, RZ ;  /* 0x0000001822077210 */ /* 0x080fe20007f1e0ff */
[----:B------:R-:W5:Y:S01]  /*8ea0*/  LDL.LU R11, [R1+0x620] ;  /* 0x00062000010b7983 */ /* 0x000f620000300800 */
[-C--:B------:R-:W-:Y:S02]  /*8eb0*/  IADD3 R3, P2, PT, R35, R24.reuse, RZ ;  /* 0x0000001823037210 */ /* 0x080fe40007f5e0ff */
[----:B------:R-:W-:Y:S01]  /*8ec0*/  IADD3 R59, P3, PT, R36, R24, RZ ;  /* 0x00000018243b7210 */ /* 0x000fe20007f7e0ff */
[----:B------:R-:W5:Y:S01]  /*8ed0*/  LDL.LU R12, [R1+0x61c] ;  /* 0x00061c00010c7983 */ /* 0x000f620000300800 */
[----:B------:R-:W-:-:S02]  /*8ee0*/  LEA.HI.X.SX32 R10, R34, R25, 0x1, P0 ;  /* 0x00000019220a7211 */ /* 0x000fc400000f0eff */
[-C--:B------:R-:W-:Y:S02]  /*8ef0*/  LEA.HI.X.SX32 R6, R35, R25.reuse, 0x1, P2 ;  /* 0x0000001923067211 */ /* 0x080fe400010f0eff */
[-C--:B------:R-:W-:Y:S02]  /*8f00*/  LEA.HI.X.SX32 R60, R36, R25.reuse, 0x1, P3 ;  /* 0x00000019243c7211 */ /* 0x080fe400018f0eff */
[-C--:B------:R-:W-:Y:S02]  /*8f10*/  IADD3 R50, P0, PT, R37, R24.reuse, RZ ;  /* 0x0000001825327210 */ /* 0x080fe40007f1e0ff */
[-C--:B------:R-:W-:Y:S02]  /*8f20*/  IADD3 R8, P2, PT, R38, R24.reuse, RZ ;  /* 0x0000001826087210 */ /* 0x080fe40007f5e0ff */
[----:B------:R-:W-:Y:S02]  /*8f30*/  IADD3 R36, P3, PT, R39, R24, RZ ;  /* 0x0000001827247210 */ /* 0x000fe40007f7e0ff */
[----:B------:R-:W-:-:S02]  /*8f40*/  LEA.HI.X.SX32 R51, R37, R25, 0x1, P0 ;  /* 0x0000001925337211 */ /* 0x000fc400000f0eff */
[-C--:B------:R-:W-:Y:S02]  /*8f50*/  LEA.HI.X.SX32 R38, R38, R25.reuse, 0x1, P2 ;  /* 0x0000001926267211 */ /* 0x080fe400010f0eff */
[----:B------:R-:W-:Y:S02]  /*8f60*/  LEA.HI.X.SX32 R39, R39, R25, 0x1, P3 ;  /* 0x0000001927277211 */ /* 0x000fe400018f0eff */
[-C--:B------:R-:W-:Y:S02]  /*8f70*/  IADD3 R57, P0, PT, R40, R24.reuse, RZ ;  /* 0x0000001828397210 */ /* 0x080fe40007f1e0ff */
[-C--:B------:R-:W-:Y:S02]  /*8f80*/  IADD3 R48, P2, PT, R41, R24.reuse, RZ ;  /* 0x0000001829307210 */ /* 0x080fe40007f5e0ff */
[-C--:B------:R-:W-:Y:S02]  /*8f90*/  IADD3 R33, P3, PT, R42, R24.reuse, RZ ;  /* 0x000000182a217210 */ /* 0x080fe40007f7e0ff */
[----:B------:R-:W-:-:S02]  /*8fa0*/  IADD3 R34, P4, PT, R43, R24, RZ ;  /* 0x000000182b227210 */ /* 0x000fc40007f9e0ff */
[-C--:B------:R-:W-:Y:S02]  /*8fb0*/  IADD3 R55, P5, PT, R44, R24.reuse, RZ ;  /* 0x000000182c377210 */ /* 0x080fe40007fbe0ff */
[----:B------:R-:W-:Y:S02]  /*8fc0*/  IADD3 R46, P6, PT, R45, R24, RZ ;  /* 0x000000182d2e7210 */ /* 0x000fe40007fde0ff */
[----:B------:R-:W0:Y:S01]  /*8fd0*/  S2R R24, SR_TID.X ;  /* 0x0000000000187919 */ /* 0x000e220000002100 */
[-C--:B------:R-:W-:Y:S02]  /*8fe0*/  LEA.HI.X.SX32 R58, R40, R25.reuse, 0x1, P0 ;  /* 0x00000019283a7211 */ /* 0x080fe400000f0eff */
[----:B------:R-:W1:Y:S01]  /*8ff0*/  LDC R40, c[0x0][0x3a0] ;  /* 0x0000e800ff287b82 */ /* 0x000e620000000800 */
[----:B------:R-:W-:Y:S01]  /*9000*/  STL [R1+0x314], R9 ;  /* 0x0003140901007387 */ /* 0x000fe20000100800 */
[----:B------:R-:W-:Y:S01]  /*9010*/  LEA.HI.X.SX32 R49, R41, R25, 0x1, P2 ;  /* 0x0000001929317211 */ /* 0x000fe200010f0eff */
[----:B-1----:R-:W-:Y:S01]  /*9020*/  VIADD R32, R40, 0x7f ;  /* 0x0000007f28207836 */ /* 0x002fe20000000000 */
[----:B0-----:R-:W-:-:S04]  /*9030*/  LOP3.LUT R24, R24, 0x7f, RZ, 0xc0, !PT ;  /* 0x0000007f18187812 */ /* 0x001fc800078ec0ff */
[----:B------:R-:W-:-:S04]  /*9040*/  ISETP.GT.AND P0, PT, R32, 0x7f, PT ;  /* 0x0000007f2000780c */ /* 0x000fc80003f04270 */
[----:B------:R-:W-:Y:S02]  /*9050*/  ISETP.LT.AND P0, PT, R24, R40, P0 ;  /* 0x000000281800720c */ /* 0x000fe40000701270 */
[----:B------:R-:W-:Y:S01]  /*9060*/  LOP3.LUT R40, R19, 0x70, RZ, 0x3c, !PT ;  /* 0x0000007013287812 */ /* 0x000fe200078e3cff */
[----:B------:R-:W-:Y:S01]  /*9070*/  STL [R1+0x310], R28 ;  /* 0x0003101c01007387 */ /* 0x000fe20000100800 */
[-C--:B------:R-:W-:Y:S02]  /*9080*/  LEA.HI.X.SX32 R37, R42, R25.reuse, 0x1, P3 ;  /* 0x000000192a257211 */ /* 0x080fe400018f0eff */
[-C--:B------:R-:W-:Y:S01]  /*9090*/  LEA.HI.X.SX32 R35, R43, R25.reuse, 0x1, P4 ;  /* 0x000000192b237211 */ /* 0x080fe200020f0eff */
[----:B------:R-:W-:Y:S01]  /*90a0*/  STS.U8 [R40+UR9+0x3b80], R30 ;  /* 0x003b801e28007988 */ /* 0x000fe20008000009 */
[-C--:B------:R-:W-:Y:S02]  /*90b0*/  LEA.HI.X.SX32 R56, R44, R25.reuse, 0x1, P5 ;  /* 0x000000192c387211 */ /* 0x080fe400028f0eff */
[----:B------:R-:W-:Y:S01]  /*90c0*/  LEA.HI.X.SX32 R47, R45, R25, 0x1, P6 ;  /* 0x000000192d2f7211 */ /* 0x000fe200030f0eff */
[----:B------:R0:W-:Y:S01]  /*90d0*/  STS.U8 [R40+UR9+0x3f80], R29 ;  /* 0x003f801d28007988 */ /* 0x0001e20008000009 */
[----:B------:R-:W-:Y:S01]  /*90e0*/  PRMT R25, RZ, 0x7610, R25 ;  /* 0x00007610ff197816 */ /* 0x000fe20000000019 */
[----:B0-----:R-:W-:-:S02]  /*90f0*/  @P0 IMAD.MOV.U32 R29, RZ, RZ, R28 ;  /* 0x000000ffff1d0224 */ /* 0x001fc400078e001c */
[----:B------:R-:W-:-:S05]  /*9100*/  @P0 IMAD.MOV.U32 R28, RZ, RZ, R9 ;  /* 0x000000ffff1c0224 */ /* 0x000fca00078e0009 */
[----:B------:R0:W2:Y:S01]  /*9110*/  @P0 LDG.E.U8 R25, desc[UR20][R28.64] ;  /* 0x000000141c190981 */ /* 0x0000a2000c1e1100 */
[----:B------:R-:W1:Y:S01]  /*9120*/  S2R R41, SR_TID.X ;  /* 0x0000000000297919 */ /* 0x000e620000002100 */
[----:B0-----:R-:W-:Y:S02]  /*9130*/  @P0 IMAD.MOV.U32 R28, RZ, RZ, R7 ;  /* 0x000000ffff1c0224 */ /* 0x001fe400078e0007 */
[----:B------:R-:W-:Y:S01]  /*9140*/  @P0 IMAD.MOV.U32 R29, RZ, RZ, R10 ;  /* 0x000000ffff1d0224 */ /* 0x000fe200078e000a */
[----:B-1----:R-:W-:-:S04]  /*9150*/  SHF.R.S32.HI R24, RZ, 0x7, R41 ;  /* 0x00000007ff187819 */ /* 0x002fc80000011429 */
[----:B------:R-:W-:-:S04]  /*9160*/  SGXT R24, R24, 0x1 ;  /* 0x000000011818781a */ /* 0x000fc80000000200 */
[----:B------:R-:W-:-:S04]  /*9170*/  LOP3.LUT R24, R24, 0x90, RZ, 0xc0, !PT ;  /* 0x0000009018187812 */ /* 0x000fc800078ec0ff */
[----:B------:R-:W-:-:S05]  /*9180*/  LOP3.LUT R24, R24, 0x7f, R41, 0x78, !PT ;  /* 0x0000007f18187812 */ /* 0x000fca00078e7829 */
[----:B--2---:R0:W-:Y:S02]  /*9190*/  STS.U8 [R24+UR9+0x10000], R25 ;  /* 0x0100001918007988 */ /* 0x0041e40008000009 */
[----:B0-----:R-:W-:-:S06]  /*91a0*/  PRMT R25, RZ, 0x7610, R25 ;  /* 0x00007610ff197816 */ /* 0x001fcc0000000019 */
[----:B------:R0:W2:Y:S02]  /*91b0*/  @P0 LDG.E.U8 R25, desc[UR20][R28.64] ;  /* 0x000000141c190981 */ /* 0x0000a4000c1e1100 */
[----:B0-----:R-:W-:Y:S02]  /*91c0*/  @P0 IMAD.MOV.U32 R28, RZ, RZ, R8 ;  /* 0x000000ffff1c0224 */ /* 0x001fe400078e0008 */
[----:B------:R-:W-:Y:S01]  /*91d0*/  @P0 IMAD.MOV.U32 R29, RZ, RZ, R38 ;  /* 0x000000ffff1d0224 */ /* 0x000fe200078e0026 */
[----:B--2---:R0:W-:Y:S02]  /*91e0*/  STS.U8 [R24+UR9+0x10400], R25 ;  /* 0x0104001918007988 */ /* 0x0041e40008000009 */
[----:B0-----:R-:W-:-:S06]  /*91f0*/  PRMT R25, RZ, 0x7610, R25 ;  /* 0x00007610ff197816 */ /* 0x001fcc0000000019 */
[----:B------:R0:W2:Y:S01]  /*9200*/  @P0 LDG.E.U8 R25, desc[UR20][R28.64] ;  /* 0x000000141c190981 */ /* 0x0000a2000c1e1100 */
[----:B------:R-:W-:Y:S02]  /*9210*/  @P0 IMAD.MOV.U32 R30, RZ, RZ, R5 ;  /* 0x000000ffff1e0224 */ /* 0x000fe400078e0005 */
[----:B0-----:R-:W-:Y:S02]  /*9220*/  @P0 IMAD.MOV.U32 R28, RZ, RZ, R33 ;  /* 0x000000ffff1c0224 */ /* 0x001fe400078e0021 */
[----:B------:R-:W-:Y:S01]  /*9230*/  @P0 IMAD.MOV.U32 R29, RZ, RZ, R37 ;  /* 0x000000ffff1d0224 */ /* 0x000fe200078e0025 */
[----:B--2---:R0:W-:Y:S02]  /*9240*/  STS.U8 [R24+UR9+0x10800], R25 ;  /* 0x0108001918007988 */ /* 0x0041e40008000009 */
[----:B0-----:R-:W-:-:S06]  /*9250*/  PRMT R25, RZ, 0x7610, R25 ;  /* 0x00007610ff197816 */ /* 0x001fcc0000000019 */
[----:B------:R0:W2:Y:S02]  /*9260*/  @P0 LDG.E.U8 R25, desc[UR20][R28.64] ;  /* 0x000000141c190981 */ /* 0x0000a4000c1e1100 */
[----:B0-----:R-:W-:-:S06]  /*9270*/  PRMT R28, RZ, 0x7610, R28 ;  /* 0x00007610ff1c7816 */ /* 0x001fcc000000001c */
[----:B------:R-:W3:Y:S04]  /*9280*/  @P0 LDG.E.U8 R28, desc[UR20][R30.64] ;  /* 0x000000141e1c0981 */ /* 0x000ee8000c1e1100 */
        /* <DEDUP_REMOVED lines=19> */
[----:B------:R0:W-:Y:S01]  /*93c0*/  STL [R1+0x374], R33 ;  /* 0x0003742101007387 */ /* 0x0001e20000100800 */
[----:B------:R-:W-:Y:S01]  /*93d0*/  @P0 IMAD.MOV.U32 R29, RZ, RZ, R6 ;  /* 0x000000ffff1d0224 */ /* 0x000fe200078e0006 */
[----:B0-----:R-:W-:-:S02]  /*93e0*/  LOP3.LUT R33, R24, 0x20, RZ, 0x3c, !PT ;  /* 0x0000002018217812 */ /* 0x001fc400078e3cff */
[----:B--2---:R0:W-:Y:S02]  /*93f0*/  STS.U8 [R24+UR9+0x10c00], R25 ;  /* 0x010c001918007988 */ /* 0x0041e40008000009 */
[----:B0-----:R-:W-:Y:S02]  /*9400*/  PRMT R25, RZ, 0x7610, R25 ;  /* 0x00007610ff197816 */ /* 0x001fe40000000019 */
[----:B---3--:R0:W-:Y:S02]  /*9410*/  STS.U8 [R33+UR9+0x10100], R28 ;  /* 0x0101001c21007988 */ /* 0x0081e40008000009 */
[----:B0-----:R-:W-:-:S05]  /*9420*/  @P0 IMAD.MOV.U32 R28, RZ, RZ, R3 ;  /* 0x000000ffff1c0224 */ /* 0x001fca00078e0003 */
[----:B------:R0:W2:Y:S02]  /*9430*/  @P0 LDG.E.U8 R25, desc[UR20][R28.64] ;  /* 0x000000141c190981 */ /* 0x0000a4000c1e1100 */
[----:B0-----:R-:W-:Y:S02]  /*9440*/  @P0 IMAD.MOV.U32 R28, RZ, RZ, R36 ;  /* 0x000000ffff1c0224 */ /* 0x001fe400078e0024 */
[----:B------:R-:W-:Y:S01]  /*9450*/  @P0 IMAD.MOV.U32 R29, RZ, RZ, R39 ;  /* 0x000000ffff1d0224 */ /* 0x000fe200078e0027 */
[----:B--2---:R0:W-:Y:S02]  /*9460*/  STS.U8 [R33+UR9+0x10500], R25 ;  /* 0x0105001921007988 */ /* 0x0041e40008000009 */
[----:B0-----:R-:W-:-:S06]  /*9470*/  PRMT R25, RZ, 0x7610, R25 ;  /* 0x00007610ff197816 */ /* 0x001fcc0000000019 */
[----:B------:R0:W2:Y:S01]  /*9480*/  @P0 LDG.E.U8 R25, desc[UR20][R28.64] ;  /* 0x000000141c190981 */ /* 0x0000a2000c1e1100 */
[----:B------:R-:W-:Y:S02]  /*9490*/  @P0 IMAD.MOV.U32 R30, RZ, RZ, R61 ;  /* 0x000000ffff1e0224 */ /* 0x000fe400078e003d */
[----:B------:R-:W-:Y:S02]  /*94a0*/  @P0 IMAD.MOV.U32 R31, RZ, RZ, R4 ;  /* 0x000000ffff1f0224 */ /* 0x000fe400078e0004 */
[----:B0-----:R-:W-:Y:S02]  /*94b0*/  @P0 IMAD.MOV.U32 R28, RZ, RZ, R34 ;  /* 0x000000ffff1c0224 */ /* 0x001fe400078e0022 */
[----:B------:R-:W-:Y:S01]  /*94c0*/  @P0 IMAD.MOV.U32 R29, RZ, RZ, R35 ;  /* 0x000000ffff1d0224 */ /* 0x000fe200078e0023 */
[----:B--2---:R0:W-:Y:S02]  /*94d0*/  STS.U8 [R33+UR9+0x10900], R25 ;  /* 0x0109001921007988 */ /* 0x0041e40008000009 */
[----:B0-----:R-:W-:-:S06]  /*94e0*/  PRMT R25, RZ, 0x7610, R25 ;  /* 0x00007610ff197816 */ /* 0x001fcc0000000019 */
[----:B------:R0:W2:Y:S02]  /*94f0*/  @P0 LDG.E.U8 R25, desc[UR20][R28.64] ;  /* 0x000000141c190981 */ /* 0x0000a4000c1e1100 */
[----:B0-----:R-:W-:-:S06]  /*9500*/  PRMT R28, RZ, 0x7610, R28 ;  /* 0x00007610ff1c7816 */ /* 0x001fcc000000001c */
[----:B------:R-:W3:Y:S01]  /*9510*/  @P0 LDG.E.U8 R28, desc[UR20][R30.64] ;  /* 0x000000141e1c0981 */ /* 0x000ee2000c1e1100 */
[----:B------:R-:W-:-:S03]  /*9520*/  @P0 IMAD.MOV.U32 R29, RZ, RZ, R60 ;  /* 0x000000ffff1d0224 */ /* 0x000fc600078e003c */
[----:B--2---:R0:W-:Y:S02]  /*9530*/  STS.U8 [R33+UR9+0x10d00], R25 ;  /* 0x010d001921007988 */ /* 0x0041e40008000009 */
[----:B0-----:R-:W-:Y:S02]  /*9540*/  LOP3.LUT R33, R24, 0x40, RZ, 0x3c, !PT ;  /* 0x0000004018217812 */ /* 0x001fe400078e3cff */
[----:B------:R-:W-:-:S03]  /*9550*/  PRMT R25, RZ, 0x7610, R25 ;  /* 0x00007610ff197816 */ /* 0x000fc60000000019 */
        /* <DEDUP_REMOVED lines=28> */
[----:B------:R0:W2:Y:S02]  /*9720*/  @P0 LDG.E.U8 R25, desc[UR20][R28.64] ;  /* 0x000000141c190981 */ /* 0x0000a4000c1e1100 */
[----:B0-----:R-:W-:Y:S02]  /*9730*/  @P0 IMAD.MOV.U32 R28, RZ, RZ, R46 ;  /* 0x000000ffff1c0224 */ /* 0x001fe400078e002e */
[----:B------:R-:W-:Y:S01]  /*9740*/  @P0 IMAD.MOV.U32 R29, RZ, RZ, R47 ;  /* 0x000000ffff1d0224 */ /* 0x000fe200078e002f */
        /* <DEDUP_REMOVED lines=10> */
[----:B------:R0:W5:Y:S04]  /*97f0*/  LDL.LU R9, [R1+0x618] ;  /* 0x0006180001097983 */ /* 0x0001680000300800 */
[----:B------:R0:W5:Y:S04]  /*9800*/  LDL.LU R10, [R1+0x614] ;  /* 0x00061400010a7983 */ /* 0x0001680000300800 */
[----:B------:R0:W5:Y:S04]  /*9810*/  LDL.LU R7, [R1+0x610] ;  /* 0x0006100001077983 */ /* 0x0001680000300800 */
[----:B------:R0:W5:Y:S04]  /*9820*/  LDL.LU R8, [R1+0x60c] ;  /* 0x00060c0001087983 */ /* 0x0001680000300800 */
[----:B------:R0:W5:Y:S04]  /*9830*/  LDL.LU R5, [R1+0x608] ;  /* 0x0006080001057983 */ /* 0x0001680000300800 */
[----:B------:R0:W5:Y:S04]  /*9840*/  LDL.LU R6, [R1+0x604] ;  /* 0x0006040001067983 */ /* 0x0001680000300800 */
[----:B------:R0:W5:Y:S04]  /*9850*/  LDL.LU R3, [R1+0x600] ;  /* 0x0006000001037983 */ /* 0x0001680000300800 */
[----:B------:R0:W5:Y:S04]  /*9860*/  LDL.LU R4, [R1+0x5fc] ;  /* 0x0005fc0001047983 */ /* 0x0001680000300800 */
[----:B--2---:R1:W-:Y:S02]  /*9870*/  STS.U8 [R33+UR9+0x10b00], R25 ;  /* 0x010b001921007988 */ /* 0x0043e40008000009 */
[----:B-1----:R-:W-:-:S06]  /*9880*/  PRMT R25, RZ, 0x7610, R25 ;  /* 0x00007610ff197816 */ /* 0x002fcc0000000019 */
[----:B------:R-:W2:Y:S01]  /*9890*/  @P0 LDG.E.U8 R25, desc[UR20][R28.64] ;  /* 0x000000141c190981 */ /* 0x000ea2000c1e1100 */
[----:B------:R-:W-:-:S04]  /*98a0*/  ISETP.NE.U32.AND P0, PT, RZ, UR13, PT ;  /* 0x0000000dff007c0c */ /* 0x000fc8000bf05070 */
[C---:B------:R-:W-:Y:S02]  /*98b0*/  ISETP.LT.OR P2, PT, R32.reuse, 0x80, P0 ;  /* 0x000000802000780c */ /* 0x040fe40000741670 */
[----:B------:R-:W-:Y:S01]  /*98c0*/  ISETP.GE.AND P3, PT, R32, 0x100, PT ;  /* 0x000001002000780c */ /* 0x000fe20003f66270 */
[----:B--2---:R0:W-:Y:S01]  /*98d0*/  STS.U8 [R33+UR9+0x10f00], R25 ;  /* 0x010f001921007988 */ /* 0x0041e20008000009 */
[----:B------:R1:W-:Y:S06]  /*98e0*/  MEMBAR.ALL.CTA ;  /* 0x0000000000007992 */ /* 0x0003ec0000008000 */
[----:B-1----:R-:W1:Y:S02]  /*98f0*/  FENCE.VIEW.ASYNC.S ;  /* 0x00000000000073c6 */ /* 0x002e640000000000 */
[----:B-1----:R-:W-:Y:S06]  /*9900*/  BAR.SYNC.DEFER_BLOCKING 0x0 ;  /* 0x0000000000007b1d */ /* 0x002fec0000010000 */
[----:B------:R-:W-:Y:S05]  /*9910*/  @P2 BRA `(.L_x_6) ;  /* 0x0000000000d82947 */ /* 0x000fea0003800000 */
[----:B------:R-:W-:Y:S02]  /*9920*/  USHF.R.U32.HI UR14, URZ, 0x4, UR9 ;  /* 0x00000004ff0e7899 */ /* 0x000fe40008011609 */
[----:B------:R-:W-:Y:S02]  /*9930*/  UIADD3 UR5, UPT, UPT, UR9, 0x10000, URZ ;  /* 0x0001000009057890 */ /* 0x000fe4000fffe0ff */
[----:B------:R-:W-:Y:S02]  /*9940*/  USGXT.U32 UR14, UR14, 0xe ;  /* 0x0000000e0e0e789a */ /* 0x000fe40008000000 */
[----:B------:R-:W-:Y:S02]  /*9950*/  USHF.R.U32.HI UR5, URZ, 0x4, UR5 ;  /* 0x00000004ff057899 */ /* 0x000fe40008011605 */
[----:B------:R-:W-:Y:S02]  /*9960*/  UIADD3 UR32, UP1, UPT, UR14, 0x100, URZ ;  /* 0x000001000e207890 */ /* 0x000fe4000ff3e0ff */
[----:B------:R-:W-:Y:S01]  /*9970*/  USGXT.U32 UR12, UR5, 0xe ;  /* 0x0000000e050c789a */ /* 0x000fe20008000000 */
[----:B------:R-:W-:Y:S01]  /*9980*/  UMOV UR4, URZ ;  /* 0x000000ff00047c82 */ /* 0x000fe20008000000 */
[----:B------:R-:W-:Y:S01]  /*9990*/  UMOV UR6, URZ ;  /* 0x000000ff00067c82 */ /* 0x000fe20008000000 */
[----:B------:R-:W-:-:S02]  /*99a0*/  UIADD3.X UR33, UPT, UPT, UR4, 0x40004040, URZ, UP1, !UPT ;  /* 0x4000404004217890 */ /* 0x000fc40008ffe4ff */
[----:B------:R-:W-:Y:S01]  /*99b0*/  UIADD3 UR34, UP1, UPT, UR12, 0x2, URZ ;  /* 0x000000020c227890 */ /* 0x000fe2000ff3e0ff */
[----:B------:R-:W-:Y:S01]  /*99c0*/  UMOV UR4, UR11 ;  /* 0x0000000b00047c82 */ /* 0x000fe20008000000 */
[----:B------:R-:W-:Y:S02]  /*99d0*/  UMOV UR5, URZ ;  /* 0x000000ff00057c82 */ /* 0x000fe40008000000 */
[----:B------:R-:W-:Y:S01]  /*99e0*/  UIADD3.X UR35, UPT, UPT, UR6, 0x40004040, URZ, UP1, !UPT ;  /* 0x4000404006237890 */ /* 0x000fe20008ffe4ff */
[----:B------:R-:W-:Y:S01]  /*99f0*/  UMOV UR25, UR4 ;  /* 0x0000000400197c82 */ /* 0x000fe20008000000 */
[----:B------:R-:W-:Y:S02]  /*9a00*/  UIADD3.64 UR4, UPT, UPT, UR32, 0x100, URZ ;  /* 0x0000010020047897 */ /* 0x000fe4000fffe0ff */
[----:B------:R-:W-:Y:S02]  /*9a10*/  UIADD3.64 UR6, UPT, UPT, UR34, 0x2, URZ ;  /* 0x0000000222067897 */ /* 0x000fe4000fffe0ff */
[----:B------:R-:W-:-:S02]  /*9a20*/  UIADD3.64 UR16, UPT, UPT, UR32, 0x200, URZ ;  /* 0x0000020020107897 */ /* 0x000fc4000fffe0ff */
[----:B------:R-:W-:Y:S02]  /*9a30*/  UIADD3.64 UR18, UPT, UPT, UR34, 0x4, URZ ;  /* 0x0000000422127897 */ /* 0x000fe4000fffe0ff */
[----:B------:R-:W-:Y:S02]  /*9a40*/  UIADD3 UR24, UPT, UPT, UR8, 0x20, URZ ;  /* 0x0000002008187890 */ /* 0x000fe4000fffe0ff */
[----:B------:R-:W-:Y:S02]  /*9a50*/  UIADD3.64 UR22, UPT, UPT, UR32, 0x300, URZ ;  /* 0x0000030020167897 */ /* 0x000fe4000fffe0ff */
[----:B------:R-:W-:Y:S02]  /*9a60*/  UIADD3 UR46, UPT, UPT, UR8, 0x20, URZ ;  /* 0x00000020082e7890 */ /* 0x000fe4000fffe0ff */
[----:B------:R-:W-:Y:S02]  /*9a70*/  UIADD3.64 UR26, UPT, UPT, UR32, 0x400, URZ ;  /* 0x00000400201a7897 */ /* 0x000fe4000fffe0ff */
[----:B------:R-:W-:-:S02]  /*9a80*/  UIADD3 UR47, UPT, UPT, UR8, 0x20, URZ ;  /* 0x00000020082f7890 */ /* 0x000fc4000fffe0ff */
[----:B------:R-:W-:Y:S01]  /*9a90*/  UIADD3.64 UR28, UPT, UPT, UR32, 0x500, URZ ;  /* 0x00000500201c7897 */ /* 0x000fe2000fffe0ff */
[----:B------:R-:W-:Y:S01]  /*9aa0*/  UMOV UR36, 0x0 ;  /* 0x0000000000247882 */ /* 0x000fe20000000000 */
[----:B------:R-:W-:Y:S01]  /*9ab0*/  UMOV UR37, 0x8088010 ;  /* 0x0808801000257882 */ /* 0x000fe20000000000 */
[----:B------:R-:W-:Y:S01]  /*9ac0*/  UIADD3 UR52, UPT, UPT, UR8, 0x20, URZ ;  /* 0x0000002008347890 */ /* 0x000fe2000fffe0ff */
[----:B------:R-:W-:Y:S01]  /*9ad0*/  UMOV UR15, 0x40004040 ;  /* 0x40004040000f7882 */ /* 0x000fe20000000000 */
[----:B------:R-:W-:Y:S01]  /*9ae0*/  UIADD3.64 UR30, UPT, UPT, UR32, 0x600, URZ ;  /* 0x00000600201e7897 */ /* 0x000fe2000fffe0ff */
[----:B------:R-:W-:Y:S01]  /*9af0*/  UMOV UR13, 0x40004040 ;  /* 0x40004040000d7882 */ /* 0x000fe20000000000 */
[----:B------:R-:W-:Y:S01]  /*9b00*/  UMOV UR38, 0x0 ;  /* 0x0000000000267882 */ /* 0x000fe20000000000 */
[----:B------:R-:W-:Y:S01]  /*9b10*/  UMOV UR39, 0x8088010 ;  /* 0x0808801000277882 */ /* 0x000fe20000000000 */
[----:B------:R-:W-:Y:S01]  /*9b20*/  UMOV UR40, 0x0 ;  /* 0x0000000000287882 */ /* 0x000fe20000000000 */
[----:B------:R-:W-:Y:S01]  /*9b30*/  UMOV UR41, 0x8088010 ;  /* 0x0808801000297882 */ /* 0x000fe20000000000 */
[----:B------:R1:W-:Y:S01]  /*9b40*/  UTCQMMA gdesc[UR14], gdesc[UR12], tmem[UR8], tmem[UR36], idesc[UR37], !UPT ;  /* 0x00ff240c0e0075ea */ /* 0x0003e2000f800308 */
[----:B------:R-:W-:Y:S01]  /*9b50*/  UMOV UR42, 0x0 ;  /* 0x00000000002a7882 */ /* 0x000fe20000000000 */
[----:B------:R-:W-:Y:S01]  /*9b60*/  UMOV UR43, 0x8088010 ;  /* 0x08088010002b7882 */ /* 0x000fe20000000000 */
[----:B------:R1:W-:Y:S01]  /*9b70*/  UTCQMMA gdesc[UR32], gdesc[UR34], tmem[UR8], tmem[UR38], idesc[UR39], UPT ;  /* 0x00ff2622200075ea */ /* 0x0003e2000b800308 */
        /* <DEDUP_REMOVED lines=8> */
[----:B------:R1:W-:Y:S01]  /*9c00*/  UTCQMMA gdesc[UR22], gdesc[UR12], tmem[UR24], tmem[UR44], idesc[UR45], !UPT ;  /* 0x00ff2c0c160075ea */ /* 0x0003e2000f800318 */
[----:B------:R-:W-:Y:S01]  /*9c10*/  UMOV UR54, 0x0 ;  /* 0x0000000000367882 */ /* 0x000fe20000000000 */
[----:B------:R-:W-:Y:S01]  /*9c20*/  UMOV UR55, 0x8088010 ;  /* 0x0808801000377882 */ /* 0x000fe20000000000 */
[----:B------:R1:W-:Y:S01]  /*9c30*/  UTCQMMA gdesc[UR26], gdesc[UR34], tmem[UR46], tmem[UR48], idesc[UR49], UPT ;  /* 0x00ff30221a0075ea */ /* 0x0003e2000b80032e */
[----:B------:R1:W-:Y:S01]  /*9c40*/  UTCQMMA gdesc[UR28], gdesc[UR6], tmem[UR47], tmem[UR50], idesc[UR51], UPT ;  /* 0x00ff32061c0075ea */ /* 0x0003e2000b80032f */
[----:B------:R1:W-:Y:S01]  /*9c50*/  UTCQMMA gdesc[UR30], gdesc[UR18], tmem[UR52], tmem[UR54], idesc[UR55], UPT ;  /* 0x00ff36121e0075ea */ /* 0x0003e2000b800334 */
[----:B------:R1:W-:Y:S01]  /*9c60*/  UTCBAR [UR25], URZ ;  /* 0x000000ff190073e9 */ /* 0x0003e200080000ff */
[----:B------:R-:W-:Y:S01]  /*9c70*/  NOP ;  /* 0x0000000000007918 */ /* 0x000fe20000000000 */
.L_x_6:
[----:B-1----:R-:W-:Y:S01]  /*9c80*/  UMOV UR4, URZ ;  /* 0x000000ff00047c82 */ /* 0x002fe20008000000 */
[----:B------:R-:W-:Y:S05]  /*9c90*/  @!P3 BRA `(.L_x_7) ;  /* 0x0000008400a4b947 */ /* 0x000fea0003800000 */
[----:B0-----:R-:W-:Y:S01]  /*9ca0*/  SHF.R.S32.HI R25, RZ, 0x1f, R32 ;  /* 0x0000001fff197819 */ /* 0x001fe20000011420 */
[----:B------:R-:W-:Y:S02]  /*9cb0*/  UIADD3 UR6, UPT, UPT, UR9, 0x8000, URZ ;  /* 0x0000800009067890 */ /* 0x000fe4000fffe0ff */
[----:B------:R-:W-:Y:S01]  /*9cc0*/  UIADD3 UR7, UPT, UPT, UR9, 0x11000, URZ ;  /* 0x0001100009077890 */ /* 0x000fe2000fffe0ff */
[----:B------:R-:W-:Y:S01]  /*9cd0*/  LEA.HI R25, R25, R32, RZ, 0x7 ;  /* 0x0000002019197211 */ /* 0x000fe200078f38ff */
[----:B------:R-:W-:Y:S02]  /*9ce0*/  USHF.R.U32.HI UR6, URZ, 0x4, UR6 ;  /* 0x00000004ff067899 */ /* 0x000fe40008011606 */
[----:B------:R-:W-:Y:S01]  /*9cf0*/  USHF.R.U32.HI UR7, URZ, 0x4, UR7 ;  /* 0x00000004ff077899 */ /* 0x000fe20008011607 */
[----:B------:R-:W-:Y:S01]  /*9d00*/  SHF.R.S32.HI R28, RZ, 0x7, R25 ;  /* 0x00000007ff1c7819 */ /* 0x000fe20000011419 */
[----:B------:R-:W-:Y:S01]  /*9d10*/  IMAD.SHL.U32 R25, R26, 0x80, RZ ;  /* 0x000000801a197824 */ /* 0x000fe200078e00ff */
[----:B------:R-:W-:Y:S01]  /*9d20*/  USGXT.U32 UR14, UR6, 0xe ;  /* 0x0000000e060e789a */ /* 0x000fe20008000000 */
[----:B------:R-:W-:Y:S01]  /*9d30*/  IMAD.SHL.U32 R26, R27, 0x80, RZ ;  /* 0x000000801b1a7824 */ /* 0x000fe200078e00ff */
[----:B------:R-:W-:Y:S01]  /*9d40*/  VIMNMX R28, PT, PT, R28, 0x2, !PT ;  /* 0x000000021c1c7848 */ /* 0x000fe20007fe0100 */
[----:B------:R-:W-:-:S02]  /*9d50*/  USGXT.U32 UR12, UR7, 0xe ;  /* 0x0000000e070c789a */ /* 0x000fc40008000000 */
[----:B------:R-:W-:Y:S01]  /*9d60*/  UIADD3 UR22, UP1, UPT, UR14, 0x100, URZ ;  /* 0x000001000e167890 */ /* 0x000fe2000ff3e0ff */
[----:B------:R-:W-:Y:S01]  /*9d70*/  SHF.R.S32.HI R29, RZ, 0x1f, R26 ;  /* 0x0000001fff1d7819 */ /* 0x000fe2000001141a */
[----:B------:R-:W-:Y:S01]  /*9d80*/  VIADD R27, R28, 0xfffffffe ;  /* 0xfffffffe1c1b7836 */ /* 0x000fe20000000000 */
[----:B------:R-:W-:Y:S01]  /*9d90*/  UIADD3 UR24, UP2, UPT, UR12, 0x2, URZ ;  /* 0x000000020c187890 */ /* 0x000fe2000ff5e0ff */
[----:B------:R-:W-:Y:S01]  /*9da0*/  IMAD.MOV.U32 R28, RZ, RZ, RZ ;  /* 0x000000ffff1c7224 */ /* 0x000fe200078e00ff */
[----:B------:R-:W-:Y:S01]  /*9db0*/  UMOV UR4, URZ ;  /* 0x000000ff00047c82 */ /* 0x000fe20008000000 */
[----:B------:R-:W-:Y:S01]  /*9dc0*/  UMOV UR5, URZ ;  /* 0x000000ff00057c82 */ /* 0x000fe20008000000 */
[----:B------:R0:W-:Y:S01]  /*9dd0*/  STL [R1+0x5cc], R27 ;  /* 0x0005cc1b01007387 */ /* 0x0001e20000100800 */
[----:B------:R-:W-:Y:S02]  /*9de0*/  UIADD3.X UR23, UPT, UPT, UR4, 0x40004040, URZ, UP1, !UPT ;  /* 0x4000404004177890 */ /* 0x000fe40008ffe4ff */
[----:B------:R-:W-:Y:S01]  /*9df0*/  UIADD3.X UR25, UPT, UPT, UR5, 0x40004040, URZ, UP2, !UPT ;  /* 0x4000404005197890 */ /* 0x000fe200097fe4ff */
[----:B------:R1:W-:Y:S01]  /*9e00*/  STL [R1+0x59c], RZ ;  /* 0x00059cff01007387 */ /* 0x0003e20000100800 */
[----:B------:R-:W-:Y:S01]  /*9e10*/  UMOV UR18, 0x1 ;  /* 0x0000000100127882 */ /* 0x000fe20000000000 */
[----:B------:R-:W-:-:S02]  /*9e20*/  UIADD3.64 UR26, UPT, UPT, UR22, 0x100, URZ ;  /* 0x00000100161a7897 */ /* 0x000fc4000fffe0ff */
[----:B------:R-:W-:Y:S01]  /*9e30*/  UIADD3.64 UR28, UPT, UPT, UR24, 0x2, URZ ;  /* 0x00000002181c7897 */ /* 0x000fe2000fffe0ff */
[----:B0-----:R-:W-:Y:S01]  /*9e40*/  SHF.R.S32.HI R27, RZ, 0x1f, R25 ;  /* 0x0000001fff1b7819 */ /* 0x001fe20000011419 */
[----:B------:R-:W-:Y:S02]  /*9e50*/  UIADD3.64 UR30, UPT, UPT, UR22, 0x200, URZ ;  /* 0x00000200161e7897 */ /* 0x000fe4000fffe0ff */
[----:B------:R-:W-:Y:S02]  /*9e60*/  UIADD3.64 UR32, UPT, UPT, UR24, 0x4, URZ ;  /* 0x0000000418207897 */ /* 0x000fe4000fffe0ff */
[----:B------:R-:W-:Y:S02]  /*9e70*/  UIADD3.64 UR34, UPT, UPT, UR22, 0x300, URZ ;  /* 0x0000030016227897 */ /* 0x000fe4000fffe0ff */
[----:B------:R-:W-:Y:S02]  /*9e80*/  UIADD3.64 UR36, UPT, UPT, UR22, 0x400, URZ ;  /* 0x0000040016247897 */ /* 0x000fe4000fffe0ff */
[----:B------:R-:W-:-:S02]  /*9e90*/  UIADD3.64 UR38, UPT, UPT, UR22, 0x500, URZ ;  /* 0x0000050016267897 */ /* 0x000fc4000fffe0ff */
[----:B------:R-:W-:Y:S01]  /*9ea0*/  UIADD3.64 UR40, UPT, UPT, UR22, 0x600, URZ ;  /* 0x0000060016287897 */ /* 0x000fe2000fffe0ff */
[----:B-1----:R-:W-:-:S11]  /*9eb0*/  UMOV UR13, 0x40004040 ;  /* 0x40004040000d7882 */ /* 0x002fd60000000000 */
.L_x_10:
[----:B-1----:R-:W2:Y:S01]  /*9ec0*/  LDL R29, [R1+0x59c] ;  /* 0x00059c00011d7983 */ /* 0x002ea20000100800 */
[----:B------:R-:W-:Y:S01]  /*9ed0*/  IMAD.U32 R28, R28, -0x80000000, RZ ;  /* 0x800000001c1c7824 */ /* 0x000fe200078e00ff */
[----:B----4-:R-:W0:Y:S01]  /*9ee0*/  LDC R30, c[0x0][0x3a0] ;  /* 0x0000e800ff1e7b82 */ /* 0x010e220000000800 */
[C---:B-----5:R-:W-:Y:S02]  /*9ef0*/  IADD3 R9, P5, PT, R25.reuse, R9, RZ ;  /* 0x0000000919097210 */ /* 0x060fe40007fbe0ff */
[----:B------:R-:W-:Y:S01]  /*9f00*/  IADD3 R7, P4, PT, R25, R7, RZ ;  /* 0x0000000719077210 */ /* 0x000fe20007f9e0ff */
[----:B------:R-:W1:Y:S01]  /*9f10*/  SYNCS.PHASECHK.TRANS64.TRYWAIT P6, [UR11], R28 ;  /* 0x0000001cff0075a7 */ /* 0x000e6200080c110b */
[----:B--2---:R-:W-:-:S04]  /*9f20*/  VIADD R29, R29, 0x1 ;  /* 0x000000011d1d7836 */ /* 0x004fc80000000000 */
[----:B0-----:R-:W-:Y:S01]  /*9f30*/  IMAD R30, R29, -0x80, R30 ;  /* 0xffffff801d1e7824 */ /* 0x001fe200078e021e */
[----:B------:R0:W-:Y:S04]  /*9f40*/  STL [R1+0x5bc], R29 ;  /* 0x0005bc1d01007387 */ /* 0x0001e80000100800 */
[C---:B------:R-:W-:Y:S02]  /*9f50*/  ISETP.GT.AND P2, PT, R30.reuse, 0x1, PT ;  /* 0x000000011e00780c */ /* 0x040fe40003f44270 */
[----:B------:R-:W-:Y:S01]  /*9f60*/  ISETP.GT.AND P3, PT, R30, 0x2, PT ;  /* 0x000000021e00780c */ /* 0x000fe20003f64270 */
[----:B-1----:R-:W-:-:S12]  /*9f70*/  @!P6 BRA `(.L_x_8) ;  /* 0x0000009400d4e947 */ /* 0x002fd80003800000 */
.L_x_16:
[C---:B------:R-:W-:Y:S01]  /*9f80*/  IMAD.X R8, R27.reuse, 0x1, R8, P4 ;  /* 0x000000011b087824 */ /* 0x040fe200020e0608 */
[----:B------:R1:W-:Y:S01]  /*9f90*/  STL [R1+0x7c4], R11 ;  /* 0x0007c40b01007387 */ /* 0x0003e20000100800 */
[----:B------:R-:W-:Y:S01]  /*9fa0*/  @P2 IMAD.MOV.U32 R28, RZ, RZ, R7 ;  /* 0x000000ffff1c2224 */ /* 0x000fe200078e0007 */
[----:B------:R-:W-:Y:S01]  /*9fb0*/  ISETP.GT.AND P4, PT, R30, 0x3, PT ;  /* 0x000000031e00780c */ /* 0x000fe20003f84270 */
[----:B0-----:R-:W-:Y:S01]  /*9fc0*/  @P2 IMAD.MOV.U32 R29, RZ, RZ, R8 ;  /* 0x000000ffff1d2224 */ /* 0x001fe200078e0008 */
[----:B------:R0:W-:Y:S01]  /*9fd0*/  STL [R1+0x7c0], R12 ;  /* 0x0007c00c01007387 */ /* 0x0001e20000100800 */
[----:B------:R-:W-:-:S03]  /*9fe0*/  IMAD.X R10, R27, 0x1, R10, P5 ;  /* 0x000000011b0a7824 */ /* 0x000fc600028e060a */
[----:B------:R2:W-:Y:S01]  /*9ff0*/  STL [R1+0x7bc], R52 ;  /* 0x0007bc3401007387 */ /* 0x0005e20000100800 */
[----:B-1----:R-:W-:-:S03]  /*a000*/  PRMT R11, RZ, 0x7610, R11 ;  /* 0x00007610ff0b7816 */ /* 0x002fc6000000000b */
[----:B------:R-:W-:Y:S01]  /*a010*/  STL [R1+0x7b0], R51 ;  /* 0x0007b03301007387 */ /* 0x000fe20000100800 */
[----:B0-----:R-:W-:-:S03]  /*a020*/  PRMT R12, RZ, 0x7610, R12 ;  /* 0x00007610ff0c7816 */ /* 0x001fc6000000000c */
[----:B------:R0:W3:Y:S04]  /*a030*/  @P2 LDG.E.U8 R11, desc[UR20][R28.64] ;  /* 0x000000141c0b2981 */ /* 0x0000e8000c1e1100 */
[----:B------:R-:W-:Y:S04]  /*a040*/  STL [R1+0x798], R53 ;  /* 0x0007983501007387 */ /* 0x000fe80000100800 */
[----:B------:R-:W-:Y:S01]  /*a050*/  STL [R1+0x79c], R53 ;  /* 0x00079c3501007387 */ /* 0x000fe20000100800 */
[----:B0-----:R-:W-:Y:S02]  /*a060*/  @P3 IMAD.MOV.U32 R28, RZ, RZ, R9 ;  /* 0x000000ffff1c3224 */ /* 0x001fe400078e0009 */
[----:B------:R-:W-:Y:S01]  /*a070*/  @P3 IMAD.MOV.U32 R29, RZ, RZ, R10 ;  /* 0x000000ffff1d3224 */ /* 0x000fe200078e000a */
[----:B------:R-:W-:Y:S04]  /*a080*/  STL [R1+0x784], R55 ;  /* 0x0007843701007387 */ /* 0x000fe80000100800 */
[----:B------:R0:W4:Y:S04]  /*a090*/  @P3 LDG.E.U8 R12, desc[UR20][R28.64] ;  /* 0x000000141c0c3981 */ /* 0x000128000c1e1100 */
[----:B------:R-:W-:Y:S04]  /*a0a0*/  STL [R1+0x7a0], R55 ;  /* 0x0007a03701007387 */ /* 0x000fe80000100800 */
[----:B------:R-:W-:Y:S04]  /*a0b0*/  STL [R1+0x7a4], R55 ;  /* 0x0007a43701007387 */ /* 0x000fe80000100800 */
[----:B------:R-:W-:Y:S04]  /*a0c0*/  STL [R1+0x7b4], R55 ;  /* 0x0007b43701007387 */ /* 0x000fe80000100800 */
[----:B------:R-:W-:Y:S04]  /*a0d0*/  STL [R1+0x7b8], R55 ;  /* 0x0007b83701007387 */ /* 0x000fe80000100800 */
[----:B------:R-:W-:Y:S04]  /*a0e0*/  STL [R1+0x770], R57 ;  /* 0x0007703901007387 */ /* 0x000fe80000100800 */
[----:B------:R-:W-:Y:S01]  /*a0f0*/  STL [R1+0x774], R57 ;  /* 0x0007743901007387 */ /* 0x000fe20000100800 */
[----:B------:R-:W-:-:S03]  /*a100*/  IADD3 R13, P2, PT, R25, R13, RZ ;  /* 0x0000000d190d7210 */ /* 0x000fc60007f5e0ff */
[----:B------:R-:W-:Y:S04]  /*a110*/  STL [R1+0x78c], R57 ;  /* 0x00078c3901007387 */ /* 0x000fe80000100800 */
[----:B------:R-:W-:Y:S01]  /*a120*/  STL [R1+0x7a8], R57 ;  /* 0x0007a83901007387 */ /* 0x000fe20000100800 */
[----:B------:R-:W-:-:S03]  /*a130*/  ISETP.GT.AND P5, PT, R30, 0x4, PT ;  /* 0x000000041e00780c */ /* 0x000fc60003fa4270 */
[----:B------:R-:W-:Y:S04]  /*a140*/  STL [R1+0x75c], R59 ;  /* 0x00075c3b01007387 */ /* 0x000fe80000100800 */
[----:B------:R-:W-:Y:S04]  /*a150*/  STL [R1+0x778], R59 ;  /* 0x0007783b01007387 */ /* 0x000fe80000100800 */
[----:B------:R-:W-:Y:S01]  /*a160*/  STL [R1+0x77c], R59 ;  /* 0x00077c3b01007387 */ /* 0x000fe20000100800 */
[----:B------:R-:W-:-:S03]  /*a170*/  IMAD.X R14, R27, 0x1, R14, P2 ;  /* 0x000000011b0e7824 */ /* 0x000fc600010e060e */
[----:B------:R-:W-:Y:S01]  /*a180*/  STL [R1+0x790], R59 ;  /* 0x0007903b01007387 */ /* 0x000fe20000100800 */
[----:B------:R-:W-:-:S03]  /*a190*/  IADD3 R15, P6, PT, R25, R15, RZ ;  /* 0x0000000f190f7210 */ /* 0x000fc60007fde0ff */
[----:B------:R-:W-:Y:S04]  /*a1a0*/  STL [R1+0x7ac], R59 ;  /* 0x0007ac3b01007387 */ /* 0x000fe80000100800 */
[----:B------:R1:W-:Y:S01]  /*a1b0*/  STL [R1+0x758], R61 ;  /* 0x0007583d01007387 */ /* 0x0003e20000100800 */
[----:B--2---:R-:W-:-:S03]  /*a1c0*/  PRMT R52, RZ, 0x7610, R52 ;  /* 0x00007610ff347816 */ /* 0x004fc60000000034 */
[----:B------:R-:W-:Y:S01]  /*a1d0*/  STL [R1+0x754], R31 ;  /* 0x0007541f01007387 */ /* 0x000fe20000100800 */
[----:B0-----:R-:W-:-:S03]  /*a1e0*/  @P4 IMAD.MOV.U32 R28, RZ, RZ, R13 ;  /* 0x000000ffff1c4224 */ /* 0x001fc600078e000d */
[----:B------:R-:W-:Y:S01]  /*a1f0*/  STL [R1+0x760], R31 ;  /* 0x0007601f01007387 */ /* 0x000fe20000100800 */
[----:B------:R-:W-:-:S03]  /*a200*/  @P4 IMAD.MOV.U32 R29, RZ, RZ, R14 ;  /* 0x000000ffff1d4224 */ /* 0x000fc600078e000e */
[----:B------:R-:W-:Y:S01]  /*a210*/  STL [R1+0x764], R31 ;  /* 0x0007641f01007387 */ /* 0x000fe20000100800 */
[----:B------:R-:W-:-:S03]  /*a220*/  IMAD.X R16, R27, 0x1, R16, P6 ;  /* 0x000000011b107824 */ /* 0x000fc600030e0610 */
[----:B------:R-:W-:Y:S01]  /*a230*/  STL [R1+0x780], R31 ;  /* 0x0007801f01007387 */ /* 0x000fe20000100800 */
[----:B------:R-:W-:-:S03]  /*a240*/  IADD3 R17, P3, PT, R25, R17, RZ ;  /* 0x0000001119117210 */ /* 0x000fc60007f7e0ff */
[----:B------:R0:W-:Y:S04]  /*a250*/  STL [R1+0x750], R60 ;  /* 0x0007503c01007387 */ /* 0x0001e80000100800 */
[----:B------:R-:W-:Y:S01]  /*a260*/  STL [R1+0x74c], R0 ;  /* 0x00074c0001007387 */ /* 0x000fe20000100800 */
[----:B------:R-:W-:-:S03]  /*a270*/  ISETP.GT.AND P2, PT, R30, 0x5, PT ;  /* 0x000000051e00780c */ /* 0x000fc60003f44270 */
[----:B------:R-:W-:Y:S01]  /*a280*/  STL [R1+0x768], R0 ;  /* 0x0007680001007387 */ /* 0x000fe20000100800 */
[----:B-1----:R-:W-:-:S03]  /*a290*/  PRMT R61, RZ, 0x7610, R61 ;  /* 0x00007610ff3d7816 */ /* 0x002fc6000000003d */
[----:B------:R-:W-:Y:S04]  /*a2a0*/  STL [R1+0x748], R2 ;  /* 0x0007480201007387 */ /* 0x000fe80000100800 */
[----:B------:R-:W-:Y:S01]  /*a2b0*/  STL [R1+0x76c], R2 ;  /* 0x00076c0201007387 */ /* 0x000fe20000100800 */
[----:B------:R-:W-:-:S03]  /*a2c0*/  IMAD.X R18, R27, 0x1, R18, P3 ;  /* 0x000000011b127824 */ /* 0x000fc600018e0612 */
[----:B------:R-:W-:Y:S04]  /*a2d0*/  STL [R1+0x788], R2 ;  /* 0x0007880201007387 */ /* 0x000fe80000100800 */
[----:B------:R1:W2:Y:S01]  /*a2e0*/  @P4 LDG.E.U8 R52, desc[UR20][R28.64] ;  /* 0x000000141c344981 */ /* 0x0002a2000c1e1100 */
[----:B------:R-:W-:-:S03]  /*a2f0*/  ISETP.GT.AND P3, PT, R30, 0x6, PT ;  /* 0x000000061e00780c */ /* 0x000fc60003f64270 */
[----:B------:R-:W-:Y:S04]  /*a300*/  STL [R1+0x794], R2 ;  /* 0x0007940201007387 */ /* 0x000fe80000100800 */
[----:B------:R-:W-:Y:S01]  /*a310*/  STL [R1+0x744], R39 ;  /* 0x0007442701007387 */ /* 0x000fe20000100800 */
[----:B-1----:R-:W-:Y:S02]  /*a320*/  @P5 IMAD.MOV.U32 R28, RZ, RZ, R15 ;  /* 0x000000ffff1c5224 */ /* 0x002fe400078e000f */
[----:B------:R-:W-:Y:S01]  /*a330*/  @P5 IMAD.MOV.U32 R29, RZ, RZ, R16 ;  /* 0x000000ffff1d5224 */ /* 0x000fe200078e0010 */
[----:B------:R-:W-:Y:S04]  /*a340*/  STL [R1+0x740], R58 ;  /* 0x0007403a01007387 */ /* 0x000fe80000100800 */
[----:B------:R-:W-:Y:S04]  /*a350*/  STL [R1+0x73c], R56 ;  /* 0x00073c3801007387 */ /* 0x000fe80000100800 */
[----:B------:R-:W-:Y:S04]  /*a360*/  STL [R1+0x738], R54 ;  /* 0x0007383601007387 */ /* 0x000fe80000100800 */
[----:B------:R-:W-:Y:S04]  /*a370*/  STL [R1+0x734], R50 ;  /* 0x0007343201007387 */ /* 0x000fe80000100800 */
[----:B------:R1:W2:Y:S01]  /*a380*/  @P5 LDG.E.U8 R61, desc[UR20][R28.64] ;  /* 0x000000141c3d5981 */ /* 0x0002a2000c1e1100 */
[----:B------:R-:W-:-:S03]  /*a390*/  IADD3 R20, P5, PT, R25, R20, RZ ;  /* 0x0000001419147210 */ /* 0x000fc60007fbe0ff */
[----:B------:R-:W-:Y:S01]  /*a3a0*/  STL [R1+0x730], R48 ;  /* 0x0007303001007387 */ /* 0x000fe20000100800 */
[----:B------:R-:W-:-:S03]  /*a3b0*/  PRMT R51, RZ, 0x7610, R51 ;  /* 0x00007610ff337816 */ /* 0x000fc60000000033 */
[----:B------:R-:W-:Y:S01]  /*a3c0*/  STL [R1+0x72c], R47 ;  /* 0x00072c2f01007387 */ /* 0x000fe20000100800 */
[----:B0-----:R-:W-:-:S03]  /*a3d0*/  PRMT R60, RZ, 0x7610, R60 ;  /* 0x00007610ff3c7816 */ /* 0x001fc6000000003c */
[----:B------:R-:W-:Y:S01]  /*a3e0*/  STL [R1+0x728], R46 ;  /* 0x0007282e01007387 */ /* 0x000fe20000100800 */
[----:B------:R-:W-:Y:S01]  /*a3f0*/  ISETP.GT.AND P4, PT, R30, 0x7, PT ;  /* 0x000000071e00780c */ /* 0x000fe20003f84270 */
[----:B------:R-:W-:Y:S02]  /*a400*/  IMAD.X R21, R27, 0x1, R21, P5 ;  /* 0x000000011b157824 */ /* 0x000fe400028e0615 */
[----:B------:R-:W-:Y:S01]  /*a410*/  STL [R1+0x724], R44 ;  /* 0x0007242c01007387 */ /* 0x000fe20000100800 */
[----:B-1----:R-:W-:-:S03]  /*a420*/  @P2 IMAD.MOV.U32 R28, RZ, RZ, R17 ;  /* 0x000000ffff1c2224 */ /* 0x002fc600078e0011 */
[----:B------:R-:W-:Y:S01]  /*a430*/  STL [R1+0x720], R42 ;  /* 0x0007202a01007387 */ /* 0x000fe20000100800 */
[----:B------:R-:W-:-:S03]  /*a440*/  @P2 IMAD.MOV.U32 R29, RZ, RZ, R18 ;  /* 0x000000ffff1d2224 */ /* 0x000fc600078e0012 */
[----:B------:R-:W-:Y:S01]  /*a450*/  STL [R1+0x71c], R40 ;  /* 0x00071c2801007387 */ /* 0x000fe20000100800 */
[----:B------:R-:W-:-:S03]  /*a460*/  IADD3 R22, P6, PT, R25, R22, RZ ;  /* 0x0000001619167210 */ /* 0x000fc60007fde0ff */
[----:B------:R-:W-:Y:S04]  /*a470*/  STL [R1+0x718], R36 ;  /* 0x0007182401007387 */ /* 0x000fe80000100800 */
[----:B------:R-:W-:Y:S04]  /*a480*/  STL [R1+0x714], R34 ;  /* 0x0007142201007387 */ /* 0x000fe80000100800 */
[----:B------:R-:W-:Y:S04]  /*a490*/  STL [R1+0x710], R32 ;  /* 0x0007102001007387 */ /* 0x000fe80000100800 */
[----:B------:R-:W-:Y:S01]  /*a4a0*/  STL [R1+0x70c], R26 ;  /* 0x00070c1a01007387 */ /* 0x000fe20000100800 */
[----:B------:R-:W-:-:S03]  /*a4b0*/  IMAD.X R23, R27, 0x1, R23, P6 ;  /* 0x000000011b177824 */ /* 0x000fc600030e0617 */
[----:B------:R-:W-:Y:S04]  /*a4c0*/  STL [R1+0x708], R33 ;  /* 0x0007082101007387 */ /* 0x000fe80000100800 */
[----:B------:R-:W2:Y:S04]  /*a4d0*/  @P3 LDG.E.U8 R51, desc[UR20][R20.64] ;  /* 0x0000001414333981 */ /* 0x000ea8000c1e1100 */
[----:B------:R-:W-:Y:S04]  /*a4e0*/  STL [R1+0x704], R35 ;  /* 0x0007042301007387 */ /* 0x000fe80000100800 */
[----:B------:R0:W2:Y:S04]  /*a4f0*/  @P2 LDG.E.U8 R60, desc[UR20][R28.64] ;  /* 0x000000141c3c2981 */ /* 0x0000a8000c1e1100 */
[----:B------:R-:W-:Y:S04]  /*a500*/  STL [R1+0x700], R37 ;  /* 0x0007002501007387 */ /* 0x000fe80000100800 */
[----:B------:R-:W-:Y:S01]  /*a510*/  STL [R1+0x6fc], R38 ;  /* 0x0006fc2601007387 */ /* 0x000fe20000100800 */
[----:B0-----:R-:W-:-:S03]  /*a520*/  PRMT R28, RZ, 0x7610, R28 ;  /* 0x00007610ff1c7816 */ /* 0x001fc6000000001c */
[----:B------:R-:W-:Y:S04]  /*a530*/  STL [R1+0x6f8], R41 ;  /* 0x0006f82901007387 */ /* 0x000fe80000100800 */
[----:B------:R-:W-:Y:S04]  /*a540*/  STL [R1+0x6f4], R43 ;  /* 0x0006f42b01007387 */ /* 0x000fe80000100800 */
[----:B------:R-:W-:Y:S04]  /*a550*/  STL [R1+0x6f0], R45 ;  /* 0x0006f02d01007387 */ /* 0x000fe80000100800 */
[----:B------:R-:W-:Y:S04]  /*a560*/  STL [R1+0x6ec], R19 ;  /* 0x0006ec1301007387 */ /* 0x000fe80000100800 */
[----:B------:R-:W-:Y:S04]  /*a570*/  STL [R1+0x60c], R24 ;  /* 0x00060c1801007387 */ /* 0x000fe80000100800 */
[----:B------:R-:W2:Y:S04]  /*a580*/  @P4 LDG.E.U8 R28, desc[UR20][R22.64] ;  /* 0x00000014161c4981 */ /* 0x000ea8000c1e1100 */
[----:B------:R-:W-:Y:S04]  /*a590*/  STL [R1+0x600], R7 ;  /* 0x0006000701007387 */ /* 0x000fe80000100800 */
[----:B------:R-:W-:Y:S04]  /*a5a0*/  STL [R1+0x5fc], R8 ;  /* 0x0005fc0801007387 */ /* 0x000fe80000100800 */
[----:B---3--:R0:W-:Y:S04]  /*a5b0*/  STL [R1+0x5b8], R11 ;  /* 0x0005b80b01007387 */ /* 0x0081e80000100800 */
[----:B0-----:R-:W3:Y:S04]  /*a5c0*/  LDL.LU R11, [R1+0x7c4] ;  /* 0x0007c400010b7983 */ /* 0x001ee80000300800 */
[----:B------:R-:W-:Y:S04]  /*a5d0*/  STL [R1+0x608], R9 ;  /* 0x0006080901007387 */ /* 0x000fe80000100800 */
[----:B------:R-:W-:Y:S04]  /*a5e0*/  STL [R1+0x604], R10 ;  /* 0x0006040a01007387 */ /* 0x000fe80000100800 */
[----:B----4-:R0:W-:Y:S04]  /*a5f0*/  STL [R1+0x5b4], R12 ;  /* 0x0005b40c01007387 */ /* 0x0101e80000100800 */
[----:B0-----:R-:W4:Y:S04]  /*a600*/  LDL.LU R12, [R1+0x7c0] ;  /* 0x0007c000010c7983 */ /* 0x001f280000300800 */
[----:B------:R-:W-:Y:S01]  /*a610*/  STL [R1+0x614], R13 ;  /* 0x0006140d01007387 */ /* 0x000fe20000100800 */
[----:B------:R-:W-:-:S03]  /*a620*/  ISETP.GT.AND P2, PT, R30, 0x8, PT ;  /* 0x000000081e00780c */ /* 0x000fc60003f44270 */
[----:B------:R-:W-:Y:S01]  /*a630*/  STL [R1+0x610], R14 ;  /* 0x0006100e01007387 */ /* 0x000fe20000100800 */
[----:B------:R-:W-:Y:S02]  /*a640*/  IADD3 R3, P5, PT, R25, R3, RZ ;  /* 0x0000000319037210 */ /* 0x000fe40007fbe0ff */
[----:B------:R-:W-:-:S03]  /*a650*/  ISETP.GT.AND P3, PT, R30, 0x9, PT ;  /* 0x000000091e00780c */ /* 0x000fc60003f64270 */
[----:B------:R-:W-:Y:S01]  /*a660*/  IMAD.X R4, R27, 0x1, R4, P5 ;  /* 0x000000011b047824 */ /* 0x000fe200028e0604 */
[----:B------:R-:W-:Y:S02]  /*a670*/  IADD3 R5, P5, PT, R25, R5, RZ ;  /* 0x0000000519057210 */ /* 0x000fe40007fbe0ff */
[----:B------:R-:W-:Y:S01]  /*a680*/  PRMT R49, RZ, 0x7610, R49 ;  /* 0x00007610ff317816 */ /* 0x000fe20000000031 */
[----:B------:R-:W-:Y:S01]  /*a690*/  @P2 IMAD.MOV.U32 R29, RZ, RZ, R4 ;  /* 0x000000ffff1d2224 */ /* 0x000fe200078e0004 */
[----:B------:R-:W-:Y:S01]  /*a6a0*/  ISETP.GT.AND P4, PT, R30, 0xa, PT ;  /* 0x0000000a1e00780c */ /* 0x000fe20003f84270 */
[----:B------:R-:W-:Y:S01]  /*a6b0*/  IMAD.X R6, R27, 0x1, R6, P5 ;  /* 0x000000011b067824 */ /* 0x000fe200028e0606 */
[----:B------:R-:W-:Y:S02]  /*a6c0*/  PRMT R53, RZ, 0x7610, R53 ;  /* 0x00007610ff357816 */ /* 0x000fe40000000035 */
[----:B------:R-:W-:Y:S01]  /*a6d0*/  PRMT R55, RZ, 0x7610, R55 ;  /* 0x00007610ff377816 */ /* 0x000fe20000000037 */
[----:B--2---:R0:W-:Y:S04]  /*a6e0*/  STL [R1+0x5b0], R52 ;  /* 0x0005b03401007387 */ /* 0x0041e80000100800 */
[----:B0-----:R-:W2:Y:S04]  /*a6f0*/  LDL.LU R52, [R1+0x7bc] ;  /* 0x0007bc0001347983 */ /* 0x001ea80000300800 */
[----:B------:R-:W-:Y:S04]  /*a700*/  STL [R1+0x61c], R15 ;  /* 0x00061c0f01007387 */ /* 0x000fe80000100800 */
[----:B------:R-:W-:Y:S04]  /*a710*/  STL [R1+0x618], R16 ;  /* 0x0006181001007387 */ /* 0x000fe80000100800 */
[----:B------:R-:W-:Y:S04]  /*a720*/  STL [R1+0x624], R17 ;  /* 0x0006241101007387 */ /* 0x000fe80000100800 */
[----:B------:R-:W-:Y:S04]  /*a730*/  STL [R1+0x620], R18 ;  /* 0x0006201201007387 */ /* 0x000fe80000100800 */
[----:B------:R0:W-:Y:S04]  /*a740*/  STL [R1+0x5a4], R51 ;  /* 0x0005a43301007387 */ /* 0x0001e80000100800 */
[----:B0-----:R-:W2:Y:S04]  /*a750*/  LDL.LU R51, [R1+0x14c] ;  /* 0x00014c0001337983 */ /* 0x001ea80000300800 */
[----:B------:R-:W-:Y:S04]  /*a760*/  STL [R1+0x62c], R20 ;  /* 0x00062c1401007387 */ /* 0x000fe80000100800 */
[----:B------:R-:W-:Y:S04]  /*a770*/  STL [R1+0x628], R21 ;  /* 0x0006281501007387 */ /* 0x000fe80000100800 */
[----:B------:R0:W-:Y:S04]  /*a780*/  STL [R1+0x5ac], R61 ;  /* 0x0005ac3d01007387 */ /* 0x0001e80000100800 */
[----:B0-----:R-:W2:Y:S04]  /*a790*/  LDL.LU R61, [R1+0x154] ;  /* 0x00015400013d7983 */ /* 0x001ea80000300800 */
[----:B------:R-:W-:Y:S04]  /*a7a0*/  STL [R1+0x634], R22 ;  /* 0x0006341601007387 */ /* 0x000fe80000100800 */
[----:B------:R-:W-:Y:S04]  /*a7b0*/  STL [R1+0x630], R23 ;  /* 0x0006301701007387 */ /* 0x000fe80000100800 */
[----:B------:R0:W-:Y:S02]  /*a7c0*/  STL [R1+0x5a0], R28 ;  /* 0x0005a01c01007387 */ /* 0x0001e40000100800 */
[----:B0-----:R-:W-:-:S05]  /*a7d0*/  @P2 IMAD.MOV.U32 R28, RZ, RZ, R3 ;  /* 0x000000ffff1c2224 */ /* 0x001fca00078e0003 */
[----:B------:R0:W2:Y:S02]  /*a7e0*/  @P2 LDG.E.U8 R49, desc[UR20][R28.64] ;  /* 0x000000141c312981 */ /* 0x0000a4000c1e1100 */
[----:B0-----:R-:W-:Y:S02]  /*a7f0*/  @P3 IMAD.MOV.U32 R28, RZ, RZ, R5 ;  /* 0x000000ffff1c3224 */ /* 0x001fe400078e0005 */
[----:B------:R-:W-:-:S05]  /*a800*/  @P3 IMAD.MOV.U32 R29, RZ, RZ, R6 ;  /* 0x000000ffff1d3224 */ /* 0x000fca00078e0006 */
[----:B------:R0:W2:Y:S01]  /*a810*/  @P3 LDG.E.U8 R53, desc[UR20][R28.64] ;  /* 0x000000141c353981 */ /* 0x0000a2000c1e1100 */
[----:B---3--:R-:W-:-:S05]  /*a820*/  IADD3 R11, P6, PT, R25, R11, RZ ;  /* 0x0000000b190b7210 */ /* 0x008fca0007fde0ff */
[----:B0-----:R-:W-:Y:S02]  /*a830*/  @P4 IMAD.MOV.U32 R28, RZ, RZ, R11 ;  /* 0x000000ffff1c4224 */ /* 0x001fe400078e000b */
[----:B----4-:R-:W-:-:S04]  /*a840*/  IMAD.X R12, R27, 0x1, R12, P6 ;  /* 0x000000011b0c7824 */ /* 0x010fc800030e060c */
[----:B------:R-:W-:-:S05]  /*a850*/  @P4 IMAD.MOV.U32 R29, RZ, RZ, R12 ;  /* 0x000000ffff1d4224 */ /* 0x000fca00078e000c */
[----:B------:R0:W3:Y:S01]  /*a860*/  @P4 LDG.E.U8 R55, desc[UR20][R28.64] ;  /* 0x000000141c374981 */ /* 0x0000e2000c1e1100 */
[----:B------:R-:W-:-:S03]  /*a870*/  ISETP.GT.AND P2, PT, R30, 0xb, PT ;  /* 0x0000000b1e00780c */ /* 0x000fc60003f44270 */
[----:B------:R-:W-:Y:S04]  /*a880*/  STL [R1+0x63c], R3 ;  /* 0x00063c0301007387 */ /* 0x000fe80000100800 */
[----:B------:R-:W-:Y:S04]  /*a890*/  STL [R1+0x638], R4 ;  /* 0x0006380401007387 */ /* 0x000fe80000100800 */
[----:B------:R-:W-:Y:S04]  /*a8a0*/  STL [R1+0x5a8], R60 ;  /* 0x0005a83c01007387 */ /* 0x000fe80000100800 */
[----:B------:R-:W-:Y:S01]  /*a8b0*/  STL [R1+0x644], R5 ;  /* 0x0006440501007387 */ /* 0x000fe20000100800 */
[----:B------:R-:W-:-:S03]  /*a8c0*/  PRMT R2, RZ, 0x7610, R2 ;  /* 0x00007610ff027816 */ /* 0x000fc60000000002 */
[----:B------:R-:W-:Y:S01]  /*a8d0*/  STL [R1+0x640], R6 ;  /* 0x0006400601007387 */ /* 0x000fe20000100800 */
[----:B--2---:R-:W-:-:S05]  /*a8e0*/  IADD3 R51, P5, PT, R25, R51, RZ ;  /* 0x0000003319337210 */ /* 0x004fca0007fbe0ff */
[----:B------:R-:W-:Y:S01]  /*a8f0*/  IMAD.X R52, R27, 0x1, R52, P5 ;  /* 0x000000011b347824 */ /* 0x000fe200028e0634 */
[----:B------:R-:W-:Y:S01]  /*a900*/  STL [R1+0x14c], R51 ;  /* 0x00014c3301007387 */ /* 0x000fe20000100800 */
[----:B0-----:R-:W-:Y:S02]  /*a910*/  @P2 IMAD.MOV.U32 R28, RZ, RZ, R51 ;  /* 0x000000ffff1c2224 */ /* 0x001fe400078e0033 */
[----:B------:R-:W-:-:S05]  /*a920*/  @P2 IMAD.MOV.U32 R29, RZ, RZ, R52 ;  /* 0x000000ffff1d2224 */ /* 0x000fca00078e0034 */
[----:B------:R0:W2:Y:S04]  /*a930*/  @P2 LDG.E.U8 R2, desc[UR20][R28.64] ;  /* 0x000000141c022981 */ /* 0x0000a8000c1e1100 */
[----:B------:R1:W-:Y:S04]  /*a940*/  STL [R1+0x598], R53 ;  /* 0x0005983501007387 */ /* 0x0003e80000100800 */
[----:B-1----:R-:W4:Y:S04]  /*a950*/  LDL.LU R53, [R1+0x15c] ;  /* 0x00015c0001357983 */ /* 0x002f280000300800 */
[----:B------:R-:W4:Y:S04]  /*a960*/  LDL.LU R60, [R1+0x164] ;  /* 0x00016400013c7983 */ /* 0x000f280000300800 */
[----:B------:R-:W-:Y:S04]  /*a970*/  STL [R1+0x64c], R11 ;  /* 0x00064c0b01007387 */ /* 0x000fe80000100800 */
[----:B------:R-:W-:Y:S04]  /*a980*/  STL [R1+0x648], R12 ;  /* 0x0006480c01007387 */ /* 0x000fe80000100800 */
[----:B---3--:R1:W-:Y:S04]  /*a990*/  STL [R1+0x594], R55 ;  /* 0x0005943701007387 */ /* 0x0083e80000100800 */
[----:B-1----:R-:W3:Y:S04]  /*a9a0*/  LDL.LU R55, [R1+0x7b8] ;  /* 0x0007b80001377983 */ /* 0x002ee80000300800 */
[----:B------:R-:W-:Y:S04]  /*a9b0*/  STL [R1+0x650], R52 ;  /* 0x0006503401007387 */ /* 0x000fe80000100800 */
[----:B------:R-:W3:Y:S01]  /*a9c0*/  LDL.LU R29, [R1+0x150] ;  /* 0x00015000011d7983 */ /* 0x000ee20000300800 */
[----:B------:R-:W-:-:S02]  /*a9d0*/  ISETP.GT.AND P3, PT, R30, 0xc, PT ;  /* 0x0000000c1e00780c */ /* 0x000fc40003f64270 */
[----:B------:R-:W-:Y:S02]  /*a9e0*/  IADD3 R61, P5, PT, R25, R61, RZ ;  /* 0x0000003d193d7210 */ /* 0x000fe40007fbe0ff */
[----:B------:R-:W-:-:S03]  /*a9f0*/  PRMT R59, RZ, 0x7610, R59 ;  /* 0x00007610ff3b7816 */ /* 0x000fc6000000003b */
[----:B------:R-:W-:Y:S04]  /*aa00*/  STL [R1+0x154], R61 ;  /* 0x0001543d01007387 */ /* 0x000fe80000100800 */
[----:B------:R-:W3:Y:S02]  /*aa10*/  LDL.LU R51, [R1+0x160] ;  /* 0x0001600001337983 */ /* 0x000ee40000300800 */
[----:B0-----:R-:W-:Y:S02]  /*aa20*/  @P3 IMAD.MOV.U32 R28, RZ, RZ, R61 ;  /* 0x000000ffff1c3224 */ /* 0x001fe400078e003d */
[----:B--2---:R0:W-:Y:S04]  /*aa30*/  STL [R1+0x590], R2 ;  /* 0x0005900201007387 */ /* 0x0041e80000100800 */
[----:B0-----:R-:W2:Y:S01]  /*aa40*/  LDL.LU R2, [R1+0x16c] ;  /* 0x00016c0001027983 */ /* 0x001ea20000300800 */
[----:B----4-:R-:W-:Y:S01]  /*aa50*/  IADD3 R53, P6, PT, R25, R53, RZ ;  /* 0x0000003519357210 */ /* 0x010fe20007fde0ff */
[----:B---3--:R-:W-:-:S05]  /*aa60*/  IMAD.X R29, R27, 0x1, R29, P5 ;  /* 0x000000011b1d7824 */ /* 0x008fca00028e061d */
[----:B------:R0:W-:Y:S04]  /*aa70*/  STL [R1+0x150], R29 ;  /* 0x0001501d01007387 */ /* 0x0001e80000100800 */
[----:B------:R0:W3:Y:S04]  /*aa80*/  @P3 LDG.E.U8 R59, desc[UR20][R28.64] ;  /* 0x000000141c3b3981 */ /* 0x0000e8000c1e1100 */
[----:B------:R-:W-:Y:S04]  /*aa90*/  STL [R1+0x15c], R53 ;  /* 0x00015c3501007387 */ /* 0x000fe80000100800 */
[----:B------:R-:W4:Y:S01]  /*aaa0*/  LDL.LU R28, [R1+0x158] ;  /* 0x00015800011c7983 */ /* 0x000f220000300800 */
[C---:B------:R-:W-:Y:S01]  /*aab0*/  ISETP.GT.AND P4, PT, R30.reuse, 0xd, PT ;  /* 0x0000000d1e00780c */ /* 0x040fe20003f84270 */
[----:B0-----:R-:W-:Y:S01]  /*aac0*/  IMAD.MOV.U32 R29, RZ, RZ, R53 ;  /* 0x000000ffff1d7224 */ /* 0x001fe200078e0035 */
[----:B------:R-:W-:Y:S01]  /*aad0*/  IADD3 R60, P5, PT, R25, R60, RZ ;  /* 0x0000003c193c7210 */ /* 0x000fe20007fbe0ff */
[----:B------:R-:W2:Y:S01]  /*aae0*/  LDL.LU R61, [R1+0x168] ;  /* 0x00016800013d7983 */ /* 0x000ea20000300800 */
[----:B------:R-:W-:-:S03]  /*aaf0*/  ISETP.GT.AND P2, PT, R30, 0xe, PT ;  /* 0x0000000e1e00780c */ /* 0x000fc60003f44270 */
[----:B------:R-:W-:Y:S01]  /*ab00*/  STL [R1+0x164], R60 ;  /* 0x0001643c01007387 */ /* 0x000fe20000100800 */
[----:B------:R-:W-:Y:S01]  /*ab10*/  PRMT R55, RZ, 0x7610, R55 ;  /* 0x00007610ff377816 */ /* 0x000fe20000000037 */
[C---:B------:R-:W-:Y:S01]  /*ab20*/  IMAD.X R51, R27.reuse, 0x1, R51, P5 ;  /* 0x000000011b337824 */ /* 0x040fe200028e0633 */
[----:B------:R-:W-:Y:S01]  /*ab30*/  PRMT R57, RZ, 0x7610, R57 ;  /* 0x00007610ff397816 */ /* 0x000fe20000000039 */
[----:B---3--:R0:W-:Y:S01]  /*ab40*/  STL [R1+0x58c], R59 ;  /* 0x00058c3b01007387 */ /* 0x0081e20000100800 */
[----:B----4-:R-:W-:-:S03]  /*ab50*/  IMAD.X R28, R27, 0x1, R28, P6 ;  /* 0x000000011b1c7824 */ /* 0x010fc600030e061c */
[----:B0-----:R-:W3:Y:S02]  /*ab60*/  LDL.LU R59, [R1+0x174] ;  /* 0x00017400013b7983 */ /* 0x001ee40000300800 */
[-C--:B------:R-:W-:Y:S02]  /*ab70*/  @P4 LOP3.LUT R29, R29, R28.reuse, RZ, 0x3c, !PT ;  /* 0x0000001c1d1d4212 */ /* 0x080fe400078e3cff */
[----:B------:R-:W4:Y:S04]  /*ab80*/  LDL.LU R53, [R1+0x17c] ;  /* 0x00017c0001357983 */ /* 0x000f280000300800 */
[----:B------:R0:W-:Y:S02]  /*ab90*/  STL [R1+0x158], R28 ;  /* 0x0001581c01007387 */ /* 0x0001e40000100800 */
[----:B0-----:R-:W-:-:S04]  /*aba0*/  @P4 LOP3.LUT R28, R29, R28, RZ, 0x3c, !PT ;  /* 0x0000001c1d1c4212 */ /* 0x001fc800078e3cff */
[----:B------:R-:W-:-:S05]  /*abb0*/  @P4 LOP3.LUT R29, R29, R28, RZ, 0x3c, !PT ;  /* 0x0000001c1d1d4212 */ /* 0x000fca00078e3cff */
[----:B------:R0:W4:Y:S02]  /*abc0*/  @P4 LDG.E.U8 R55, desc[UR20][R28.64] ;  /* 0x000000141c374981 */ /* 0x000124000c1e1100 */
[----:B0-----:R-:W-:Y:S02]  /*abd0*/  IMAD.MOV.U32 R29, RZ, RZ, R51 ;  /* 0x000000ffff1d7224 */ /* 0x001fe400078e0033 */
[----:B------:R-:W-:-:S05]  /*abe0*/  @P2 IMAD.MOV.U32 R28, RZ, RZ, R60 ;  /* 0x000000ffff1c2224 */ /* 0x000fca00078e003c */
[----:B------:R0:W4:Y:S01]  /*abf0*/  @P2 LDG.E.U8 R57, desc[UR20][R28.64] ;  /* 0x000000141c392981 */ /* 0x000122000c1e1100 */
[----:B------:R-:W-:Y:S02]  /*ac00*/  ISETP.GT.AND P3, PT, R30, 0xf, PT ;  /* 0x0000000f1e00780c */ /* 0x000fe40003f64270 */
[----:B--2---:R-:W-:Y:S01]  /*ac10*/  IADD3 R2, P5, PT, R25, R2, RZ ;  /* 0x0000000219027210 */ /* 0x004fe20007fbe0ff */
[----:B------:R-:W-:Y:S01]  /*ac20*/  STL [R1+0x160], R51 ;  /* 0x0001603301007387 */ /* 0x000fe20000100800 */
[----:B------:R-:W-:-:S03]  /*ac30*/  PRMT R20, RZ, 0x7610, R20 ;  /* 0x00007610ff147816 */ /* 0x000fc60000000014 */
[----:B------:R-:W-:-:S06]  /*ac40*/  IMAD.X R61, R27, 0x1, R61, P5 ;  /* 0x000000011b3d7824 */ /* 0x000fcc00028e063d */
[----:B0-----:R-:W-:Y:S02]  /*ac50*/  @P3 IMAD.MOV.U32 R28, RZ, RZ, R2 ;  /* 0x000000ffff1c3224 */ /* 0x001fe400078e0002 */
[----:B------:R-:W-:-:S05]  /*ac60*/  @P3 IMAD.MOV.U32 R29, RZ, RZ, R61 ;  /* 0x000000ffff1d3224 */ /* 0x000fca00078e003d */
[----:B------:R-:W2:Y:S01]  /*ac70*/  @P3 LDG.E.U8 R20, desc[UR20][R28.64] ;  /* 0x000000141c143981 */ /* 0x000ea2000c1e1100 */
[C---:B---3--:R-:W-:Y:S02]  /*ac80*/  IADD3 R59, P6, PT, R25.reuse, R59, RZ ;  /* 0x0000003b193b7210 */ /* 0x048fe40007fde0ff */
[----:B----4-:R-:W-:Y:S01]  /*ac90*/  IADD3 R53, P5, PT, R25, R53, RZ ;  /* 0x0000003519357210 */ /* 0x010fe20007fbe0ff */
[----:B------:R0:W-:Y:S04]  /*aca0*/  STL [R1+0x588], R55 ;  /* 0x0005883701007387 */ /* 0x0001e80000100800 */
[----:B0-----:R-:W3:Y:S04]  /*acb0*/  LDL.LU R55, [R1+0x7b4] ;  /* 0x0007b40001377983 */ /* 0x001ee80000300800 */
[----:B------:R-:W4:Y:S04]  /*acc0*/  LDL.LU R51, [R1+0x7b0] ;  /* 0x0007b00001337983 */ /* 0x000f280000300800 */
[----:B------:R0:W-:Y:S04]  /*acd0*/  STL [R1+0x584], R57 ;  /* 0x0005843901007387 */ /* 0x0001e80000100800 */
[----:B0-----:R-:W3:Y:S04]  /*ace0*/  LDL.LU R57, [R1+0x178] ;  /* 0x0001780001397983 */ /* 0x001ee80000300800 */
[----:B------:R0:W-:Y:S04]  /*acf0*/  STL [R1+0x16c], R2 ;  /* 0x00016c0201007387 */ /* 0x0001e80000100800 */
[----:B------:R-:W3:Y:S04]  /*ad00*/  LDL.LU R60, [R1+0x184] ;  /* 0x00018400013c7983 */ /* 0x000ee80000300800 */
[----:B------:R1:W-:Y:S04]  /*ad10*/  STL [R1+0x168], R61 ;  /* 0x0001683d01007387 */ /* 0x0003e80000100800 */
[----:B0-----:R-:W3:Y:S04]  /*ad20*/  LDL.LU R2, [R1+0x18c] ;  /* 0x00018c0001027983 */ /* 0x001ee80000300800 */
[----:B------:R0:W-:Y:S04]  /*ad30*/  STL [R1+0x174], R59 ;  /* 0x0001743b01007387 */ /* 0x0001e80000100800 */
[----:B-1----:R-:W3:Y:S04]  /*ad40*/  LDL.LU R61, [R1+0x194] ;  /* 0x00019400013d7983 */ /* 0x002ee80000300800 */
[----:B------:R-:W-:Y:S04]  /*ad50*/  STL [R1+0x17c], R53 ;  /* 0x00017c3501007387 */ /* 0x000fe80000100800 */
[----:B------:R-:W3:Y:S01]  /*ad60*/  LDL.LU R29, [R1+0x170] ;  /* 0x00017000011d7983 */ /* 0x000ee20000300800 */
[----:B------:R-:W-:-:S02]  /*ad70*/  ISETP.GT.AND P4, PT, R30, 0x10, PT ;  /* 0x000000101e00780c */ /* 0x000fc40003f84270 */
[----:B------:R-:W-:Y:S01]  /*ad80*/  ISETP.GT.AND P2, PT, R30, 0x11, PT ;  /* 0x000000111e00780c */ /* 0x000fe20003f44270 */
[----:B--2---:R-:W-:Y:S10]  /*ad90*/  STL [R1+0x654], R20 ;  /* 0x0006541401007387 */ /* 0x004ff40000100800 */
[----:B------:R-:W-:Y:S01]  /*ada0*/  @P4 IMAD.MOV.U32 R28, RZ, RZ, R59 ;  /* 0x000000ffff1c4224 */ /* 0x000fe200078e003b */
[----:B----4-:R-:W-:-:S02]  /*adb0*/  PRMT R51, RZ, 0x7610, R51 ;  /* 0x00007610ff337816 */ /* 0x010fc40000000033 */
[----:B---3--:R-:W-:Y:S01]  /*adc0*/  PRMT R55, RZ, 0x7610, R55 ;  /* 0x00007610ff377816 */ /* 0x008fe20000000037 */
[C---:B------:R-:W-:Y:S02]  /*add0*/  IMAD.X R57, R27.reuse, 0x1, R57, P5 ;  /* 0x000000011b397824 */ /* 0x040fe400028e0639 */
[----:B------:R-:W-:-:S05]  /*ade0*/  IMAD.X R29, R27, 0x1, R29, P6 ;  /* 0x000000011b1d7824 */ /* 0x000fca00030e061d */
[----:B------:R1:W-:Y:S04]  /*adf0*/  STL [R1+0x170], R29 ;  /* 0x0001701d01007387 */ /* 0x0003e80000100800 */
[----:B------:R1:W2:Y:S01]  /*ae00*/  @P4 LDG.E.U8 R51, desc[UR20][R28.64] ;  /* 0x000000141c334981 */ /* 0x0002a2000c1e1100 */
[----:B------:R-:W-:-:S03]  /*ae10*/  IADD3 R60, P5, PT, R25, R60, RZ ;  /* 0x0000003c193c7210 */ /* 0x000fc60007fbe0ff */
[----:B0-----:R-:W3:Y:S01]  /*ae20*/  LDL.LU R59, [R1+0x7ac] ;  /* 0x0007ac00013b7983 */ /* 0x001ee20000300800 */
[----:B-1----:R-:W-:Y:S02]  /*ae30*/  IMAD.MOV.U32 R29, RZ, RZ, R57 ;  /* 0x000000ffff1d7224 */ /* 0x002fe400078e0039 */
[----:B------:R-:W-:-:S05]  /*ae40*/  @P2 IMAD.MOV.U32 R28, RZ, RZ, R53 ;  /* 0x000000ffff1c2224 */ /* 0x000fca00078e0035 */
[----:B------:R-:W4:Y:S04]  /*ae50*/  @P2 LDG.E.U8 R55, desc[UR20][R28.64] ;  /* 0x000000141c372981 */ /* 0x000f28000c1e1100 */
[----:B------:R0:W-:Y:S04]  /*ae60*/  STL [R1+0x178], R57 ;  /* 0x0001783901007387 */ /* 0x0001e80000100800 */
[----:B0-----:R-:W2:Y:S04]  /*ae70*/  LDL.LU R57, [R1+0x7a8] ;  /* 0x0007a80001397983 */ /* 0x001ea80000300800 */
[----:B------:R-:W2:Y:S04]  /*ae80*/  LDL.LU R53, [R1+0x190] ;  /* 0x0001900001357983 */ /* 0x000ea80000300800 */
[----:B----4-:R0:W-:Y:S04]  /*ae90*/  STL [R1+0x57c], R55 ;  /* 0x00057c3701007387 */ /* 0x0101e80000100800 */
[----:B0-----:R-:W4:Y:S04]  /*aea0*/  LDL.LU R55, [R1+0x7a4] ;  /* 0x0007a40001377983 */ /* 0x001f280000300800 */
[----:B------:R0:W-:Y:S04]  /*aeb0*/  STL [R1+0x184], R60 ;  /* 0x0001843c01007387 */ /* 0x0001e80000100800 */
[----:B------:R-:W3:Y:S01]  /*aec0*/  LDL.LU R28, [R1+0x180] ;  /* 0x00018000011c7983 */ /* 0x000ee20000300800 */
[----:B------:R-:W-:Y:S01]  /*aed0*/  ISETP.GT.AND P3, PT, R30, 0x12, PT ;  /* 0x000000121e00780c */ /* 0x000fe20003f64270 */
[----:B------:R-:W-:-:S02]  /*aee0*/  IMAD.MOV.U32 R29, RZ, RZ, R60 ;  /* 0x000000ffff1d7224 */ /* 0x000fc400078e003c */
[----:B0-----:R-:W4:Y:S01]  /*aef0*/  LDL.LU R60, [R1+0x19c] ;  /* 0x00019c00013c7983 */ /* 0x001f220000300800 */
[----:B--2---:R-:W-:Y:S02]  /*af00*/  PRMT R57, RZ, 0x7610, R57 ;  /* 0x00007610ff397816 */ /* 0x004fe40000000039 */
[----:B------:R-:W-:Y:S01]  /*af10*/  IADD3 R2, P6, PT, R25, R2, RZ ;  /* 0x0000000219027210 */ /* 0x000fe20007fde0ff */
[----:B---3--:R-:W-:-:S06]  /*af20*/  IMAD.X R28, R27, 0x1, R28, P5 ;  /* 0x000000011b1c7824 */ /* 0x008fcc00028e061c */
[-C--:B------:R-:W-:Y:S01]  /*af30*/  @P3 LOP3.LUT R29, R29, R28.reuse, RZ, 0x3c, !PT ;  /* 0x0000001c1d1d3212 */ /* 0x080fe200078e3cff */
[----:B------:R0:W-:Y:S03]  /*af40*/  STL [R1+0x180], R28 ;  /* 0x0001801c01007387 */ /* 0x0001e60000100800 */
[----:B0-----:R-:W-:-:S04]  /*af50*/  @P3 LOP3.LUT R28, R29, R28, RZ, 0x3c, !PT ;  /* 0x0000001c1d1c3212 */ /* 0x001fc800078e3cff */
[----:B------:R-:W-:Y:S01]  /*af60*/  @P3 LOP3.LUT R29, R29, R28, RZ, 0x3c, !PT ;  /* 0x0000001c1d1d3212 */ /* 0x000fe200078e3cff */
[----:B------:R0:W-:Y:S04]  /*af70*/  STL [R1+0x18c], R2 ;  /* 0x00018c0201007387 */ /* 0x0001e80000100800 */
[----:B------:R1:W2:Y:S04]  /*af80*/  @P3 LDG.E.U8 R57, desc[UR20][R28.64] ;  /* 0x000000141c393981 */ /* 0x0002a8000c1e1100 */
[----:B------:R-:W3:Y:S01]  /*af90*/  LDL.LU R28, [R1+0x188] ;  /* 0x00018800011c7983 */ /* 0x000ee20000300800 */
[----:B------:R-:W-:Y:S01]  /*afa0*/  ISETP.GT.AND P4, PT, R30, 0x13, PT ;  /* 0x000000131e00780c */ /* 0x000fe20003f84270 */
[----:B-1----:R-:W-:Y:S01]  /*afb0*/  IMAD.MOV.U32 R29, RZ, RZ, R2 ;  /* 0x000000ffff1d7224 */ /* 0x002fe200078e0002 */
[----:B------:R-:W-:Y:S01]  /*afc0*/  IADD3 R61, P5, PT, R25, R61, RZ ;  /* 0x0000003d193d7210 */ /* 0x000fe20007fbe0ff */
[----:B0-----:R-:W3:Y:S04]  /*afd0*/  LDL.LU R2, [R1+0x1a4] ;  /* 0x0001a40001027983 */ /* 0x001ee80000300800 */
[----:B------:R-:W-:Y:S01]  /*afe0*/  STL [R1+0x194], R61 ;  /* 0x0001943d01007387 */ /* 0x000fe20000100800 */
[----:B----4-:R-:W-:-:S03]  /*aff0*/  PRMT R55, RZ, 0x7610, R55 ;  /* 0x00007610ff377816 */ /* 0x010fc60000000037 */
[----:B--2---:R0:W-:Y:S01]  /*b000*/  STL [R1+0x578], R57 ;  /* 0x0005783901007387 */ /* 0x0041e20000100800 */
[----:B---3--:R-:W-:-:S03]  /*b010*/  IMAD.X R28, R27, 0x1, R28, P6 ;  /* 0x000000011b1c7824 */ /* 0x008fc600030e061c */
[----:B0-----:R-:W2:Y:S02]  /*b020*/  LDL.LU R57, [R1+0x1ac] ;  /* 0x0001ac0001397983 */ /* 0x001ea40000300800 */
[-C--:B------:R-:W-:Y:S02]  /*b030*/  @P4 LOP3.LUT R29, R29, R28.reuse, RZ, 0x3c, !PT ;  /* 0x0000001c1d1d4212 */ /* 0x080fe400078e3cff */
[----:B------:R0:W-:Y:S02]  /*b040*/  STL [R1+0x188], R28 ;  /* 0x0001881c01007387 */ /* 0x0001e40000100800 */
[----:B0-----:R-:W-:-:S04]  /*b050*/  @P4 LOP3.LUT R28, R29, R28, RZ, 0x3c, !PT ;  /* 0x0000001c1d1c4212 */ /* 0x001fc800078e3cff */
[----:B------:R-:W-:-:S05]  /*b060*/  @P4 LOP3.LUT R29, R29, R28, RZ, 0x3c, !PT ;  /* 0x0000001c1d1d4212 */ /* 0x000fca00078e3cff */
[----:B------:R0:W3:Y:S01]  /*b070*/  @P4 LDG.E.U8 R55, desc[UR20][R28.64] ;  /* 0x000000141c374981 */ /* 0x0000e2000c1e1100 */
[----:B------:R-:W-:Y:S01]  /*b080*/  ISETP.GT.AND P2, PT, R30, 0x14, PT ;  /* 0x000000141e00780c */ /* 0x000fe20003f44270 */
[----:B------:R-:W-:Y:S01]  /*b090*/  IMAD.X R53, R27, 0x1, R53, P5 ;  /* 0x000000011b357824 */ /* 0x000fe200028e0635 */
[----:B------:R-:W-:-:S04]  /*b0a0*/  PRMT R31, RZ, 0x7610, R31 ;  /* 0x00007610ff1f7816 */ /* 0x000fc8000000001f */
[----:B------:R-:W-:Y:S01]  /*b0b0*/  STL [R1+0x190], R53 ;  /* 0x0001903501007387 */ /* 0x000fe20000100800 */
[----:B0-----:R-:W-:-:S06]  /*b0c0*/  IMAD.MOV.U32 R29, RZ, RZ, R53 ;  /* 0x000000ffff1d7224 */ /* 0x001fcc00078e0035 */
[----:B------:R-:W-:-:S05]  /*b0d0*/  @P2 IMAD.MOV.U32 R28, RZ, RZ, R61 ;  /* 0x000000ffff1c2224 */ /* 0x000fca00078e003d */
[----:B------:R-:W4:Y:S04]  /*b0e0*/  @P2 LDG.E.U8 R31, desc[UR20][R28.64] ;  /* 0x000000141c1f2981 */ /* 0x000f28000c1e1100 */
[----:B---3--:R0:W-:Y:S04]  /*b0f0*/  STL [R1+0x574], R55 ;  /* 0x0005743701007387 */ /* 0x0081e80000100800 */
[----:B0-----:R-:W3:Y:S04]  /*b100*/  LDL.LU R55, [R1+0x7a0] ;  /* 0x0007a00001377983 */ /* 0x001ee80000300800 */
[----:B------:R-:W2:Y:S04]  /*b110*/  LDL.LU R53, [R1+0x79c] ;  /* 0x00079c0001357983 */ /* 0x000ea80000300800 */
[----:B------:R-:W2:Y:S01]  /*b120*/  LDL.LU R29, [R1+0x198] ;  /* 0x00019800011d7983 */ /* 0x000ea20000300800 */
[----:B------:R-:W-:-:S02]  /*b130*/  ISETP.GT.AND P3, PT, R30, 0x15, PT ;  /* 0x000000151e00780c */ /* 0x000fc40003f64270 */
[C---:B------:R-:W-:Y:S01]  /*b140*/  IADD3 R60, P5, PT, R25.reuse, R60, RZ ;  /* 0x0000003c193c7210 */ /* 0x040fe20007fbe0ff */
[----:B------:R-:W2:Y:S01]  /*b150*/  LDL.LU R61, [R1+0x1a8] ;  /* 0x0001a800013d7983 */ /* 0x000ea20000300800 */
[----:B------:R-:W-:-:S03]  /*b160*/  IADD3 R2, P6, PT, R25, R2, RZ ;  /* 0x0000000219027210 */ /* 0x000fc60007fde0ff */
[----:B------:R-:W-:Y:S04]  /*b170*/  STL [R1+0x19c], R60 ;  /* 0x00019c3c01007387 */ /* 0x000fe80000100800 */
[----:B----4-:R0:W-:Y:S02]  /*b180*/  STL [R1+0x570], R31 ;  /* 0x0005701f01007387 */ /* 0x0101e40000100800 */
[----:B------:R-:W-:Y:S02]  /*b190*/  @P3 IMAD.MOV.U32 R28, RZ, RZ, R60 ;  /* 0x000000ffff1c3224 */ /* 0x000fe400078e003c */
[----:B0-----:R-:W4:Y:S01]  /*b1a0*/  LDL.LU R31, [R1+0x1b4] ;  /* 0x0001b400011f7983 */ /* 0x001f220000300800 */
[----:B---3--:R-:W-:Y:S01]  /*b1b0*/  PRMT R55, RZ, 0x7610, R55 ;  /* 0x00007610ff377816 */ /* 0x008fe20000000037 */
[----:B--2---:R-:W-:-:S05]  /*b1c0*/  IMAD.X R29, R27, 0x1, R29, P5 ;  /* 0x000000011b1d7824 */ /* 0x004fca00028e061d */
[----:B------:R0:W-:Y:S04]  /*b1d0*/  STL [R1+0x198], R29 ;  /* 0x0001981d01007387 */ /* 0x0001e80000100800 */
[----:B------:R0:W2:Y:S04]  /*b1e0*/  @P3 LDG.E.U8 R55, desc[UR20][R28.64] ;  /* 0x000000141c373981 */ /* 0x0000a8000c1e1100 */
[----:B------:R1:W-:Y:S04]  /*b1f0*/  STL [R1+0x1a4], R2 ;  /* 0x0001a40201007387 */ /* 0x0003e80000100800 */
[----:B------:R-:W3:Y:S01]  /*b200*/  LDL.LU R28, [R1+0x1a0] ;  /* 0x0001a000011c7983 */ /* 0x000ee20000300800 */
[----:B------:R-:W-:Y:S01]  /*b210*/  ISETP.GT.AND P4, PT, R30, 0x16, PT ;  /* 0x000000161e00780c */ /* 0x000fe20003f84270 */
[----:B0-----:R-:W-:Y:S01]  /*b220*/  IMAD.MOV.U32 R29, RZ, RZ, R2 ;  /* 0x000000ffff1d7224 */ /* 0x001fe200078e0002 */
[----:B------:R-:W-:Y:S01]  /*b230*/  IADD3 R57, P5, PT, R25, R57, RZ ;  /* 0x0000003919397210 */ /* 0x000fe20007fbe0ff */
[----:B------:R-:W4:Y:S04]  /*b240*/  LDL.LU R60, [R1+0x1b0] ;  /* 0x0001b000013c7983 */ /* 0x000f280000300800 */
[----:B------:R-:W-:Y:S04]  /*b250*/  STL [R1+0x1ac], R57 ;  /* 0x0001ac3901007387 */ /* 0x000fe80000100800 */
[----:B-1----:R-:W4:Y:S01]  /*b260*/  LDL.LU R2, [R1+0x1bc] ;  /* 0x0001bc0001027983 */ /* 0x002f220000300800 */
[----:B------:R-:W-:-:S03]  /*b270*/  PRMT R53, RZ, 0x7610, R53 ;  /* 0x00007610ff357816 */ /* 0x000fc60000000035 */
        /* <DEDUP_REMOVED lines=11> */
[----:B------:R-:W-:Y:S07]  /*b330*/  STL [R1+0x1a8], R61 ;  /* 0x0001a83d01007387 */ /* 0x000fee0000100800 */
[----:B0-----:R-:W-:Y:S02]  /*b340*/  @P2 IMAD.MOV.U32 R28, RZ, RZ, R57 ;  /* 0x000000ffff1c2224 */ /* 0x001fe400078e0039 */
[----:B------:R-:W-:-:S05]  /*b350*/  @P2 IMAD.MOV.U32 R29, RZ, RZ, R61 ;  /* 0x000000ffff1d2224 */ /* 0x000fca00078e003d */
[----:B------:R0:W2:Y:S04]  /*b360*/  @P2 LDG.E.U8 R21, desc[UR20][R28.64] ;  /* 0x000000141c152981 */ /* 0x0000a8000c1e1100 */
[----:B---3--:R1:W-:Y:S04]  /*b370*/  STL [R1+0x144], R53 ;  /* 0x0001443501007387 */ /* 0x0083e80000100800 */
[----:B-1----:R-:W3:Y:S01]  /*b380*/  LDL.LU R53, [R1+0x798] ;  /* 0x0007980001357983 */ /* 0x002ee20000300800 */
[----:B------:R-:W-:Y:S02]  /*b390*/  ISETP.GT.AND P3, PT, R30, 0x18, PT ;  /* 0x000000181e00780c */ /* 0x000fe40003f64270 */
[C---:B----4-:R-:W-:Y:S01]  /*b3a0*/  IADD3 R31, P5, PT, R25.reuse, R31, RZ ;  /* 0x0000001f191f7210 */ /* 0x050fe20007fbe0ff */
[----:B------:R-:W4:Y:S01]  /*b3b0*/  LDL.LU R57, [R1+0x1c0] ;  /* 0x0001c00001397983 */ /* 0x000f220000300800 */
[----:B------:R-:W-:-:S03]  /*b3c0*/  IADD3 R2, P6, PT, R25, R2, RZ ;  /* 0x0000000219027210 */ /* 0x000fc60007fde0ff */
[----:B------:R-:W-:Y:S01]  /*b3d0*/  IMAD.X R60, R27, 0x1, R60, P5 ;  /* 0x000000011b3c7824 */ /* 0x000fe200028e063c */
[----:B------:R-:W4:Y:S01]  /*b3e0*/  LDL.LU R61, [R1+0x1cc] ;  /* 0x0001cc00013d7983 */ /* 0x000f220000300800 */
[----:B--2---:R-:W-:-:S03]  /*b3f0*/  IADD3 R55, P5, PT, R25, R55, RZ ;  /* 0x0000003719377210 */ /* 0x004fc60007fbe0ff */
[----:B------:R1:W-:Y:S01]  /*b400*/  STL [R1+0x1b4], R31 ;  /* 0x0001b41f01007387 */ /* 0x0003e20000100800 */
[----:B0-----:R-:W-:Y:S02]  /*b410*/  @P3 IMAD.MOV.U32 R28, RZ, RZ, R31 ;  /* 0x000000ffff1c3224 */ /* 0x001fe400078e001f */
[----:B------:R-:W-:Y:S01]  /*b420*/  @P3 IMAD.MOV.U32 R29, RZ, RZ, R60 ;  /* 0x000000ffff1d3224 */ /* 0x000fe200078e003c */
[----:B------:R-:W-:Y:S04]  /*b430*/  STL [R1+0x658], R21 ;  /* 0x0006581501007387 */ /* 0x000fe80000100800 */
[----:B------:R0:W-:Y:S04]  /*b440*/  STL [R1+0x1b0], R60 ;  /* 0x0001b03c01007387 */ /* 0x0001e80000100800 */
[----:B-1----:R-:W2:Y:S04]  /*b450*/  LDL.LU R31, [R1+0x1d4] ;  /* 0x0001d400011f7983 */ /* 0x002ea80000300800 */
[----:B------:R1:W-:Y:S04]  /*b460*/  STL [R1+0x1bc], R2 ;  /* 0x0001bc0201007387 */ /* 0x0003e80000100800 */
[----:B0-----:R-:W2:Y:S04]  /*b470*/  LDL.LU R60, [R1+0x1dc] ;  /* 0x0001dc00013c7983 */ /* 0x001ea80000300800 */
[----:B------:R-:W-:Y:S01]  /*b480*/  STL [R1+0x1c4], R55 ;  /* 0x0001c43701007387 */ /* 0x000fe20000100800 */
[----:B---3--:R-:W-:-:S06]  /*b490*/  PRMT R53, RZ, 0x7610, R53 ;  /* 0x00007610ff357816 */ /* 0x008fcc0000000035 */
[----:B------:R0:W3:Y:S02]  /*b4a0*/  @P3 LDG.E.U8 R53, desc[UR20][R28.64] ;  /* 0x000000141c353981 */ /* 0x0000e4000c1e1100 */
[----:B0-----:R-:W-:Y:S02]  /*b4b0*/  IMAD.MOV.U32 R29, RZ, RZ, R2 ;  /* 0x000000ffff1d7224 */ /* 0x001fe400078e0002 */
[----:B-1----:R-:W2:Y:S04]  /*b4c0*/  LDL.LU R2, [R1+0x794] ;  /* 0x0007940001027983 */ /* 0x002ea80000300800 */
[----:B------:R-:W2:Y:S01]  /*b4d0*/  LDL.LU R28, [R1+0x1b8] ;  /* 0x0001b800011c7983 */ /* 0x000ea20000300800 */
[----:B------:R-:W-:Y:S02]  /*b4e0*/  ISETP.GT.AND P4, PT, R30, 0x19, PT ;  /* 0x000000191e00780c */ /* 0x000fe40003f84270 */
[----:B------:R-:W-:Y:S01]  /*b4f0*/  PRMT R59, RZ, 0x7610, R59 ;  /* 0x00007610ff3b7816 */ /* 0x000fe2000000003b */
[----:B--2---:R-:W-:-:S10]  /*b500*/  IMAD.X R28, R27, 0x1, R28, P6 ;  /* 0x000000011b1c7824 */ /* 0x004fd400030e061c */
[-C--:B------:R-:W-:Y:S01]  /*b510*/  @P4 LOP3.LUT R29, R29, R28.reuse, RZ, 0x3c, !PT ;  /* 0x0000001c1d1d4212 */ /* 0x080fe200078e3cff */
[----:B------:R0:W-:Y:S03]  /*b520*/  STL [R1+0x1b8], R28 ;  /* 0x0001b81c01007387 */ /* 0x0001e60000100800 */
[----:B0-----:R-:W-:-:S04]  /*b530*/  @P4 LOP3.LUT R28, R29, R28, RZ, 0x3c, !PT ;  /* 0x0000001c1d1c4212 */ /* 0x001fc800078e3cff */
[----:B------:R-:W-:-:S05]  /*b540*/  @P4 LOP3.LUT R29, R29, R28, RZ, 0x3c, !PT ;  /* 0x0000001c1d1d4212 */ /* 0x000fca00078e3cff */
[----:B------:R0:W2:Y:S01]  /*b550*/  @P4 LDG.E.U8 R59, desc[UR20][R28.64] ;  /* 0x000000141c3b4981 */ /* 0x0000a2000c1e1100 */
[----:B------:R-:W-:Y:S01]  /*b560*/  ISETP.GT.AND P2, PT, R30, 0x1a, PT ;  /* 0x0000001a1e00780c */ /* 0x000fe20003f44270 */
[----:B----4-:R-:W-:Y:S01]  /*b570*/  IMAD.X R57, R27, 0x1, R57, P5 ;  /* 0x000000011b397824 */ /* 0x010fe200028e0639 */
[----:B------:R-:W-:-:S04]  /*b580*/  PRMT R0, RZ, 0x7610, R0 ;  /* 0x00007610ff007816 */ /* 0x000fc80000000000 */
[----:B------:R-:W-:Y:S01]  /*b590*/  STL [R1+0x1c0], R57 ;  /* 0x0001c03901007387 */ /* 0x000fe20000100800 */
[----:B0-----:R-:W-:-:S06]  /*b5a0*/  IMAD.MOV.U32 R29, RZ, RZ, R57 ;  /* 0x000000ffff1d7224 */ /* 0x001fcc00078e0039 */
[----:B------:R-:W-:-:S05]  /*b5b0*/  @P2 IMAD.MOV.U32 R28, RZ, RZ, R55 ;  /* 0x000000ffff1c2224 */ /* 0x000fca00078e0037 */
[----:B------:R-:W4:Y:S04]  /*b5c0*/  @P2 LDG.E.U8 R0, desc[UR20][R28.64] ;  /* 0x000000141c002981 */ /* 0x000f28000c1e1100 */
[----:B--2---:R0:W-:Y:S04]  /*b5d0*/  STL [R1+0x13c], R59 ;  /* 0x00013c3b01007387 */ /* 0x0041e80000100800 */
[----:B0-----:R-:W2:Y:S04]  /*b5e0*/  LDL.LU R59, [R1+0x790] ;  /* 0x00079000013b7983 */ /* 0x001ea80000300800 */
[----:B------:R-:W2:Y:S04]  /*b5f0*/  LDL.LU R57, [R1+0x78c] ;  /* 0x00078c0001397983 */ /* 0x000ea80000300800 */
[----:B------:R-:W3:Y:S01]  /*b600*/  LDL.LU R29, [R1+0x1c8] ;  /* 0x0001c800011d7983 */ /* 0x000ee20000300800 */
[----:B------:R-:W-:-:S02]  /*b610*/  ISETP.GT.AND P3, PT, R30, 0x1b, PT ;  /* 0x0000001b1e00780c */ /* 0x000fc40003f64270 */
[C---:B------:R-:W-:Y:S01]  /*b620*/  IADD3 R61, P5, PT, R25.reuse, R61, RZ ;  /* 0x0000003d193d7210 */ /* 0x040fe20007fbe0ff */
[----:B------:R-:W3:Y:S01]  /*b630*/  LDL.LU R55, [R1+0x1d8] ;  /* 0x0001d80001377983 */ /* 0x000ee20000300800 */
[----:B------:R-:W-:-:S03]  /*b640*/  IADD3 R31, P6, PT, R25, R31, RZ ;  /* 0x0000001f191f7210 */ /* 0x000fc60007fde0ff */
[----:B------:R-:W-:Y:S04]  /*b650*/  STL [R1+0x1cc], R61 ;  /* 0x0001cc3d01007387 */ /* 0x000fe80000100800 */
[----:B----4-:R0:W-:Y:S02]  /*b660*/  STL [R1+0x138], R0 ;  /* 0x0001380001007387 */ /* 0x0101e40000100800 */
[----:B------:R-:W-:Y:S02]  /*b670*/  @P3 IMAD.MOV.U32 R28, RZ, RZ, R61 ;  /* 0x000000ffff1c3224 */ /* 0x000fe400078e003d */
[----:B0-----:R-:W4:Y:S01]  /*b680*/  LDL.LU R0, [R1+0x1e4] ;  /* 0x0001e40001007983 */ /* 0x001f220000300800 */
[----:B--2---:R-:W-:Y:S01]  /*b690*/  PRMT R57, RZ, 0x7610, R57 ;  /* 0x00007610ff397816 */ /* 0x004fe20000000039 */
[----:B---3--:R-:W-:-:S05]  /*b6a0*/  IMAD.X R29, R27, 0x1, R29, P5 ;  /* 0x000000011b1d7824 */ /* 0x008fca00028e061d */
[----:B------:R0:W-:Y:S04]  /*b6b0*/  STL [R1+0x1c8], R29 ;  /* 0x0001c81d01007387 */ /* 0x0001e80000100800 */
[----:B------:R0:W2:Y:S04]  /*b6c0*/  @P3 LDG.E.U8 R57, desc[UR20][R28.64] ;  /* 0x000000141c393981 */ /* 0x0000a8000c1e1100 */
[----:B------:R1:W-:Y:S04]  /*b6d0*/  STL [R1+0x1d4], R31 ;  /* 0x0001d41f01007387 */ /* 0x0003e80000100800 */
[----:B------:R-:W3:Y:S01]  /*b6e0*/  LDL.LU R28, [R1+0x1d0] ;  /* 0x0001d000011c7983 */ /* 0x000ee20000300800 */
[C---:B------:R-:W-:Y:S01]  /*b6f0*/  ISETP.GT.AND P4, PT, R30.reuse, 0x1c, PT ;  /* 0x0000001c1e00780c */ /* 0x040fe20003f84270 */
[----:B0-----:R-:W-:Y:S01]  /*b700*/  IMAD.MOV.U32 R29, RZ, RZ, R31 ;  /* 0x000000ffff1d7224 */ /* 0x001fe200078e001f */
[----:B------:R-:W-:Y:S01]  /*b710*/  IADD3 R60, P5, PT, R25, R60, RZ ;  /* 0x0000003c193c7210 */ /* 0x000fe20007fbe0ff */
[----:B------:R-:W4:Y:S01]  /*b720*/  LDL.LU R61, [R1+0x1e0] ;  /* 0x0001e000013d7983 */ /* 0x000f220000300800 */
[----:B------:R-:W-:-:S03]  /*b730*/  ISETP.GT.AND P2, PT, R30, 0x1d, PT ;  /* 0x0000001d1e00780c */ /* 0x000fc60003f44270 */
[----:B------:R-:W-:Y:S04]  /*b740*/  STL [R1+0x1dc], R60 ;  /* 0x0001dc3c01007387 */ /* 0x000fe80000100800 */
[----:B-1----:R-:W4:Y:S01]  /*b750*/  LDL.LU R31, [R1+0x1ec] ;  /* 0x0001ec00011f7983 */ /* 0x002f220000300800 */
[----:B------:R-:W-:Y:S01]  /*b760*/  PRMT R2, RZ, 0x7610, R2 ;  /* 0x00007610ff027816 */ /* 0x000fe20000000002 */
[C---:B------:R-:W-:Y:S01]  /*b770*/  IMAD.X R55, R27.reuse, 0x1, R55, P5 ;  /* 0x000000011b377824 */ /* 0x040fe200028e0637 */
[----:B------:R-:W-:Y:S01]  /*b780*/  PRMT R59, RZ, 0x7610, R59 ;  /* 0x00007610ff3b7816 */ /* 0x000fe2000000003b */
[----:B--2---:R0:W-:Y:S01]  /*b790*/  STL [R1+0x134], R57 ;  /* 0x0001343901007387 */ /* 0x0041e20000100800 */
[----:B---3--:R-:W-:-:S03]  /*b7a0*/  IMAD.X R28, R27, 0x1, R28, P6 ;  /* 0x000000011b1c7824 */ /* 0x008fc600030e061c */
[----:B0-----:R-:W2:Y:S02]  /*b7b0*/  LDL.LU R57, [R1+0x1f4] ;  /* 0x0001f40001397983 */ /* 0x001ea40000300800 */
[-C--:B------:R-:W-:Y:S02]  /*b7c0*/  @P4 LOP3.LUT R29, R29, R28.reuse, RZ, 0x3c, !PT ;  /* 0x0000001c1d1d4212 */ /* 0x080fe400078e3cff */
[----:B------:R0:W-:Y:S02]  /*b7d0*/  STL [R1+0x1d0], R28 ;  /* 0x0001d01c01007387 */ /* 0x0001e40000100800 */
[----:B0-----:R-:W-:-:S04]  /*b7e0*/  @P4 LOP3.LUT R28, R29, R28, RZ, 0x3c, !PT ;  /* 0x0000001c1d1c4212 */ /* 0x001fc800078e3cff */
[----:B------:R-:W-:-:S05]  /*b7f0*/  @P4 LOP3.LUT R29, R29, R28, RZ, 0x3c, !PT ;  /* 0x0000001c1d1d4212 */ /* 0x000fca00078e3cff */
[----:B------:R0:W3:Y:S02]  /*b800*/  @P4 LDG.E.U8 R2, desc[UR20][R28.64] ;  /* 0x000000141c024981 */ /* 0x0000e4000c1e1100 */
[----:B0-----:R-:W-:Y:S02]  /*b810*/  IMAD.MOV.U32 R29, RZ, RZ, R55 ;  /* 0x000000ffff1d7224 */ /* 0x001fe400078e0037 */
[----:B------:R-:W-:-:S05]  /*b820*/  @P2 IMAD.MOV.U32 R28, RZ, RZ, R60 ;  /* 0x000000ffff1c2224 */ /* 0x000fca00078e003c */
[----:B------:R0:W3:Y:S01]  /*b830*/  @P2 LDG.E.U8 R59, desc[UR20][R28.64] ;  /* 0x000000141c3b2981 */ /* 0x0000e2000c1e1100 */
[----:B------:R-:W-:Y:S02]  /*b840*/  ISETP.GT.AND P3, PT, R30, 0x1e, PT ;  /* 0x0000001e1e00780c */ /* 0x000fe40003f64270 */
[C---:B----4-:R-:W-:Y:S01]  /*b850*/  IADD3 R0, P5, PT, R25.reuse, R0, RZ ;  /* 0x0000000019007210 */ /* 0x050fe20007fbe0ff */
[----:B------:R-:W-:Y:S01]  /*b860*/  STL [R1+0x1d8], R55 ;  /* 0x0001d83701007387 */ /* 0x000fe20000100800 */
[----:B------:R-:W-:-:S03]  /*b870*/  IADD3 R31, P6, PT, R25, R31, RZ ;  /* 0x0000001f191f7210 */ /* 0x000fc60007fde0ff */
[----:B------:R-:W-:Y:S01]  /*b880*/  IMAD.X R61, R27, 0x1, R61, P5 ;  /* 0x000000011b3d7824 */ /* 0x000fe200028e063d */
[----:B------:R-:W-:-:S05]  /*b890*/  PRMT R21, RZ, 0x7610, R21 ;  /* 0x00007610ff157816 */ /* 0x000fca0000000015 */
[----:B0-----:R-:W-:Y:S02]  /*b8a0*/  @P3 IMAD.MOV.U32 R28, RZ, RZ, R0 ;  /* 0x000000ffff1c3224 */ /* 0x001fe400078e0000 */
[----:B------:R-:W-:-:S05]  /*b8b0*/  @P3 IMAD.MOV.U32 R29, RZ, RZ, R61 ;  /* 0x000000ffff1d3224 */ /* 0x000fca00078e003d */
[----:B------:R0:W4:Y:S01]  /*b8c0*/  @P3 LDG.E.U8 R21, desc[UR20][R28.64] ;  /* 0x000000141c153981 */ /* 0x000122000c1e1100 */
[----:B--2---:R-:W-:-:S03]  /*b8d0*/  IADD3 R57, P5, PT, R25, R57, RZ ;  /* 0x0000003919397210 */ /* 0x004fc60007fbe0ff */
[----:B---3--:R1:W-:Y:S04]  /*b8e0*/  STL [R1+0x130], R2 ;  /* 0x0001300201007387 */ /* 0x0083e80000100800 */
[----:B-1----:R-:W2:Y:S04]  /*b8f0*/  LDL.LU R2, [R1+0x788] ;  /* 0x0007880001027983 */ /* 0x002ea80000300800 */
[----:B------:R-:W3:Y:S04]  /*b900*/  LDL.LU R55, [R1+0x784] ;  /* 0x0007840001377983 */ /* 0x000ee80000300800 */
[----:B------:R-:W2:Y:S04]  /*b910*/  LDL.LU R60, [R1+0x1f0] ;  /* 0x0001f000013c7983 */ /* 0x000ea80000300800 */
[----:B------:R-:W-:Y:S04]  /*b920*/  STL [R1+0x1e4], R0 ;  /* 0x0001e40001007387 */ /* 0x000fe80000100800 */
[----:B------:R1:W-:Y:S04]  /*b930*/  STL [R1+0x12c], R59 ;  /* 0x00012c3b01007387 */ /* 0x0003e80000100800 */
[----:B-1----:R-:W2:Y:S04]  /*b940*/  LDL.LU R59, [R1+0x1fc] ;  /* 0x0001fc00013b7983 */ /* 0x002ea80000300800 */
[----:B------:R1:W-:Y:S04]  /*b950*/  STL [R1+0x1e0], R61 ;  /* 0x0001e03d01007387 */ /* 0x0003e80000100800 */
[----:B------:R-:W2:Y:S04]  /*b960*/  LDL.LU R0, [R1+0x204] ;  /* 0x0002040001007983 */ /* 0x000ea80000300800 */
[----:B------:R0:W-:Y:S04]  /*b970*/  STL [R1+0x1ec], R31 ;  /* 0x0001ec1f01007387 */ /* 0x0001e80000100800 */
[----:B-1----:R-:W2:Y:S04]  /*b980*/  LDL.LU R61, [R1+0x20c] ;  /* 0x00020c00013d7983 */ /* 0x002ea80000300800 */
[----:B------:R-:W-:Y:S04]  /*b990*/  STL [R1+0x1f4], R57 ;  /* 0x0001f43901007387 */ /* 0x000fe80000100800 */
[----:B------:R-:W2:Y:S01]  /*b9a0*/  LDL.LU R29, [R1+0x1e8] ;  /* 0x0001e800011d7983 */ /* 0x000ea20000300800 */
[----:B------:R-:W-:-:S02]  /*b9b0*/  ISETP.GT.AND P4, PT, R30, 0x1f, PT ;  /* 0x0000001f1e00780c */ /* 0x000fc40003f84270 */
[----:B------:R-:W-:-:S11]  /*b9c0*/  PRMT R17, RZ, 0x7610, R17 ;  /* 0x00007610ff117816 */ /* 0x000fd60000000011 */
[----:B0-----:R-:W-:Y:S02]  /*b9d0*/  @P4 IMAD.MOV.U32 R28, RZ, RZ, R31 ;  /* 0x000000ffff1c4224 */ /* 0x001fe400078e001f */
[----:B--2---:R-:W-:-:S05]  /*b9e0*/  IMAD.X R29, R27, 0x1, R29, P6 ;  /* 0x000000011b1d7824 */ /* 0x004fca00030e061d */
[----:B------:R0:W2:Y:S01]  /*b9f0*/  @P4 LDG.E.U8 R17, desc[UR20][R28.64] ;  /* 0x000000141c114981 */ /* 0x0000a2000c1e1100 */
[----:B------:R-:W-:Y:S01]  /*ba00*/  ISETP.GT.AND P2, PT, R30, 0x20, PT ;  /* 0x000000201e00780c */ /* 0x000fe20003f44270 */
[----:B------:R-:W-:Y:S01]  /*ba10*/  IMAD.X R60, R27, 0x1, R60, P5 ;  /* 0x000000011b3c7824 */ /* 0x000fe200028e063c */
[----:B---3--:R-:W-:Y:S01]  /*ba20*/  PRMT R55, RZ, 0x7610, R55 ;  /* 0x00007610ff377816 */ /* 0x008fe20000000037 */
[----:B----4-:R-:W-:Y:S01]  /*ba30*/  STL [R1+0x664], R21 ;  /* 0x0006641501007387 */ /* 0x010fe20000100800 */
[----:B------:R-:W-:-:S03]  /*ba40*/  IADD3 R59, P5, PT, R25, R59, RZ ;  /* 0x0000003b193b7210 */ /* 0x000fc60007fbe0ff */
[----:B------:R1:W-:Y:S04]  /*ba50*/  STL [R1+0x1e8], R29 ;  /* 0x0001e81d01007387 */ /* 0x0003e80000100800 */
[----:B------:R-:W3:Y:S02]  /*ba60*/  LDL.LU R31, [R1+0x780] ;  /* 0x00078000011f7983 */ /* 0x000ee40000300800 */
[----:B0-----:R-:W-:Y:S02]  /*ba70*/  @P2 IMAD.MOV.U32 R28, RZ, RZ, R57 ;  /* 0x000000ffff1c2224 */ /* 0x001fe400078e0039 */
[----:B------:R0:W-:Y:S01]  /*ba80*/  STL [R1+0x1f0], R60 ;  /* 0x0001f03c01007387 */ /* 0x0001e20000100800 */
[----:B-1----:R-:W-:-:S05]  /*ba90*/  @P2 IMAD.MOV.U32 R29, RZ, RZ, R60 ;  /* 0x000000ffff1d2224 */ /* 0x002fca00078e003c */
[----:B------:R1:W4:Y:S02]  /*baa0*/  @P2 LDG.E.U8 R55, desc[UR20][R28.64] ;  /* 0x000000141c372981 */ /* 0x000324000c1e1100 */
[----:B-1----:R-:W-:Y:S02]  /*bab0*/  IMAD.MOV.U32 R29, RZ, RZ, R59 ;  /* 0x000000ffff1d7224 */ /* 0x002fe400078e003b */
[----:B--2---:R-:W-:Y:S04]  /*bac0*/  STL [R1+0x65c], R17 ;  /* 0x00065c1101007387 */ /* 0x004fe80000100800 */
[----:B------:R-:W2:Y:S04]  /*bad0*/  LDL.LU R57, [R1+0x208] ;  /* 0x0002080001397983 */ /* 0x000ea80000300800 */
[----:B0-----:R-:W2:Y:S04]  /*bae0*/  LDL.LU R60, [R1+0x39c] ;  /* 0x00039c00013c7983 */ /* 0x001ea80000300800 */
[----:B------:R0:W-:Y:S04]  /*baf0*/  STL [R1+0x1fc], R59 ;  /* 0x0001fc3b01007387 */ /* 0x0001e80000100800 */
[----:B0-----:R-:W2:Y:S04]  /*bb00*/  LDL.LU R59, [R1+0x77c] ;  /* 0x00077c00013b7983 */ /* 0x001ea80000300800 */
[----:B------:R-:W2:Y:S01]  /*bb10*/  LDL.LU R28, [R1+0x1f8] ;  /* 0x0001f800011c7983 */ /* 0x000ea20000300800 */
[----:B------:R-:W-:-:S02]  /*bb20*/  ISETP.GT.AND P3, PT, R30, 0x21, PT ;  /* 0x000000211e00780c */ /* 0x000fc40003f64270 */
[----:B------:R-:W-:Y:S02]  /*bb30*/  PRMT R2, RZ, 0x7610, R2 ;  /* 0x00007610ff027816 */ /* 0x000fe40000000002 */
[----:B------:R-:W-:Y:S01]  /*bb40*/  IADD3 R0, P6, PT, R25, R0, RZ ;  /* 0x0000000019007210 */ /* 0x000fe20007fde0ff */
[----:B--2---:R-:W-:-:S08]  /*bb50*/  IMAD.X R28, R27, 0x1, R28, P5 ;  /* 0x000000011b1c7824 */ /* 0x004fd000028e061c */
[-C--:B------:R-:W-:Y:S01]  /*bb60*/  @P3 LOP3.LUT R29, R29, R28.reuse, RZ, 0x3c, !PT ;  /* 0x0000001c1d1d3212 */ /* 0x080fe200078e3cff */
[----:B------:R0:W-:Y:S03]  /*bb70*/  STL [R1+0x1f8], R28 ;  /* 0x0001f81c01007387 */ /* 0x0001e60000100800 */
[----:B0-----:R-:W-:-:S04]  /*bb80*/  @P3 LOP3.LUT R28, R29, R28, RZ, 0x3c, !PT ;  /* 0x0000001c1d1c3212 */ /* 0x001fc800078e3cff */
[----:B------:R-:W-:Y:S01]  /*bb90*/  @P3 LOP3.LUT R29, R29, R28, RZ, 0x3c, !PT ;  /* 0x0000001c1d1d3212 */ /* 0x000fe200078e3cff */
[----:B------:R-:W-:Y:S04]  /*bba0*/  STL [R1+0x204], R0 ;  /* 0x0002040001007387 */ /* 0x000fe80000100800 */
[----:B------:R0:W2:Y:S04]  /*bbb0*/  @P3 LDG.E.U8 R2, desc[UR20][R28.64] ;  /* 0x000000141c023981 */ /* 0x0000a8000c1e1100 */
[----:B------:R-:W3:Y:S01]  /*bbc0*/  LDL.LU R28, [R1+0x200] ;  /* 0x00020000011c7983 */ /* 0x000ee20000300800 */
[----:B------:R-:W-:Y:S01]  /*bbd0*/  ISETP.GT.AND P4, PT, R30, 0x22, PT ;  /* 0x000000221e00780c */ /* 0x000fe20003f84270 */
[----:B0-----:R-:W-:Y:S01]  /*bbe0*/  IMAD.MOV.U32 R29, RZ, RZ, R0 ;  /* 0x000000ffff1d7224 */ /* 0x001fe200078e0000 */
[----:B------:R-:W-:-:S02]  /*bbf0*/  IADD3 R61, P5, PT, R25, R61, RZ ;  /* 0x0000003d193d7210 */ /* 0x000fc40007fbe0ff */
[----:B------:R-:W-:Y:S01]  /*bc00*/  PRMT R59, RZ, 0x7610, R59 ;  /* 0x00007610ff3b7816 */ /* 0x000fe2000000003b */
[----:B--2---:R0:W-:Y:S01]  /*bc10*/  STL [R1+0x120], R2 ;  /* 0x0001200201007387 */ /* 0x0041e20000100800 */
[----:B---3--:R-:W-:-:S03]  /*bc20*/  IMAD.X R28, R27, 0x1, R28, P6 ;  /* 0x000000011b1c7824 */ /* 0x008fc600030e061c */
[----:B0-----:R-:W2:Y:S04]  /*bc30*/  LDL.LU R2, [R1+0x3a4] ;  /* 0x0003a40001027983 */ /* 0x001ea80000300800 */
[-C--:B------:R-:W-:Y:S01]  /*bc40*/  @P4 LOP3.LUT R29, R29, R28.reuse, RZ, 0x3c, !PT ;  /* 0x0000001c1d1d4212 */ /* 0x080fe200078e3cff */
[----:B------:R-:W-:Y:S04]  /*bc50*/  STL [R1+0x20c], R61 ;  /* 0x00020c3d01007387 */ /* 0x000fe80000100800 */
[----:B------:R-:W3:Y:S04]  /*bc60*/  LDL.LU R0, [R1+0x214] ;  /* 0x0002140001007983 */ /* 0x000ee80000300800 */
[----:B------:R0:W-:Y:S02]  /*bc70*/  STL [R1+0x200], R28 ;  /* 0x0002001c01007387 */ /* 0x0001e40000100800 */
[----:B0-----:R-:W-:-:S04]  /*bc80*/  @P4 LOP3.LUT R28, R29, R28, RZ, 0x3c, !PT ;  /* 0x0000001c1d1c4212 */ /* 0x001fc800078e3cff */
[----:B------:R-:W-:-:S05]  /*bc90*/  @P4 LOP3.LUT R29, R29, R28, RZ, 0x3c, !PT ;  /* 0x0000001c1d1d4212 */ /* 0x000fca00078e3cff */
[----:B------:R0:W2:Y:S01]  /*bca0*/  @P4 LDG.E.U8 R59, desc[UR20][R28.64] ;  /* 0x000000141c3b4981 */ /* 0x0000a2000c1e1100 */
[----:B------:R-:W-:Y:S01]  /*bcb0*/  ISETP.GT.AND P2, PT, R30, 0x23, PT ;  /* 0x000000231e00780c */ /* 0x000fe20003f44270 */
[----:B------:R-:W-:Y:S01]  /*bcc0*/  IMAD.X R57, R27, 0x1, R57, P5 ;  /* 0x000000011b397824 */ /* 0x000fe200028e0639 */
[----:B------:R-:W-:-:S04]  /*bcd0*/  PRMT R43, RZ, 0x7610, R43 ;  /* 0x00007610ff2b7816 */ /* 0x000fc8000000002b */
[----:B------:R-:W-:Y:S01]  /*bce0*/  STL [R1+0x208], R57 ;  /* 0x0002083901007387 */ /* 0x000fe20000100800 */
[----:B0-----:R-:W-:-:S06]  /*bcf0*/  IMAD.MOV.U32 R29, RZ, RZ, R57 ;  /* 0x000000ffff1d7224 */ /* 0x001fcc00078e0039 */
[----:B------:R-:W-:-:S05]  /*bd00*/  @P2 IMAD.MOV.U32 R28, RZ, RZ, R61 ;  /* 0x000000ffff1c2224 */ /* 0x000fca00078e003d */
[----:B------:R-:W3:Y:S04]  /*bd10*/  @P2 LDG.E.U8 R43, desc[UR20][R28.64] ;  /* 0x000000141c2b2981 */ /* 0x000ee8000c1e1100 */
[----:B--2---:R0:W-:Y:S04]  /*bd20*/  STL [R1+0x11c], R59 ;  /* 0x00011c3b01007387 */ /* 0x0041e80000100800 */
[----:B0-----:R-:W2:Y:S04]  /*bd30*/  LDL.LU R59, [R1+0x778] ;  /* 0x00077800013b7983 */ /* 0x001ea80000300800 */
[----:B------:R-:W4:Y:S04]  /*bd40*/  LDL.LU R57, [R1+0x774] ;  /* 0x0007740001397983 */ /* 0x000f280000300800 */
[----:B------:R-:W4:Y:S01]  /*bd50*/  LDL.LU R29, [R1+0x398] ;  /* 0x00039800011d7983 */ /* 0x000f220000300800 */
[----:B------:R-:W-:-:S02]  /*bd60*/  ISETP.GT.AND P3, PT, R30, 0x24, PT ;  /* 0x000000241e00780c */ /* 0x000fc40003f64270 */
[C---:B------:R-:W-:Y:S01]  /*bd70*/  IADD3 R60, P5, PT, R25.reuse, R60, RZ ;  /* 0x0000003c193c7210 */ /* 0x040fe20007fbe0ff */
[----:B------:R-:W4:Y:S01]  /*bd80*/  LDL.LU R61, [R1+0x210] ;  /* 0x00021000013d7983 */ /* 0x000f220000300800 */
[----:B------:R-:W-:-:S03]  /*bd90*/  IADD3 R2, P6, PT, R25, R2, RZ ;  /* 0x0000000219027210 */ /* 0x000fc60007fde0ff */
[----:B------:R-:W-:Y:S04]  /*bda0*/  STL [R1+0x39c], R60 ;  /* 0x00039c3c01007387 */ /* 0x000fe80000100800 */
[----:B---3--:R0:W-:Y:S02]  /*bdb0*/  STL [R1+0x118], R43 ;  /* 0x0001182b01007387 */ /* 0x0081e40000100800 */
[----:B------:R-:W-:Y:S02]  /*bdc0*/  @P3 IMAD.MOV.U32 R28, RZ, RZ, R60 ;  /* 0x000000ffff1c3224 */ /* 0x000fe400078e003c */
[----:B0-----:R-:W3:Y:S01]  /*bdd0*/  LDL.LU R43, [R1+0x21c] ;  /* 0x00021c00012b7983 */ /* 0x001ee20000300800 */
[----:B--2---:R-:W-:Y:S01]  /*bde0*/  PRMT R59, RZ, 0x7610, R59 ;  /* 0x00007610ff3b7816 */ /* 0x004fe2000000003b */
[----:B----4-:R-:W-:-:S05]  /*bdf0*/  IMAD.X R29, R27, 0x1, R29, P5 ;  /* 0x000000011b1d7824 */ /* 0x010fca00028e061d */
[----:B------:R0:W-:Y:S04]  /*be00*/  STL [R1+0x398], R29 ;  /* 0x0003981d01007387 */ /* 0x0001e80000100800 */
[----:B------:R0:W2:Y:S04]  /*be10*/  @P3 LDG.E.U8 R59, desc[UR20][R28.64] ;  /* 0x000000141c3b3981 */ /* 0x0000a8000c1e1100 */
[----:B------:R1:W-:Y:S04]  /*be20*/  STL [R1+0x3a4], R2 ;  /* 0x0003a40201007387 */ /* 0x0003e80000100800 */
[----:B------:R-:W4:Y:S01]  /*be30*/  LDL.LU R28, [R1+0x3a0] ;  /* 0x0003a000011c7983 */ /* 0x000f220000300800 */
[C---:B------:R-:W-:Y:S01]  /*be40*/  ISETP.GT.AND P4, PT, R30.reuse, 0x25, PT ;  /* 0x000000251e00780c */ /* 0x040fe20003f84270 */
[----:B0-----:R-:W-:Y:S01]  /*be50*/  IMAD.MOV.U32 R29, RZ, RZ, R2 ;  /* 0x000000ffff1d7224 */ /* 0x001fe200078e0002 */
[----:B------:R-:W-:Y:S01]  /*be60*/  IADD3 R0, P5, PT, R25, R0, RZ ;  /* 0x0000000019007210 */ /* 0x000fe20007fbe0ff */
[----:B------:R-:W3:Y:S01]  /*be70*/  LDL.LU R60, [R1+0x218] ;  /* 0x00021800013c7983 */ /* 0x000ee20000300800 */
[----:B------:R-:W-:-:S03]  /*be80*/  ISETP.GT.AND P2, PT, R30, 0x26, PT ;  /* 0x000000261e00780c */ /* 0x000fc60003f44270 */
[----:B------:R-:W-:Y:S04]  /*be90*/  STL [R1+0x214], R0 ;  /* 0x0002140001007387 */ /* 0x000fe80000100800 */
[----:B-1----:R-:W3:Y:S01]  /*bea0*/  LDL.LU R2, [R1+0x3ac] ;  /* 0x0003ac0001027983 */ /* 0x002ee20000300800 */
[----:B------:R-:W-:Y:S01]  /*beb0*/  PRMT R57, RZ, 0x7610, R57 ;  /* 0x00007610ff397816 */ /* 0x000fe20000000039 */
[C---:B------:R-:W-:Y:S01]  /*bec0*/  IMAD.X R61, R27.reuse, 0x1, R61, P5 ;  /* 0x000000011b3d7824 */ /* 0x040fe200028e063d */
[----:B------:R-:W-:Y:S01]  /*bed0*/  PRMT R20, RZ, 0x7610, R20 ;  /* 0x00007610ff147816 */ /* 0x000fe20000000014 */
[----:B--2---:R0:W-:Y:S01]  /*bee0*/  STL [R1+0x114], R59 ;  /* 0x0001143b01007387 */ /* 0x0041e20000100800 */
[----:B----4-:R-:W-:-:S03]  /*bef0*/  IMAD.X R28, R27, 0x1, R28, P6 ;  /* 0x000000011b1c7824 */ /* 0x010fc600030e061c */
[----:B0-----:R-:W2:Y:S02]  /*bf00*/  LDL.LU R59, [R1+0x3b4] ;  /* 0x0003b400013b7983 */ /* 0x001ea40000300800 */
[-C--:B------:R-:W-:Y:S02]  /*bf10*/  @P4 LOP3.LUT R29, R29, R28.reuse, RZ, 0x3c, !PT ;  /* 0x0000001c1d1d4212 */ /* 0x080fe400078e3cff */
[----:B------:R0:W-:Y:S02]  /*bf20*/  STL [R1+0x3a0], R28 ;  /* 0x0003a01c01007387 */ /* 0x0001e40000100800 */
[----:B0-----:R-:W-:-:S04]  /*bf30*/  @P4 LOP3.LUT R28, R29, R28, RZ, 0x3c, !PT ;  /* 0x0000001c1d1c4212 */ /* 0x001fc800078e3cff */
[----:B------:R-:W-:-:S05]  /*bf40*/  @P4 LOP3.LUT R29, R29, R28, RZ, 0x3c, !PT ;  /* 0x0000001c1d1d4212 */ /* 0x000fca00078e3cff */
[----:B------:R0:W4:Y:S02]  /*bf50*/  @P4 LDG.E.U8 R57, desc[UR20][R28.64] ;  /* 0x000000141c394981 */ /* 0x000124000c1e1100 */
[----:B0-----:R-:W-:Y:S02]  /*bf60*/  @P2 IMAD.MOV.U32 R28, RZ, RZ, R0 ;  /* 0x000000ffff1c2224 */ /* 0x001fe400078e0000 */
[----:B------:R-:W-:-:S05]  /*bf70*/  @P2 IMAD.MOV.U32 R29, RZ, RZ, R61 ;  /* 0x000000ffff1d2224 */ /* 0x000fca00078e003d */
[----:B------:R0:W4:Y:S01]  /*bf80*/  @P2 LDG.E.U8 R20, desc[UR20][R28.64] ;  /* 0x000000141c142981 */ /* 0x000122000c1e1100 */
[----:B------:R-:W-:Y:S02]  /*bf90*/  ISETP.GT.AND P3, PT, R30, 0x27, PT ;  /* 0x000000271e00780c */ /* 0x000fe40003f64270 */
[C---:B---3--:R-:W-:Y:S01]  /*bfa0*/  IADD3 R43, P5, PT, R25.reuse, R43, RZ ;  /* 0x0000002b192b7210 */ /* 0x048fe20007fbe0ff */
[----:B------:R-:W-:Y:S01]  /*bfb0*/  STL [R1+0x210], R61 ;  /* 0x0002103d01007387 */ /* 0x000fe20000100800 */
[----:B------:R-:W-:-:S03]  /*bfc0*/  IADD3 R2, P6, PT, R25, R2, RZ ;  /* 0x0000000219027210 */ /* 0x000fc60007fde0ff */
[----:B------:R-:W-:Y:S01]  /*bfd0*/  IMAD.X R60, R27, 0x1, R60, P5 ;  /* 0x000000011b3c7824 */ /* 0x000fe200028e063c */
[----:B------:R-:W-:-:S05]  /*bfe0*/  PRMT R18, RZ, 0x7610, R18 ;  /* 0x00007610ff127816 */ /* 0x000fca0000000012 */
[----:B0-----:R-:W-:Y:S02]  /*bff0*/  @P3 IMAD.MOV.U32 R28, RZ, RZ, R43 ;  /* 0x000000ffff1c3224 */ /* 0x001fe400078e002b */
[----:B------:R-:W-:-:S05]  /*c000*/  @P3 IMAD.MOV.U32 R29, RZ, RZ, R60 ;  /* 0x000000ffff1d3224 */ /* 0x000fca00078e003c */
[----:B------:R-:W3:Y:S01]  /*c010*/  @P3 LDG.E.U8 R18, desc[UR20][R28.64] ;  /* 0x000000141c123981 */ /* 0x000ee2000c1e1100 */
[----:B--2---:R-:W-:-:S03]  /*c020*/  IADD3 R59, P5, PT, R25, R59, RZ ;  /* 0x0000003b193b7210 */ /* 0x004fc60007fbe0ff */
[----:B----4-:R0:W-:Y:S04]  /*c030*/  STL [R1+0x110], R57 ;  /* 0x0001103901007387 */ /* 0x0101e80000100800 */
[----:B0-----:R-:W2:Y:S04]  /*c040*/  LDL.LU R57, [R1+0x770] ;  /* 0x0007700001397983 */ /* 0x001ea80000300800 */
[----:B------:R-:W4:Y:S04]  /*c050*/  LDL.LU R0, [R1+0x3b0] ;  /* 0x0003b00001007983 */ /* 0x000f280000300800 */
[----:B------:R-:W4:Y:S04]  /*c060*/  LDL.LU R61, [R1+0x3bc] ;  /* 0x0003bc00013d7983 */ /* 0x000f280000300800 */
[----:B------:R0:W-:Y:S04]  /*c070*/  STL [R1+0x21c], R43 ;  /* 0x00021c2b01007387 */ /* 0x0001e80000100800 */
[----:B------:R-:W-:Y:S04]  /*c080*/  STL [R1+0x660], R20 ;  /* 0x0006601401007387 */ /* 0x000fe80000100800 */
[----:B------:R1:W-:Y:S04]  /*c090*/  STL [R1+0x218], R60 ;  /* 0x0002183c01007387 */ /* 0x0003e80000100800 */
[----:B0-----:R-:W4:Y:S04]  /*c0a0*/  LDL.LU R43, [R1+0x3c4] ;  /* 0x0003c400012b7983 */ /* 0x001f280000300800 */
[----:B------:R0:W-:Y:S04]  /*c0b0*/  STL [R1+0x3ac], R2 ;  /* 0x0003ac0201007387 */ /* 0x0001e80000100800 */
[----:B-1----:R-:W4:Y:S04]  /*c0c0*/  LDL.LU R60, [R1+0x3cc] ;  /* 0x0003cc00013c7983 */ /* 0x002f280000300800 */
[----:B------:R-:W-:Y:S04]  /*c0d0*/  STL [R1+0x3b4], R59 ;  /* 0x0003b43b01007387 */ /* 0x000fe80000100800 */
[----:B------:R-:W4:Y:S01]  /*c0e0*/  LDL.LU R29, [R1+0x3a8] ;  /* 0x0003a800011d7983 */ /* 0x000f220000300800 */
[----:B------:R-:W-:-:S02]  /*c0f0*/  ISETP.GT.AND P4, PT, R30, 0x28, PT ;  /* 0x000000281e00780c */ /* 0x000fc40003f84270 */
[----:B------:R-:W-:Y:S01]  /*c100*/  ISETP.GT.AND P2, PT, R30, 0x29, PT ;  /* 0x000000291e00780c */ /* 0x000fe20003f44270 */
[----:B---3--:R-:W-:Y:S01]  /*c110*/  STL [R1+0x668], R18 ;  /* 0x0006681201007387 */ /* 0x008fe20000100800 */
[----:B------:R-:W-:-:S09]  /*c120*/  PRMT R31, RZ, 0x7610, R31 ;  /* 0x00007610ff1f7816 */ /* 0x000fd2000000001f */
[----:B------:R-:W-:Y:S01]  /*c130*/  @P4 IMAD.MOV.U32 R28, RZ, RZ, R2 ;  /* 0x000000ffff1c4224 */ /* 0x000fe200078e0002 */
[----:B--2---:R-:W-:Y:S01]  /*c140*/  PRMT R57, RZ, 0x7610, R57 ;  /* 0x00007610ff397816 */ /* 0x004fe20000000039 */
[C---:B----4-:R-:W-:Y:S02]  /*c150*/  IMAD.X R0, R27.reuse, 0x1, R0, P5 ;  /* 0x000000011b007824 */ /* 0x050fe400028e0600 */
        /* <DEDUP_REMOVED lines=14> */
[----:B------:R-:W2:Y:S01]  /*c240*/  LDL.LU R28, [R1+0x3b8] ;  /* 0x0003b800011c7983 */ /* 0x000ea20000300800 */
[----:B------:R-:W-:Y:S01]  /*c250*/  ISETP.GT.AND P3, PT, R30, 0x2a, PT ;  /* 0x0000002a1e00780c */ /* 0x000fe20003f64270 */
[----:B------:R-:W-:-:S02]  /*c260*/  IMAD.MOV.U32 R29, RZ, RZ, R61 ;  /* 0x000000ffff1d7224 */ /* 0x000fc400078e003d */
[----:B0-----:R-:W3:Y:S01]  /*c270*/  LDL.LU R61, [R1+0x3d4] ;  /* 0x0003d400013d7983 */ /* 0x001ee20000300800 */
[----:B------:R-:W-:Y:S02]  /*c280*/  PRMT R50, RZ, 0x7610, R50 ;  /* 0x00007610ff327816 */ /* 0x000fe40000000032 */
[----:B------:R-:W-:Y:S01]  /*c290*/  IADD3 R43, P6, PT, R25, R43, RZ ;  /* 0x0000002b192b7210 */ /* 0x000fe20007fde0ff */
[----:B--2---:R-:W-:-:S06]  /*c2a0*/  IMAD.X R28, R27, 0x1, R28, P5 ;  /* 0x000000011b1c7824 */ /* 0x004fcc00028e061c */
        /* <DEDUP_REMOVED lines=34> */
[----:B------:R-:W3:Y:S01]  /*c4d0*/  LDL.LU R60, [R1+0x228] ;  /* 0x00022800013c7983 */ /* 0x000ee20000300800 */
[----:B------:R-:W-:Y:S02]  /*c4e0*/  PRMT R58, RZ, 0x7610, R58 ;  /* 0x00007610ff3a7816 */ /* 0x000fe4000000003a */
[----:B------:R-:W-:Y:S01]  /*c4f0*/  IADD3 R43, P6, PT, R25, R43, RZ ;  /* 0x0000002b192b7210 */ /* 0x000fe20007fde0ff */
[----:B------:R-:W-:Y:S04]  /*c500*/  STL [R1+0x3d4], R61 ;  /* 0x0003d43d01007387 */ /* 0x000fe80000100800 */
[----:B----4-:R0:W-:Y:S02]  /*c510*/  STL [R1+0xf8], R39 ;  /* 0x0000f82701007387 */ /* 0x0101e40000100800 */
[----:B------:R-:W-:-:S02]  /*c520*/  @P3 IMAD.MOV.U32 R28, RZ, RZ, R61 ;  /* 0x000000ffff1c3224 */ /* 0x000fc400078e003d */
[----:B0-----:R-:W4:Y:S01]  /*c530*/  LDL.LU R39, [R1+0x3dc] ;  /* 0x0003dc0001277983 */ /* 0x001f220000300800 */
[----:B--2---:R-:W-:-:S05]  /*c540*/  IMAD.X R29, R27, 0x1, R29, P5 ;  /* 0x000000011b1d7824 */ /* 0x004fca00028e061d */
[----:B------:R0:W-:Y:S04]  /*c550*/  STL [R1+0x3d0], R29 ;  /* 0x0003d01d01007387 */ /* 0x0001e80000100800 */
[----:B------:R0:W2:Y:S04]  /*c560*/  @P3 LDG.E.U8 R58, desc[UR20][R28.64] ;  /* 0x000000141c3a3981 */ /* 0x0000a8000c1e1100 */
[----:B------:R-:W-:Y:S04]  /*c570*/  STL [R1+0x224], R43 ;  /* 0x0002242b01007387 */ /* 0x000fe80000100800 */
[----:B------:R-:W4:Y:S01]  /*c580*/  LDL.LU R28, [R1+0x220] ;  /* 0x00022000011c7983 */ /* 0x000f220000300800 */
[----:B------:R-:W-:Y:S01]  /*c590*/  ISETP.GT.AND P4, PT, R30, 0x2e, PT ;  /* 0x0000002e1e00780c */ /* 0x000fe20003f84270 */
[----:B0-----:R-:W-:Y:S01]  /*c5a0*/  IMAD.MOV.U32 R29, RZ, RZ, R43 ;  /* 0x000000ffff1d7224 */ /* 0x001fe200078e002b */
[----:B------:R-:W-:-:S02]  /*c5b0*/  IADD3 R50, P5, PT, R25, R50, RZ ;  /* 0x0000003219327210 */ /* 0x000fc40007fbe0ff */
[----:B------:R-:W-:Y:S02]  /*c5c0*/  ISETP.GT.AND P2, PT, R30, 0x2f, PT ;  /* 0x0000002f1e00780c */ /* 0x000fe40003f44270 */
[----:B------:R-:W-:Y:S01]  /*c5d0*/  PRMT R52, RZ, 0x7610, R52 ;  /* 0x00007610ff347816 */ /* 0x000fe20000000034 */
[C---:B---3--:R-:W-:Y:S01]  /*c5e0*/  IMAD.X R60, R27.reuse, 0x1, R60, P5 ;  /* 0x000000011b3c7824 */ /* 0x048fe200028e063c */
[----:B------:R-:W-:Y:S01]  /*c5f0*/  PRMT R15, RZ, 0x7610, R15 ;  /* 0x00007610ff0f7816 */ /* 0x000fe2000000000f */
[----:B--2---:R0:W-:Y:S01]  /*c600*/  STL [R1+0xf4], R58 ;  /* 0x0000f43a01007387 */ /* 0x0041e20000100800 */
[----:B----4-:R-:W-:-:S03]  /*c610*/  IMAD.X R28, R27, 0x1, R28, P6 ;  /* 0x000000011b1c7824 */ /* 0x010fc600030e061c */
[----:B0-----:R-:W2:Y:S04]  /*c620*/  LDL.LU R58, [R1+0x3d8] ;  /* 0x0003d800013a7983 */ /* 0x001ea80000300800 */
[----:B------:R-:W-:Y:S01]  /*c630*/  STL [R1+0x22c], R50 ;  /* 0x00022c3201007387 */ /* 0x000fe20000100800 */
[----:B------:R-:W-:-:S03]  /*c640*/  @P4 LOP3.LUT R29, R29, R28, RZ, 0x3c, !PT ;  /* 0x0000001c1d1d4212 */ /* 0x000fc600078e3cff */
[----:B------:R-:W3:Y:S04]  /*c650*/  LDL.LU R61, [R1+0x3e4] ;  /* 0x0003e400013d7983 */ /* 0x000ee80000300800 */
[----:B------:R-:W4:Y:S04]  /*c660*/  LDL.LU R43, [R1+0x3ec] ;  /* 0x0003ec00012b7983 */ /* 0x000f280000300800 */
        /* <DEDUP_REMOVED lines=8> */
[----:B------:R-:W-:Y:S01]  /*c6f0*/  IADD3 R39, P5, PT, R25, R39, RZ ;  /* 0x0000002719277210 */ /* 0x000fe20007fbe0ff */
[----:B------:R1:W-:Y:S01]  /*c700*/  STL [R1+0x228], R60 ;  /* 0x0002283c01007387 */ /* 0x0003e20000100800 */
[----:B------:R-:W-:-:S09]  /*c710*/  PRMT R59, RZ, 0x7610, R59 ;  /* 0x00007610ff3b7816 */ /* 0x000fd2000000003b */
[----:B0-----:R-:W-:Y:S02]  /*c720*/  @P3 IMAD.MOV.U32 R28, RZ, RZ, R39 ;  /* 0x000000ffff1c3224 */ /* 0x001fe400078e0027 */
[----:B--2---:R-:W-:-:S04]  /*c730*/  IMAD.X R58, R27, 0x1, R58, P5 ;  /* 0x000000011b3a7824 */ /* 0x004fc800028e063a */
[----:B------:R-:W-:Y:S01]  /*c740*/  @P3 IMAD.MOV.U32 R29, RZ, RZ, R58 ;  /* 0x000000ffff1d3224 */ /* 0x000fe200078e003a */
[----:B---3--:R-:W-:-:S04]  /*c750*/  IADD3 R61, P6, PT, R25, R61, RZ ;  /* 0x0000003d193d7210 */ /* 0x008fc80007fde0ff */
[----:B------:R0:W2:Y:S01]  /*c760*/  @P3 LDG.E.U8 R59, desc[UR20][R28.64] ;  /* 0x000000141c3b3981 */ /* 0x0000a2000c1e1100 */
[----:B----4-:R-:W-:Y:S01]  /*c770*/  IADD3 R43, P5, PT, R25, R43, RZ ;  /* 0x0000002b192b7210 */ /* 0x010fe20007fbe0ff */
[----:B0-----:R-:W-:Y:S02]  /*c780*/  IMAD.MOV.U32 R29, RZ, RZ, R61 ;  /* 0x000000ffff1d7224 */ /* 0x001fe400078e003d */
[----:B------:R-:W-:Y:S04]  /*c790*/  STL [R1+0x66c], R52 ;  /* 0x00066c3401007387 */ /* 0x000fe80000100800 */
[----:B-1----:R-:W3:Y:S04]  /*c7a0*/  LDL.LU R60, [R1+0x3e8] ;  /* 0x0003e800013c7983 */ /* 0x002ee80000300800 */
[----:B------:R-:W4:Y:S04]  /*c7b0*/  LDL.LU R50, [R1+0x3f4] ;  /* 0x0003f40001327983 */ /* 0x000f280000300800 */
[----:B------:R0:W-:Y:S04]  /*c7c0*/  STL [R1+0x3dc], R39 ;  /* 0x0003dc2701007387 */ /* 0x0001e80000100800 */
[----:B------:R-:W-:Y:S04]  /*c7d0*/  STL [R1+0x670], R15 ;  /* 0x0006700f01007387 */ /* 0x000fe80000100800 */
[----:B------:R1:W-:Y:S04]  /*c7e0*/  STL [R1+0x3d8], R58 ;  /* 0x0003d83a01007387 */ /* 0x0003e80000100800 */
[----:B0-----:R-:W2:Y:S04]  /*c7f0*/  LDL.LU R39, [R1+0x3fc] ;  /* 0x0003fc0001277983 */ /* 0x001ea80000300800 */
[----:B------:R0:W-:Y:S04]  /*c800*/  STL [R1+0x3e4], R61 ;  /* 0x0003e43d01007387 */ /* 0x0001e80000100800 */
[----:B-1----:R-:W2:Y:S04]  /*c810*/  LDL.LU R58, [R1+0x404] ;  /* 0x00040400013a7983 */ /* 0x002ea80000300800 */
[----:B------:R-:W-:Y:S04]  /*c820*/  STL [R1+0x3ec], R43 ;  /* 0x0003ec2b01007387 */ /* 0x000fe80000100800 */
[----:B0-----:R-:W2:Y:S04]  /*c830*/  LDL.LU R61, [R1+0x758] ;  /* 0x00075800013d7983 */ /* 0x001ea80000300800 */
[----:B------:R-:W2:Y:S01]  /*c840*/  LDL.LU R28, [R1+0x3e0] ;  /* 0x0003e000011c7983 */ /* 0x000ea20000300800 */
[----:B------:R-:W-:-:S02]  /*c850*/  ISETP.GT.AND P4, PT, R30, 0x31, PT ;  /* 0x000000311e00780c */ /* 0x000fc40003f84270 */
        /* <DEDUP_REMOVED lines=8> */
[----:B---3--:R-:W-:Y:S01]  /*c8e0*/  IMAD.X R60, R27, 0x1, R60, P5 ;  /* 0x000000011b3c7824 */ /* 0x008fe200028e063c */
[----:B------:R-:W-:-:S04]  /*c8f0*/  PRMT R2, RZ, 0x7610, R2 ;  /* 0x00007610ff027816 */ /* 0x000fc80000000002 */
[----:B------:R-:W-:Y:S01]  /*c900*/  STL [R1+0x3e8], R60 ;  /* 0x0003e83c01007387 */ /* 0x000fe20000100800 */
[----:B0-----:R-:W-:-:S06]  /*c910*/  IMAD.MOV.U32 R29, RZ, RZ, R60 ;  /* 0x000000ffff1d7224 */ /* 0x001fcc00078e003c */
[----:B------:R-:W-:-:S05]  /*c920*/  @P2 IMAD.MOV.U32 R28, RZ, RZ, R43 ;  /* 0x000000ffff1c2224 */ /* 0x000fca00078e002b */
[----:B------:R-:W3:Y:S04]  /*c930*/  @P2 LDG.E.U8 R2, desc[UR20][R28.64] ;  /* 0x000000141c022981 */ /* 0x000ee8000c1e1100 */
[----:B--2---:R0:W-:Y:S04]  /*c940*/  STL [R1+0xe8], R31 ;  /* 0x0000e81f01007387 */ /* 0x0041e80000100800 */
[----:B0-----:R-:W2:Y:S04]  /*c950*/  LDL.LU R31, [R1+0x754] ;  /* 0x00075400011f7983 */ /* 0x001ea80000300800 */
[----:B------:R-:W2:Y:S04]  /*c960*/  LDL.LU R60, [R1+0x750] ;  /* 0x00075000013c7983 */ /* 0x000ea80000300800 */
[----:B------:R-:W2:Y:S01]  /*c970*/  LDL.LU R29, [R1+0x3f0] ;  /* 0x0003f000011d7983 */ /* 0x000ea20000300800 */
[----:B------:R-:W-:-:S02]  /*c980*/  ISETP.GT.AND P3, PT, R30, 0x33, PT ;  /* 0x000000331e00780c */ /* 0x000fc40003f64270 */
[C---:B----4-:R-:W-:Y:S01]  /*c990*/  IADD3 R50, P5, PT, R25.reuse, R50, RZ ;  /* 0x0000003219327210 */ /* 0x050fe20007fbe0ff */
[----:B---3--:R0:W-:Y:S01]  /*c9a0*/  STL [R1+0xe4], R2 ;  /* 0x0000e40201007387 */ /* 0x0081e20000100800 */
[----:B------:R-:W-:Y:S02]  /*c9b0*/  PRMT R48, RZ, 0x7610, R48 ;  /* 0x00007610ff307816 */ /* 0x000fe40000000030 */
[----:B------:R-:W-:-:S07]  /*c9c0*/  IADD3 R39, P6, PT, R25, R39, RZ ;  /* 0x0000002719277210 */ /* 0x000fce0007fde0ff */
[----:B------:R-:W-:Y:S01]  /*c9d0*/  @P3 IMAD.MOV.U32 R28, RZ, RZ, R50 ;  /* 0x000000ffff1c3224 */ /* 0x000fe200078e0032 */
[----:B0-----:R-:W3:Y:S04]  /*c9e0*/  LDL.LU R2, [R1+0x400] ;  /* 0x0004000001027983 */ /* 0x001ee80000300800 */
[----:B------:R-:W-:Y:S04]  /*c9f0*/  STL [R1+0x3f4], R50 ;  /* 0x0003f43201007387 */ /* 0x000fe80000100800 */
[----:B------:R-:W4:Y:S01]  /*ca00*/  LDL.LU R43, [R1+0x234] ;  /* 0x00023400012b7983 */ /* 0x000f220000300800 */
        /* <DEDUP_REMOVED lines=27> */
[----:B------:R-:W-:Y:S01]  /*cbc0*/  IADD3 R43, P5, PT, R25, R43, RZ ;  /* 0x0000002b192b7210 */ /* 0x000fe20007fbe0ff */
[----:B------:R-:W-:Y:S01]  /*cbd0*/  STL [R1+0x400], R2 ;  /* 0x0004000201007387 */ /* 0x000fe20000100800 */
[----:B------:R-:W-:-:S09]  /*cbe0*/  PRMT R11, RZ, 0x7610, R11 ;  /* 0x00007610ff0b7816 */ /* 0x000fd2000000000b */
[----:B0-----:R-:W-:Y:S02]  /*cbf0*/  @P3 IMAD.MOV.U32 R28, RZ, RZ, R43 ;  /* 0x000000ffff1c3224 */ /* 0x001fe400078e002b */
[----:B--2---:R-:W-:-:S04]  /*cc00*/  IMAD.X R48, R27, 0x1, R48, P5 ;  /* 0x000000011b307824 */ /* 0x004fc800028e0630 */
[----:B------:R-:W-:Y:S01]  /*cc10*/  @P3 IMAD.MOV.U32 R29, RZ, RZ, R48 ;  /* 0x000000ffff1d3224 */ /* 0x000fe200078e0030 */
[----:B---3--:R-:W-:-:S04]  /*cc20*/  IADD3 R39, P6, PT, R25, R39, RZ ;  /* 0x0000002719277210 */ /* 0x008fc80007fde0ff */
[----:B------:R0:W2:Y:S01]  /*cc30*/  @P3 LDG.E.U8 R11, desc[UR20][R28.64] ;  /* 0x000000141c0b3981 */ /* 0x0000a2000c1e1100 */
[----:B----4-:R-:W-:-:S03]  /*cc40*/  IADD3 R50, P5, PT, R25, R50, RZ ;  /* 0x0000003219327210 */ /* 0x010fc60007fbe0ff */
[----:B------:R1:W-:Y:S04]  /*cc50*/  STL [R1+0xdc], R0 ;  /* 0x0000dc0001007387 */ /* 0x0003e80000100800 */
[----:B-1----:R-:W3:Y:S04]  /*cc60*/  LDL.LU R0, [R1+0x74c] ;  /* 0x00074c0001007983 */ /* 0x002ee80000300800 */
[----:B------:R-:W4:Y:S04]  /*cc70*/  LDL.LU R2, [R1+0x748] ;  /* 0x0007480001027983 */ /* 0x000f280000300800 */
[----:B------:R1:W-:Y:S04]  /*cc80*/  STL [R1+0xd8], R54 ;  /* 0x0000d83601007387 */ /* 0x0003e80000100800 */
[----:B-1----:R-:W2:Y:S04]  /*cc90*/  LDL.LU R54, [R1+0x408] ;  /* 0x0004080001367983 */ /* 0x002ea80000300800 */
[----:B------:R1:W-:Y:S04]  /*cca0*/  STL [R1+0x234], R43 ;  /* 0x0002342b01007387 */ /* 0x0003e80000100800 */
[----:B------:R-:W2:Y:S04]  /*ccb0*/  LDL.LU R58, [R1+0x414] ;  /* 0x00041400013a7983 */ /* 0x000ea80000300800 */
[----:B------:R0:W-:Y:S04]  /*ccc0*/  STL [R1+0x230], R48 ;  /* 0x0002303001007387 */ /* 0x0001e80000100800 */
[----:B-1----:R-:W2:Y:S04]  /*ccd0*/  LDL.LU R43, [R1+0x41c] ;  /* 0x00041c00012b7983 */ /* 0x002ea80000300800 */
[----:B------:R1:W-:Y:S04]  /*cce0*/  STL [R1+0x23c], R39 ;  /* 0x00023c2701007387 */ /* 0x0003e80000100800 */
[----:B0-----:R-:W2:Y:S04]  /*ccf0*/  LDL.LU R48, [R1+0x424] ;  /* 0x0004240001307983 */ /* 0x001ea80000300800 */
[----:B------:R-:W-:Y:S04]  /*cd00*/  STL [R1+0x40c], R50 ;  /* 0x00040c3201007387 */ /* 0x000fe80000100800 */
[----:B------:R-:W2:Y:S01]  /*cd10*/  LDL.LU R29, [R1+0x238] ;  /* 0x00023800011d7983 */ /* 0x000ea20000300800 */
[----:B------:R-:W-:-:S02]  /*cd20*/  ISETP.GT.AND P4, PT, R30, 0x37, PT ;  /* 0x000000371e00780c */ /* 0x000fc40003f84270 */
[----:B------:R-:W-:-:S11]  /*cd30*/  PRMT R16, RZ, 0x7610, R16 ;  /* 0x00007610ff107816 */ /* 0x000fd60000000010 */
[----:B------:R-:W-:Y:S02]  /*cd40*/  @P4 IMAD.MOV.U32 R28, RZ, RZ, R39 ;  /* 0x000000ffff1c4224 */ /* 0x000fe400078e0027 */
[----:B--2---:R-:W-:-:S05]  /*cd50*/  IMAD.X R29, R27, 0x1, R29, P6 ;  /* 0x000000011b1d7824 */ /* 0x004fca00030e061d */
[----:B------:R0:W2:Y:S01]  /*cd60*/  @P4 LDG.E.U8 R16, desc[UR20][R28.64] ;  /* 0x000000141c104981 */ /* 0x0000a2000c1e1100 */
[----:B------:R-:W-:Y:S01]  /*cd70*/  ISETP.GT.AND P2, PT, R30, 0x38, PT ;  /* 0x000000381e00780c */ /* 0x000fe20003f44270 */
[----:B------:R-:W-:Y:S01]  /*cd80*/  IMAD.X R54, R27, 0x1, R54, P5 ;  /* 0x000000011b367824 */ /* 0x000fe200028e0636 */
[----:B------:R-:W-:Y:S01]  /*cd90*/  PRMT R61, RZ, 0x7610, R61 ;  /* 0x00007610ff3d7816 */ /* 0x000fe2000000003d */
[----:B------:R-:W-:Y:S01]  /*cda0*/  STL [R1+0x674], R11 ;  /* 0x0006740b01007387 */ /* 0x000fe20000100800 */
[----:B------:R-:W-:-:S03]  /*cdb0*/  IADD3 R58, P5, PT, R25, R58, RZ ;  /* 0x0000003a193a7210 */ /* 0x000fc60007fbe0ff */
[----:B------:R3:W-:Y:S04]  /*cdc0*/  STL [R1+0x238], R29 ;  /* 0x0002381d01007387 */ /* 0x0007e80000100800 */
[----:B-1----:R-:W4:Y:S02]  /*cdd0*/  LDL.LU R39, [R1+0x744] ;  /* 0x0007440001277983 */ /* 0x002f240000300800 */
[----:B0-----:R-:W-:Y:S02]  /*cde0*/  @P2 IMAD.MOV.U32 R28, RZ, RZ, R50 ;  /* 0x000000ffff1c2224 */ /* 0x001fe400078e0032 */
[----:B------:R0:W-:Y:S01]  /*cdf0*/  STL [R1+0x408], R54 ;  /* 0x0004083601007387 */ /* 0x0001e20000100800 */
[----:B---3--:R-:W-:-:S05]  /*ce00*/  @P2 IMAD.MOV.U32 R29, RZ, RZ, R54 ;  /* 0x000000ffff1d2224 */ /* 0x008fca00078e0036 */
[----:B------:R1:W3:Y:S02]  /*ce10*/  @P2 LDG.E.U8 R61, desc[UR20][R28.64] ;  /* 0x000000141c3d2981 */ /* 0x0002e4000c1e1100 */
[----:B-1----:R-:W-:Y:S02]  /*ce20*/  IMAD.MOV.U32 R29, RZ, RZ, R58 ;  /* 0x000000ffff1d7224 */ /* 0x002fe400078e003a */
[----:B--2---:R-:W-:Y:S04]  /*ce30*/  STL [R1+0x678], R16 ;  /* 0x0006781001007387 */ /* 0x004fe80000100800 */
[----:B0-----:R-:W2:Y:S04]  /*ce40*/  LDL.LU R54, [R1+0x420] ;  /* 0x0004200001367983 */ /* 0x001ea80000300800 */
[----:B------:R-:W2:Y:S04]  /*ce50*/  LDL.LU R50, [R1+0x42c] ;  /* 0x00042c0001327983 */ /* 0x000ea80000300800 */
        /* <DEDUP_REMOVED lines=17> */
[----:B0-----:R-:W4:Y:S04]  /*cf70*/  LDL.LU R43, [R1+0x394] ;  /* 0x00039400012b7983 */ /* 0x001f280000300800 */
[----:B------:R-:W-:Y:S01]  /*cf80*/  STL [R1+0x424], R48 ;  /* 0x0004243001007387 */ /* 0x000fe20000100800 */
        /* <DEDUP_REMOVED lines=15> */
[----:B------:R-:W2:Y:S04]  /*d080*/  @P2 LDG.E.U8 R36, desc[UR20][R28.64] ;  /* 0x000000141c242981 */ /* 0x000ea8000c1e1100 */
[----:B---3--:R0:W-:Y:S04]  /*d090*/  STL [R1+0xc8], R56 ;  /* 0x0000c83801007387 */ /* 0x0081e80000100800 */
[----:B0-----:R-:W3:Y:S04]  /*d0a0*/  LDL.LU R56, [R1+0x73c] ;  /* 0x00073c0001387983 */ /* 0x001ee80000300800 */
[----:B------:R-:W3:Y:S04]  /*d0b0*/  LDL.LU R54, [R1+0x738] ;  /* 0x0007380001367983 */ /* 0x000ee80000300800 */
[----:B------:R-:W3:Y:S01]  /*d0c0*/  LDL.LU R29, [R1+0x428] ;  /* 0x00042800011d7983 */ /* 0x000ee20000300800 */
[----:B------:R-:W-:-:S02]  /*d0d0*/  ISETP.GT.AND P3, PT, R30, 0x3c, PT ;  /* 0x0000003c1e00780c */ /* 0x000fc40003f64270 */
[C---:B------:R-:W-:Y:S01]  /*d0e0*/  IADD3 R50, P5, PT, R25.reuse, R50, RZ ;  /* 0x0000003219327210 */ /* 0x040fe20007fbe0ff */
[----:B------:R-:W3:Y:S01]  /*d0f0*/  LDL.LU R48, [R1+0x244] ;  /* 0x0002440001307983 */ /* 0x000ee20000300800 */
[----:B------:R-:W-:Y:S02]  /*d100*/  PRMT R46, RZ, 0x7610, R46 ;  /* 0x00007610ff2e7816 */ /* 0x000fe4000000002e */
[----:B----4-:R-:W-:Y:S01]  /*d110*/  IADD3 R43, P6, PT, R25, R43, RZ ;  /* 0x0000002b192b7210 */ /* 0x010fe20007fde0ff */
[----:B------:R-:W-:Y:S04]  /*d120*/  STL [R1+0x42c], R50 ;  /* 0x00042c3201007387 */ /* 0x000fe80000100800 */
[----:B--2---:R0:W-:Y:S02]  /*d130*/  STL [R1+0xc4], R36 ;  /* 0x0000c42401007387 */ /* 0x0041e40000100800 */
[----:B------:R-:W-:-:S02]  /*d140*/  @P3 IMAD.MOV.U32 R28, RZ, RZ, R50 ;  /* 0x000000ffff1c3224 */ /* 0x000fc400078e0032 */
[----:B0-----:R-:W2:Y:S01]  /*d150*/  LDL.LU R36, [R1+0x250] ;  /* 0x0002500001247983 */ /* 0x001ea20000300800 */
[----:B---3--:R-:W-:-:S05]  /*d160*/  IMAD.X R29, R27, 0x1, R29, P5 ;  /* 0x000000011b1d7824 */ /* 0x008fca00028e061d */
[----:B------:R0:W-:Y:S04]  /*d170*/  STL [R1+0x428], R29 ;  /* 0x0004281d01007387 */ /* 0x0001e80000100800 */
[----:B------:R0:W3:Y:S04]  /*d180*/  @P3 LDG.E.U8 R46, desc[UR20][R28.64] ;  /* 0x000000141c2e3981 */ /* 0x0000e8000c1e1100 */
[----:B------:R1:W-:Y:S04]  /*d190*/  STL [R1+0x394], R43 ;  /* 0x0003942b01007387 */ /* 0x0003e80000100800 */
[----:B------:R-:W4:Y:S01]  /*d1a0*/  LDL.LU R28, [R1+0x240] ;  /* 0x00024000011c7983 */ /* 0x000f220000300800 */
[C---:B------:R-:W-:Y:S01]  /*d1b0*/  ISETP.GT.AND P4, PT, R30.reuse, 0x3d, PT ;  /* 0x0000003d1e00780c */ /* 0x040fe20003f84270 */
[----:B0-----:R-:W-:Y:S01]  /*d1c0*/  IMAD.MOV.U32 R29, RZ, RZ, R43 ;  /* 0x000000ffff1d7224 */ /* 0x001fe200078e002b */
[----:B------:R-:W-:Y:S01]  /*d1d0*/  IADD3 R44, P5, PT, R25, R44, RZ ;  /* 0x0000002c192c7210 */ /* 0x000fe20007fbe0ff */
[----:B-1----:R-:W2:Y:S01]  /*d1e0*/  LDL.LU R43, [R1+0x24c] ;  /* 0x00024c00012b7983 */ /* 0x002ea20000300800 */
[----:B------:R-:W-:-:S03]  /*d1f0*/  ISETP.GT.AND P2, PT, R30, 0x3e, PT ;  /* 0x0000003e1e00780c */ /* 0x000fc60003f44270 */
[----:B------:R-:W-:Y:S04]  /*d200*/  STL [R1+0x248], R44 ;  /* 0x0002482c01007387 */ /* 0x000fe80000100800 */
[----:B------:R-:W2:Y:S01]  /*d210*/  LDL.LU R50, [R1+0x434] ;  /* 0x0004340001327983 */ /* 0x000ea20000300800 */
[----:B------:R-:W-:Y:S01]  /*d220*/  PRMT R11, RZ, 0x7610, R11 ;  /* 0x00007610ff0b7816 */ /* 0x000fe2000000000b */
[C---:B------:R-:W-:Y:S01]  /*d230*/  IMAD.X R48, R27.reuse, 0x1, R48, P5 ;  /* 0x000000011b307824 */ /* 0x040fe200028e0630 */
[----:B------:R-:W-:Y:S01]  /*d240*/  PRMT R12, RZ, 0x7610, R12 ;  /* 0x00007610ff0c7816 */ /* 0x000fe2000000000c */
[----:B---3--:R0:W-:Y:S01]  /*d250*/  STL [R1+0xc0], R46 ;  /* 0x0000c02e01007387 */ /* 0x0081e20000100800 */
[----:B----4-:R-:W-:-:S03]  /*d260*/  IMAD.X R28, R27, 0x1, R28, P6 ;  /* 0x000000011b1c7824 */ /* 0x010fc600030e061c */
[----:B0-----:R-:W3:Y:S02]  /*d270*/  LDL.LU R46, [R1+0x43c] ;  /* 0x00043c00012e7983 */ /* 0x001ee40000300800 */
        /* <DEDUP_REMOVED lines=9> */
[C---:B--2---:R-:W-:Y:S01]  /*d310*/  IADD3 R36, P5, PT, R25.reuse, R36, RZ ;  /* 0x0000002419247210 */ /* 0x044fe20007fbe0ff */
[----:B------:R1:W-:Y:S01]  /*d320*/  STL [R1+0x244], R48 ;  /* 0x0002443001007387 */ /* 0x0003e20000100800 */
[----:B------:R-:W-:-:S03]  /*d330*/  IADD3 R50, P6, PT, R25, R50, RZ ;  /* 0x0000003219327210 */ /* 0x000fc60007fde0ff */
[----:B------:R-:W-:Y:S01]  /*d340*/  IMAD.X R43, R27, 0x1, R43, P5 ;  /* 0x000000011b2b7824 */ /* 0x000fe200028e062b */
[----:B------:R-:W-:-:S05]  /*d350*/  PRMT R13, RZ, 0x7610, R13 ;  /* 0x00007610ff0d7816 */ /* 0x000fca000000000d */
[----:B0-----:R-:W-:Y:S02]  /*d360*/  @P3 IMAD.MOV.U32 R28, RZ, RZ, R36 ;  /* 0x000000ffff1c3224 */ /* 0x001fe400078e0024 */
[----:B------:R-:W-:-:S05]  /*d370*/  @P3 IMAD.MOV.U32 R29, RZ, RZ, R43 ;  /* 0x000000ffff1d3224 */ /* 0x000fca00078e002b */
[----:B------:R-:W2:Y:S01]  /*d380*/  @P3 LDG.E.U8 R13, desc[UR20][R28.64] ;  /* 0x000000141c0d3981 */ /* 0x000ea2000c1e1100 */
[----:B---3--:R-:W-:-:S03]  /*d390*/  IADD3 R46, P5, PT, R25, R46, RZ ;  /* 0x0000002e192e7210 */ /* 0x008fc60007fbe0ff */
[----:B----4-:R-:W-:Y:S04]  /*d3a0*/  STL [R1+0x67c], R11 ;  /* 0x00067c0b01007387 */ /* 0x010fe80000100800 */
[----:B-1----:R-:W3:Y:S04]  /*d3b0*/  LDL.LU R48, [R1+0x438] ;  /* 0x0004380001307983 */ /* 0x002ee80000300800 */
        /* <DEDUP_REMOVED lines=10> */
[----:B------:R-:W-:Y:S02]  /*d460*/  ISETP.GT.AND P2, PT, R30, 0x41, PT ;  /* 0x000000411e00780c */ /* 0x000fe40003f44270 */
[----:B------:R-:W-:Y:S01]  /*d470*/  PRMT R31, RZ, 0x7610, R31 ;  /* 0x00007610ff1f7816 */ /* 0x000fe2000000001f */
[----:B--2---:R-:W-:Y:S01]  /*d480*/  STL [R1+0x684], R13 ;  /* 0x0006840d01007387 */ /* 0x004fe20000100800 */
[----:B------:R-:W-:-:S07]  /*d490*/  PRMT R32, RZ, 0x7610, R32 ;  /* 0x00007610ff207816 */ /* 0x000fce0000000020 */
[----:B------:R-:W-:Y:S02]  /*d4a0*/  @P4 IMAD.MOV.U32 R28, RZ, RZ, R50 ;  /* 0x000000ffff1c4224 */ /* 0x000fe400078e0032 */
[C---:B---3--:R-:W-:Y:S02]  /*d4b0*/  IMAD.X R48, R27.reuse, 0x1, R48, P5 ;  /* 0x000000011b307824 */ /* 0x048fe400028e0630 */
[----:B----4-:R-:W-:-:S05]  /*d4c0*/  IMAD.X R29, R27, 0x1, R29, P6 ;  /* 0x000000011b1d7824 */ /* 0x010fca00030e061d */
[----:B------:R1:W-:Y:S04]  /*d4d0*/  STL [R1+0x430], R29 ;  /* 0x0004301d01007387 */ /* 0x0003e80000100800 */
[----:B------:R1:W2:Y:S04]  /*d4e0*/  @P4 LDG.E.U8 R31, desc[UR20][R28.64] ;  /* 0x000000141c1f4981 */ /* 0x0002a8000c1e1100 */
[----:B0-----:R-:W3:Y:S01]  /*d4f0*/  LDL.LU R50, [R1+0x734] ;  /* 0x0007340001327983 */ /* 0x001ee20000300800 */
[----:B-1----:R-:W-:Y:S02]  /*d500*/  IMAD.MOV.U32 R29, RZ, RZ, R48 ;  /* 0x000000ffff1d7224 */ /* 0x002fe400078e0030 */
[----:B------:R-:W-:Y:S01]  /*d510*/  @P2 IMAD.MOV.U32 R28, RZ, RZ, R46 ;  /* 0x000000ffff1c2224 */ /* 0x000fe200078e002e */
[----:B------:R0:W-:Y:S04]  /*d520*/  STL [R1+0x438], R48 ;  /* 0x0004383001007387 */ /* 0x0001e80000100800 */
[----:B------:R1:W4:Y:S04]  /*d530*/  @P2 LDG.E.U8 R32, desc[UR20][R28.64] ;  /* 0x000000141c202981 */ /* 0x000328000c1e1100 */
[----:B0-----:R-:W2:Y:S04]  /*d540*/  LDL.LU R48, [R1+0x730] ;  /* 0x0007300001307983 */ /* 0x001ea80000300800 */
[----:B------:R-:W2:Y:S01]  /*d550*/  LDL.LU R29, [R1+0x440] ;  /* 0x00044000011d7983 */ /* 0x000ea20000300800 */
[----:B------:R-:W-:-:S02]  /*d560*/  ISETP.GT.AND P3, PT, R30, 0x42, PT ;  /* 0x000000421e00780c */ /* 0x000fc40003f64270 */
[C---:B------:R-:W-:Y:S01]  /*d570*/  IADD3 R44, P5, PT, R25.reuse, R44, RZ ;  /* 0x0000002c192c7210 */ /* 0x040fe20007fbe0ff */
[----:B------:R-:W3:Y:S01]  /*d580*/  LDL.LU R46, [R1+0x450] ;  /* 0x00045000012e7983 */ /* 0x000ee20000300800 */
[----:B------:R-:W-:Y:S02]  /*d590*/  PRMT R38, RZ, 0x7610, R38 ;  /* 0x00007610ff267816 */ /* 0x000fe40000000026 */
[----:B------:R-:W-:Y:S01]  /*d5a0*/  IADD3 R36, P6, PT, R25, R36, RZ ;  /* 0x0000002419247210 */ /* 0x000fe20007fde0ff */
[----:B------:R-:W-:Y:S06]  /*d5b0*/  STL [R1+0x444], R44 ;  /* 0x0004442c01007387 */ /* 0x000fec0000100800 */
[----:B-1----:R-:W-:Y:S01]  /*d5c0*/  @P3 IMAD.MOV.U32 R28, RZ, RZ, R44 ;  /* 0x000000ffff1c3224 */ /* 0x002fe200078e002c */
[----:B----4-:R0:W-:Y:S01]  /*d5d0*/  STL [R1+0xac], R32 ;  /* 0x0000ac2001007387 */ /* 0x0101e20000100800 */
[----:B--2---:R-:W-:-:S03]  /*d5e0*/  IMAD.X R29, R27, 0x1, R29, P5 ;  /* 0x000000011b1d7824 */ /* 0x004fc600028e061d */
[----:B0-----:R-:W2:Y:S04]  /*d5f0*/  LDL.LU R32, [R1+0x390] ;  /* 0x0003900001207983 */ /* 0x001ea80000300800 */
[----:B------:R0:W-:Y:S04]  /*d600*/  STL [R1+0x440], R29 ;  /* 0x0004401d01007387 */ /* 0x0001e80000100800 */
[----:B------:R0:W4:Y:S04]  /*d610*/  @P3 LDG.E.U8 R38, desc[UR20][R28.64] ;  /* 0x000000141c263981 */ /* 0x000128000c1e1100 */
[----:B------:R-:W-:Y:S04]  /*d620*/  STL [R1+0x44c], R36 ;  /* 0x00044c2401007387 */ /* 0x000fe80000100800 */
[----:B------:R-:W2:Y:S01]  /*d630*/  LDL.LU R28, [R1+0x448] ;  /* 0x00044800011c7983 */ /* 0x000ea20000300800 */
[----:B------:R-:W-:Y:S01]  /*d640*/  ISETP.GT.AND P4, PT, R30, 0x43, PT ;  /* 0x000000431e00780c */ /* 0x000fe20003f84270 */
[----:B0-----:R-:W-:Y:S01]  /*d650*/  IMAD.MOV.U32 R29, RZ, RZ, R36 ;  /* 0x000000ffff1d7224 */ /* 0x001fe200078e0024 */
[----:B------:R-:W-:-:S02]  /*d660*/  IADD3 R43, P5, PT, R25, R43, RZ ;  /* 0x0000002b192b7210 */ /* 0x000fc40007fbe0ff */
[----:B------:R-:W-:Y:S02]  /*d670*/  ISETP.GT.AND P2, PT, R30, 0x44, PT ;  /* 0x000000441e00780c */ /* 0x000fe40003f44270 */
[----:B------:R-:W-:Y:S01]  /*d680*/  PRMT R47, RZ, 0x7610, R47 ;  /* 0x00007610ff2f7816 */ /* 0x000fe2000000002f */
[C---:B---3--:R-:W-:Y:S01]  /*d690*/  IMAD.X R46, R27.reuse, 0x1, R46, P5 ;  /* 0x000000011b2e7824 */ /* 0x048fe200028e062e */
[----:B------:R-:W-:Y:S01]  /*d6a0*/  PRMT R42, RZ, 0x7610, R42 ;  /* 0x00007610ff2a7816 */ /* 0x000fe2000000002a */
[----:B----4-:R0:W-:Y:S01]  /*d6b0*/  STL [R1+0xa8], R38 ;  /* 0x0000a82601007387 */ /* 0x0101e20000100800 */
[----:B--2---:R-:W-:-:S03]  /*d6c0*/  IMAD.X R28, R27, 0x1, R28, P6 ;  /* 0x000000011b1c7824 */ /* 0x004fc600030e061c */
        /* <DEDUP_REMOVED lines=46> */
[----:B------:R-:W3:Y:S02]  /*d9b0*/  LDL.LU R44, [R1+0x724] ;  /* 0x00072400012c7983 */ /* 0x000ee40000300800 */
[----:B0-----:R-:W-:Y:S02]  /*d9c0*/  @P2 IMAD.MOV.U32 R28, RZ, RZ, R36 ;  /* 0x000000ffff1c2224 */ /* 0x001fe400078e0024 */
[----:B------:R0:W-:Y:S01]  /*d9d0*/  STL [R1+0x260], R43 ;  /* 0x0002602b01007387 */ /* 0x0001e20000100800 */
[----:B-1----:R-:W-:-:S05]  /*d9e0*/  @P2 IMAD.MOV.U32 R29, RZ, RZ, R43 ;  /* 0x000000ffff1d2224 */ /* 0x002fca00078e002b */
[----:B------:R1:W3:Y:S02]  /*d9f0*/  @P2 LDG.E.U8 R14, desc[UR20][R28.64] ;  /* 0x000000141c0e2981 */ /* 0x0002e4000c1e1100 */
[----:B-1----:R-:W-:Y:S02]  /*da00*/  IMAD.MOV.U32 R29, RZ, RZ, R42 ;  /* 0x000000ffff1d7224 */ /* 0x002fe400078e002a */
[----:B--2---:R-:W-:Y:S04]  /*da10*/  STL [R1+0x68c], R5 ;  /* 0x00068c0501007387 */ /* 0x004fe80000100800 */
[----:B------:R-:W2:Y:S04]  /*da20*/  LDL.LU R36, [R1+0x468] ;  /* 0x0004680001247983 */ /* 0x000ea80000300800 */
[----:B0-----:R-:W2:Y:S04]  /*da30*/  LDL.LU R43, [R1+0x474] ;  /* 0x00047400012b7983 */ /* 0x001ea80000300800 */
[----:B------:R0:W-:Y:S04]  /*da40*/  STL [R1+0x45c], R42 ;  /* 0x00045c2a01007387 */ /* 0x0001e80000100800 */
[----:B0-----:R-:W2:Y:S04]  /*da50*/  LDL.LU R42, [R1+0x720] ;  /* 0x00072000012a7983 */ /* 0x001ea80000300800 */
[----:B------:R-:W2:Y:S01]  /*da60*/  LDL.LU R28, [R1+0x458] ;  /* 0x00045800011c7983 */ /* 0x000ea20000300800 */
[----:B------:R-:W-:-:S03]  /*da70*/  ISETP.GT.AND P3, PT, R30, 0x48, PT ;  /* 0x000000481e00780c */ /* 0x000fc60003f64270 */
[----:B---3--:R-:W-:Y:S01]  /*da80*/  STL [R1+0x690], R14 ;  /* 0x0006900e01007387 */ /* 0x008fe20000100800 */
[----:B------:R-:W-:Y:S02]  /*da90*/  PRMT R34, RZ, 0x7610, R34 ;  /* 0x00007610ff227816 */ /* 0x000fe40000000022 */
[----:B------:R-:W-:Y:S01]  /*daa0*/  IADD3 R32, P6, PT, R25, R32, RZ ;  /* 0x0000002019207210 */ /* 0x000fe20007fde0ff */
[----:B--2---:R-:W-:-:S06]  /*dab0*/  IMAD.X R28, R27, 0x1, R28, P5 ;  /* 0x000000011b1c7824 */ /* 0x004fcc00028e061c */
        /* <DEDUP_REMOVED lines=33> */
[C---:B------:R-:W-:Y:S01]  /*dcd0*/  IADD3 R43, P5, PT, R25.reuse, R43, RZ ;  /* 0x0000002b192b7210 */ /* 0x040fe20007fbe0ff */
[----:B------:R-:W4:Y:S01]  /*dce0*/  LDL.LU R38, [R1+0x268] ;  /* 0x0002680001267983 */ /* 0x000f220000300800 */
[----:B------:R-:W-:Y:S02]  /*dcf0*/  PRMT R41, RZ, 0x7610, R41 ;  /* 0x00007610ff297816 */ /* 0x000fe40000000029 */
[----:B------:R-:W-:Y:S01]  /*dd00*/  IADD3 R34, P6, PT, R25, R34, RZ ;  /* 0x0000002219227210 */ /* 0x000fe20007fde0ff */
[----:B------:R-:W-:Y:S04]  /*dd10*/  STL [R1+0x474], R43 ;  /* 0x0004742b01007387 */ /* 0x000fe80000100800 */
[----:B---3--:R0:W-:Y:S02]  /*dd20*/  STL [R1+0x88], R33 ;  /* 0x0000882101007387 */ /* 0x0081e40000100800 */
[----:B------:R-:W-:-:S02]  /*dd30*/  @P3 IMAD.MOV.U32 R28, RZ, RZ, R43 ;  /* 0x000000ffff1c3224 */ /* 0x000fc400078e002b */
[----:B0-----:R-:W3:Y:S01]  /*dd40*/  LDL.LU R33, [R1+0x274] ;  /* 0x0002740001217983 */ /* 0x001ee20000300800 */
[----:B--2---:R-:W-:-:S05]  /*dd50*/  IMAD.X R29, R27, 0x1, R29, P5 ;  /* 0x000000011b1d7824 */ /* 0x004fca00028e061d */
[----:B------:R0:W-:Y:S04]  /*dd60*/  STL [R1+0x470], R29 ;  /* 0x0004701d01007387 */ /* 0x0001e80000100800 */
[----:B------:R0:W2:Y:S04]  /*dd70*/  @P3 LDG.E.U8 R41, desc[UR20][R28.64] ;  /* 0x000000141c293981 */ /* 0x0000a8000c1e1100 */
[----:B------:R-:W-:Y:S04]  /*dd80*/  STL [R1+0x47c], R34 ;  /* 0x00047c2201007387 */ /* 0x000fe80000100800 */
[----:B------:R-:W3:Y:S01]  /*dd90*/  LDL.LU R28, [R1+0x478] ;  /* 0x00047800011c7983 */ /* 0x000ee20000300800 */
[----:B------:R-:W-:Y:S01]  /*dda0*/  ISETP.GT.AND P4, PT, R30, 0x4c, PT ;  /* 0x0000004c1e00780c */ /* 0x000fe20003f84270 */
[----:B0-----:R-:W-:Y:S01]  /*ddb0*/  IMAD.MOV.U32 R29, RZ, RZ, R34 ;  /* 0x000000ffff1d7224 */ /* 0x001fe200078e0022 */
[----:B------:R-:W-:-:S02]  /*ddc0*/  IADD3 R32, P5, PT, R25, R32, RZ ;  /* 0x0000002019207210 */ /* 0x000fc40007fbe0ff */
[----:B------:R-:W-:Y:S02]  /*ddd0*/  ISETP.GT.AND P2, PT, R30, 0x4d, PT ;  /* 0x0000004d1e00780c */ /* 0x000fe40003f44270 */
[----:B------:R-:W-:Y:S01]  /*dde0*/  PRMT R5, RZ, 0x7610, R5 ;  /* 0x00007610ff057816 */ /* 0x000fe20000000005 */
[C---:B----4-:R-:W-:Y:S01]  /*ddf0*/  IMAD.X R38, R27.reuse, 0x1, R38, P5 ;  /* 0x000000011b267824 */ /* 0x050fe200028e0626 */
[----:B------:R-:W-:Y:S01]  /*de00*/  PRMT R52, RZ, 0x7610, R52 ;  /* 0x00007610ff347816 */ /* 0x000fe20000000034 */
[----:B--2---:R0:W-:Y:S01]  /*de10*/  STL [R1+0x84], R41 ;  /* 0x0000842901007387 */ /* 0x0041e20000100800 */
[----:B---3--:R-:W-:-:S03]  /*de20*/  IMAD.X R28, R27, 0x1, R28, P6 ;  /* 0x000000011b1c7824 */ /* 0x008fc600030e061c */
        /* <DEDUP_REMOVED lines=21> */
[----:B----4-:R-:W-:-:S03]  /*df80*/  IADD3 R43, P5, PT, R25, R43, RZ ;  /* 0x0000002b192b7210 */ /* 0x010fc60007fbe0ff */
[----:B------:R-:W-:Y:S04]  /*df90*/  STL [R1+0x694], R5 ;  /* 0x0006940501007387 */ /* 0x000fe80000100800 */
[----:B------:R-:W3:Y:S04]  /*dfa0*/  LDL.LU R32, [R1+0x480] ;  /* 0x0004800001207983 */ /* 0x000ee80000300800 */
[----:B-1----:R-:W4:Y:S04]  /*dfb0*/  LDL.LU R38, [R1+0x48c] ;  /* 0x00048c0001267983 */ /* 0x002f280000300800 */
[----:B------:R1:W-:Y:S04]  /*dfc0*/  STL [R1+0x274], R33 ;  /* 0x0002742101007387 */ /* 0x0003e80000100800 */
[----:B------:R-:W-:Y:S04]  /*dfd0*/  STL [R1+0x698], R52 ;  /* 0x0006983401007387 */ /* 0x000fe80000100800 */
        /* <DEDUP_REMOVED lines=12> */
[----:B---3--:R-:W-:Y:S01]  /*e0a0*/  IMAD.X R32, R27, 0x1, R32, P5 ;  /* 0x000000011b207824 */ /* 0x008fe200028e0620 */
[----:B------:R-:W-:Y:S01]  /*e0b0*/  PRMT R35, RZ, 0x7610, R35 ;  /* 0x00007610ff237816 */ /* 0x000fe20000000023 */
[----:B------:R-:W-:Y:S04]  /*e0c0*/  STL [R1+0x69c], R6 ;  /* 0x00069c0601007387 */ /* 0x000fe80000100800 */
[----:B------:R3:W-:Y:S04]  /*e0d0*/  STL [R1+0x278], R29 ;  /* 0x0002781d01007387 */ /* 0x0007e80000100800 */
[----:B-1----:R-:W4:Y:S02]  /*e0e0*/  LDL.LU R34, [R1+0x714] ;  /* 0x0007140001227983 */ /* 0x002f240000300800 */
[----:B0-----:R-:W-:-:S02]  /*e0f0*/  @P2 IMAD.MOV.U32 R28, RZ, RZ, R43 ;  /* 0x000000ffff1c2224 */ /* 0x001fc400078e002b */
[----:B---3--:R-:W-:Y:S01]  /*e100*/  @P2 IMAD.MOV.U32 R29, RZ, RZ, R32 ;  /* 0x000000ffff1d2224 */ /* 0x008fe200078e0020 */
[----:B------:R0:W-:Y:S04]  /*e110*/  STL [R1+0x480], R32 ;  /* 0x0004802001007387 */ /* 0x0001e80000100800 */
[----:B------:R1:W3:Y:S04]  /*e120*/  @P2 LDG.E.U8 R35, desc[UR20][R28.64] ;  /* 0x000000141c232981 */ /* 0x0002e8000c1e1100 */
[----:B--2---:R-:W-:Y:S04]  /*e130*/  STL [R1+0x6a0], R24 ;  /* 0x0006a01801007387 */ /* 0x004fe80000100800 */
[----:B0-----:R-:W2:Y:S04]  /*e140*/  LDL.LU R32, [R1+0x710] ;  /* 0x0007100001207983 */ /* 0x001ea80000300800 */
[----:B------:R-:W2:Y:S01]  /*e150*/  LDL.LU R29, [R1+0x488] ;  /* 0x00048800011d7983 */ /* 0x000ea20000300800 */
[----:B------:R-:W-:-:S02]  /*e160*/  ISETP.GT.AND P3, PT, R30, 0x51, PT ;  /* 0x000000511e00780c */ /* 0x000fc40003f64270 */
[C---:B----4-:R-:W-:Y:S01]  /*e170*/  IADD3 R38, P5, PT, R25.reuse, R38, RZ ;  /* 0x0000002619267210 */ /* 0x050fe20007fbe0ff */
[----:B------:R-:W4:Y:S01]  /*e180*/  LDL.LU R43, [R1+0x498] ;  /* 0x00049800012b7983 */ /* 0x000f220000300800 */
[----:B------:R-:W-:Y:S02]  /*e190*/  PRMT R37, RZ, 0x7610, R37 ;  /* 0x00007610ff257816 */ /* 0x000fe40000000025 */
[----:B------:R-:W-:Y:S01]  /*e1a0*/  IADD3 R33, P6, PT, R25, R33, RZ ;  /* 0x0000002119217210 */ /* 0x000fe20007fde0ff */
[----:B------:R-:W-:Y:S06]  /*e1b0*/  STL [R1+0x48c], R38 ;  /* 0x00048c2601007387 */ /* 0x000fec0000100800 */
[----:B-1----:R-:W-:Y:S01]  /*e1c0*/  @P3 IMAD.MOV.U32 R28, RZ, RZ, R38 ;  /* 0x000000ffff1c3224 */ /* 0x002fe200078e0026 */
[----:B---3--:R0:W-:Y:S04]  /*e1d0*/  STL [R1+0x78], R35 ;  /* 0x0000782301007387 */ /* 0x0081e80000100800 */
        /* <DEDUP_REMOVED lines=38> */
[----:B------:R0:W-:Y:S04]  /*e440*/  STL [R1+0x70], R26 ;  /* 0x0000701a01007387 */ /* 0x0001e80000100800 */
[----:B0-----:R-:W3:Y:S04]  /*e450*/  LDL.LU R26, [R1+0x70c] ;  /* 0x00070c00011a7983 */ /* 0x001ee80000300800 */
[----:B------:R-:W4:Y:S04]  /*e460*/  LDL.LU R43, [R1+0x288] ;  /* 0x00028800012b7983 */ /* 0x000f280000300800 */
[----:B------:R-:W-:Y:S04]  /*e470*/  STL [R1+0x4a4], R35 ;  /* 0x0004a42301007387 */ /* 0x000fe80000100800 */
[----:B------:R0:W-:Y:S04]  /*e480*/  STL [R1+0x6c], R19 ;  /* 0x00006c1301007387 */ /* 0x0001e80000100800 */
[----:B0-----:R-:W3:Y:S04]  /*e490*/  LDL.LU R19, [R1+0x294] ;  /* 0x0002940001137983 */ /* 0x001ee80000300800 */
[----:B------:R0:W-:Y:S04]  /*e4a0*/  STL [R1+0x4a0], R37 ;  /* 0x0004a02501007387 */ /* 0x0001e80000100800 */
[----:B------:R-:W3:Y:S04]  /*e4b0*/  LDL.LU R41, [R1+0x290] ;  /* 0x0002900001297983 */ /* 0x000ee80000300800 */
[----:B------:R1:W-:Y:S04]  /*e4c0*/  STL [R1+0x284], R33 ;  /* 0x0002842101007387 */ /* 0x0003e80000100800 */
[----:B------:R-:W3:Y:S04]  /*e4d0*/  LDL.LU R35, [R1+0x4ac] ;  /* 0x0004ac0001237983 */ /* 0x000ee80000300800 */
[----:B------:R-:W-:Y:S04]  /*e4e0*/  STL [R1+0x28c], R38 ;  /* 0x00028c2601007387 */ /* 0x000fe80000100800 */
[----:B0-----:R-:W3:Y:S04]  /*e4f0*/  LDL.LU R37, [R1+0x4b4] ;  /* 0x0004b40001257983 */ /* 0x001ee80000300800 */
[----:B-1----:R-:W3:Y:S04]  /*e500*/  LDL.LU R33, [R1+0x708] ;  /* 0x0007080001217983 */ /* 0x002ee80000300800 */
[----:B------:R-:W3:Y:S01]  /*e510*/  LDL.LU R28, [R1+0x280] ;  /* 0x00028000011c7983 */ /* 0x000ee20000300800 */
[----:B------:R-:W-:-:S02]  /*e520*/  ISETP.GT.AND P4, PT, R30, 0x55, PT ;  /* 0x000000551e00780c */ /* 0x000fc40003f84270 */
[----:B------:R-:W-:Y:S02]  /*e530*/  ISETP.GT.AND P2, PT, R30, 0x56, PT ;  /* 0x000000561e00780c */ /* 0x000fe40003f44270 */
[----:B------:R-:W-:Y:S02]  /*e540*/  PRMT R18, RZ, 0x7610, R18 ;  /* 0x00007610ff127816 */ /* 0x000fe40000000012 */
[----:B------:R-:W-:Y:S01]  /*e550*/  PRMT R3, RZ, 0x7610, R3 ;  /* 0x00007610ff037816 */ /* 0x000fe20000000003 */
[----:B--2---:R-:W-:Y:S01]  /*e560*/  STL [R1+0x6a4], R15 ;  /* 0x0006a40f01007387 */ /* 0x004fe20000100800 */
[C---:B----4-:R-:W-:Y:S02]  /*e570*/  IMAD.X R43, R27.reuse, 0x1, R43, P5 ;  /* 0x000000011b2b7824 */ /* 0x050fe400028e062b */
[----:B---3--:R-:W-:-:S05]  /*e580*/  IMAD.X R28, R27, 0x1, R28, P6 ;  /* 0x000000011b1c7824 */ /* 0x008fca00030e061c */
[-C--:B------:R-:W-:Y:S01]  /*e590*/  @P4 LOP3.LUT R29, R29, R28.reuse, RZ, 0x3c, !PT ;  /* 0x0000001c1d1d4212 */ /* 0x080fe200078e3cff */
[----:B------:R0:W-:Y:S03]  /*e5a0*/  STL [R1+0x280], R28 ;  /* 0x0002801c01007387 */ /* 0x0001e60000100800 */
[----:B0-----:R-:W-:-:S04]  /*e5b0*/  @P4 LOP3.LUT R28, R29, R28, RZ, 0x3c, !PT ;  /* 0x0000001c1d1c4212 */ /* 0x001fc800078e3cff */
[----:B------:R-:W-:-:S05]  /*e5c0*/  @P4 LOP3.LUT R29, R29, R28, RZ, 0x3c, !PT ;  /* 0x0000001c1d1d4212 */ /* 0x000fca00078e3cff */
[----:B------:R0:W2:Y:S02]  /*e5d0*/  @P4 LDG.E.U8 R18, desc[UR20][R28.64] ;  /* 0x000000141c124981 */ /* 0x0000a4000c1e1100 */
[----:B0-----:R-:W-:Y:S02]  /*e5e0*/  @P2 IMAD.MOV.U32 R28, RZ, RZ, R38 ;  /* 0x000000ffff1c2224 */ /* 0x001fe400078e0026 */
[----:B------:R-:W-:-:S05]  /*e5f0*/  @P2 IMAD.MOV.U32 R29, RZ, RZ, R43 ;  /* 0x000000ffff1d2224 */ /* 0x000fca00078e002b */
[----:B------:R0:W3:Y:S01]  /*e600*/  @P2 LDG.E.U8 R3, desc[UR20][R28.64] ;  /* 0x000000141c032981 */ /* 0x0000e2000c1e1100 */
[----:B------:R-:W-:Y:S02]  /*e610*/  ISETP.GT.AND P3, PT, R30, 0x57, PT ;  /* 0x000000571e00780c */ /* 0x000fe40003f64270 */
[----:B------:R-:W-:Y:S01]  /*e620*/  IADD3 R19, P5, PT, R25, R19, RZ ;  /* 0x0000001319137210 */ /* 0x000fe20007fbe0ff */
[----:B------:R1:W-:Y:S01]  /*e630*/  STL [R1+0x288], R43 ;  /* 0x0002882b01007387 */ /* 0x0003e20000100800 */
[----:B------:R-:W-:-:S03]  /*e640*/  PRMT R9, RZ, 0x7610, R9 ;  /* 0x00007610ff097816 */ /* 0x000fc60000000009 */
[----:B------:R-:W-:Y:S01]  /*e650*/  IMAD.X R41, R27, 0x1, R41, P5 ;  /* 0x000000011b297824 */ /* 0x000fe200028e0629 */
[C---:B------:R-:W-:Y:S02]  /*e660*/  IADD3 R35, P6, PT, R25.reuse, R35, RZ ;  /* 0x0000002319237210 */ /* 0x040fe40007fde0ff */
[----:B------:R-:W-:-:S03]  /*e670*/  IADD3 R37, P5, PT, R25, R37, RZ ;  /* 0x0000002519257210 */ /* 0x000fc60007fbe0ff */
[----:B0-----:R-:W-:Y:S02]  /*e680*/  @P3 IMAD.MOV.U32 R28, RZ, RZ, R19 ;  /* 0x000000ffff1c3224 */ /* 0x001fe400078e0013 */
[----:B------:R-:W-:-:S05]  /*e690*/  @P3 IMAD.MOV.U32 R29, RZ, RZ, R41 ;  /* 0x000000ffff1d3224 */ /* 0x000fca00078e0029 */
[----:B------:R0:W4:Y:S02]  /*e6a0*/  @P3 LDG.E.U8 R9, desc[UR20][R28.64] ;  /* 0x000000141c093981 */ /* 0x000124000c1e1100 */
[----:B0-----:R-:W-:Y:S02]  /*e6b0*/  IMAD.MOV.U32 R29, RZ, RZ, R35 ;  /* 0x000000ffff1d7224 */ /* 0x001fe400078e0023 */
[----:B--2---:R-:W-:Y:S04]  /*e6c0*/  STL [R1+0x6a8], R18 ;  /* 0x0006a81201007387 */ /* 0x004fe80000100800 */
[----:B------:R-:W2:Y:S04]  /*e6d0*/  LDL.LU R38, [R1+0x4b0] ;  /* 0x0004b00001267983 */ /* 0x000ea80000300800 */
[----:B-1----:R-:W2:Y:S04]  /*e6e0*/  LDL.LU R43, [R1+0x4bc] ;  /* 0x0004bc00012b7983 */ /* 0x002ea80000300800 */
[----:B------:R-:W-:Y:S04]  /*e6f0*/  STL [R1+0x294], R19 ;  /* 0x0002941301007387 */ /* 0x000fe80000100800 */
[----:B---3--:R-:W-:Y:S04]  /*e700*/  STL [R1+0x6ac], R3 ;  /* 0x0006ac0301007387 */ /* 0x008fe80000100800 */
[----:B------:R0:W-:Y:S04]  /*e710*/  STL [R1+0x290], R41 ;  /* 0x0002902901007387 */ /* 0x0001e80000100800 */
[----:B0-----:R-:W3:Y:S04]  /*e720*/  LDL.LU R41, [R1+0x4c4] ;  /* 0x0004c40001297983 */ /* 0x001ee80000300800 */
[----:B------:R0:W-:Y:S04]  /*e730*/  STL [R1+0x4ac], R35 ;  /* 0x0004ac2301007387 */ /* 0x0001e80000100800 */
[----:B------:R-:W2:Y:S04]  /*e740*/  LDL.LU R19, [R1+0x4cc] ;  /* 0x0004cc0001137983 */ /* 0x000ea80000300800 */
[----:B------:R-:W-:Y:S04]  /*e750*/  STL [R1+0x4b4], R37 ;  /* 0x0004b42501007387 */ /* 0x000fe80000100800 */
[----:B0-----:R-:W2:Y:S04]  /*e760*/  LDL.LU R35, [R1+0x704] ;  /* 0x0007040001237983 */ /* 0x001ea80000300800 */
[----:B------:R-:W2:Y:S01]  /*e770*/  LDL.LU R28, [R1+0x4a8] ;  /* 0x0004a800011c7983 */ /* 0x000ea20000300800 */
[----:B------:R-:W-:-:S03]  /*e780*/  ISETP.GT.AND P4, PT, R30, 0x58, PT ;  /* 0x000000581e00780c */ /* 0x000fc60003f84270 */
[----:B----4-:R0:W-:Y:S01]  /*e790*/  STL [R1+0x6b0], R9 ;  /* 0x0006b00901007387 */ /* 0x0101e20000100800 */
[----:B------:R-:W-:Y:S01]  /*e7a0*/  PRMT R14, RZ, 0x7610, R14 ;  /* 0x00007610ff0e7816 */ /* 0x000fe2000000000e */
[----:B0-----:R-:W-:Y:S02]  /*e7b0*/  IMAD.MOV.U32 R9, RZ, RZ, R37 ;  /* 0x000000ffff097224 */ /* 0x001fe400078e0025 */
[----:B------:R-:W4:Y:S01]  /*e7c0*/  LDL.LU R37, [R1+0x700] ;  /* 0x0007000001257983 */ /* 0x000f220000300800 */
[----:B--2---:R-:W-:-:S05]  /*e7d0*/  IMAD.X R28, R27, 0x1, R28, P6 ;  /* 0x000000011b1c7824 */ /* 0x004fca00030e061c */
[-C--:B------:R-:W-:Y:S01]  /*e7e0*/  @P4 LOP3.LUT R29, R29, R28.reuse, RZ, 0x3c, !PT ;  /* 0x0000001c1d1d4212 */ /* 0x080fe200078e3cff */
[----:B------:R0:W-:Y:S03]  /*e7f0*/  STL [R1+0x4a8], R28 ;  /* 0x0004a81c01007387 */ /* 0x0001e60000100800 */
[----:B0-----:R-:W-:-:S04]  /*e800*/  @P4 LOP3.LUT R28, R29, R28, RZ, 0x3c, !PT ;  /* 0x0000001c1d1c4212 */ /* 0x001fc800078e3cff */
[----:B------:R-:W-:-:S05]  /*e810*/  @P4 LOP3.LUT R29, R29, R28, RZ, 0x3c, !PT ;  /* 0x0000001c1d1d4212 */ /* 0x000fca00078e3cff */
[----:B------:R0:W2:Y:S01]  /*e820*/  @P4 LDG.E.U8 R14, desc[UR20][R28.64] ;  /* 0x000000141c0e4981 */ /* 0x0000a2000c1e1100 */
[----:B------:R-:W-:Y:S01]  /*e830*/  ISETP.GT.AND P2, PT, R30, 0x59, PT ;  /* 0x000000591e00780c */ /* 0x000fe20003f44270 */
[----:B------:R-:W-:Y:S01]  /*e840*/  IMAD.X R38, R27, 0x1, R38, P5 ;  /* 0x000000011b267824 */ /* 0x000fe200028e0626 */
[----:B------:R-:W-:-:S04]  /*e850*/  PRMT R45, RZ, 0x7610, R45 ;  /* 0x00007610ff2d7816 */ /* 0x000fc8000000002d */
[----:B------:R1:W-:Y:S01]  /*e860*/  STL [R1+0x4b0], R38 ;  /* 0x0004b02601007387 */ /* 0x0003e20000100800 */
[----:B0-----:R-:W-:-:S06]  /*e870*/  IMAD.MOV.U32 R29, RZ, RZ, R38 ;  /* 0x000000ffff1d7224 */ /* 0x001fcc00078e0026 */
[----:B------:R-:W-:Y:S01]  /*e880*/  @P2 IMAD.MOV.U32 R28, RZ, RZ, R9 ;  /* 0x000000ffff1c2224 */ /* 0x000fe200078e0009 */
[----:B-1----:R-:W3:Y:S04]  /*e890*/  LDL.LU R38, [R1+0x6fc] ;  /* 0x0006fc0001267983 */ /* 0x002ee80000300800 */
[----:B------:R-:W4:Y:S04]  /*e8a0*/  @P2 LDG.E.U8 R45, desc[UR20][R28.64] ;  /* 0x000000141c2d2981 */ /* 0x000f28000c1e1100 */
[----:B--2---:R0:W-:Y:S04]  /*e8b0*/  STL [R1+0x6e8], R14 ;  /* 0x0006e80e01007387 */ /* 0x0041e80000100800 */
[----:B0-----:R-:W2:Y:S01]  /*e8c0*/  LDL.LU R14, [R1+0x4b8] ;  /* 0x0004b800010e7983 */ /* 0x001ea20000300800 */
[----:B------:R-:W-:-:S02]  /*e8d0*/  ISETP.GT.AND P3, PT, R30, 0x5a, PT ;  /* 0x0000005a1e00780c */ /* 0x000fc40003f64270 */
[C---:B------:R-:W-:Y:S01]  /*e8e0*/  IADD3 R43, P5, PT, R25.reuse, R43, RZ ;  /* 0x0000002b192b7210 */ /* 0x040fe20007fbe0ff */
[----:B------:R-:W2:Y:S01]  /*e8f0*/  LDL.LU R9, [R1+0x4c8] ;  /* 0x0004c80001097983 */ /* 0x000ea20000300800 */
[----:B------:R-:W-:Y:S02]  /*e900*/  PRMT R52, RZ, 0x7610, R52 ;  /* 0x00007610ff347816 */ /* 0x000fe40000000034 */
[----:B---3--:R-:W-:Y:S01]  /*e910*/  IADD3 R41, P6, PT, R25, R41, RZ ;  /* 0x0000002919297210 */ /* 0x008fe20007fde0ff */
[----:B------:R-:W-:Y:S04]  /*e920*/  STL [R1+0x4bc], R43 ;  /* 0x0004bc2b01007387 */ /* 0x000fe80000100800 */
[----:B----4-:R0:W-:Y:S02]  /*e930*/  STL [R1+0x54], R45 ;  /* 0x0000542d01007387 */ /* 0x0101e40000100800 */
[----:B------:R-:W-:-:S02]  /*e940*/  @P3 IMAD.MOV.U32 R28, RZ, RZ, R43 ;  /* 0x000000ffff1c3224 */ /* 0x000fc400078e002b */
[----:B0-----:R-:W3:Y:S01]  /*e950*/  LDL.LU R45, [R1+0x29c] ;  /* 0x00029c00012d7983 */ /* 0x001ee20000300800 */
[----:B--2---:R-:W-:Y:S01]  /*e960*/  IMAD.X R14, R27, 0x1, R14, P5 ;  /* 0x000000011b0e7824 */ /* 0x004fe200028e060e */
[----:B------:R-:W-:-:S03]  /*e970*/  IADD3 R19, P5, PT, R25, R19, RZ ;  /* 0x0000001319137210 */ /* 0x000fc60007fbe0ff */
[----:B------:R-:W-:Y:S01]  /*e980*/  @P3 IMAD.MOV.U32 R29, RZ, RZ, R14 ;  /* 0x000000ffff1d3224 */ /* 0x000fe200078e000e */
[----:B------:R0:W-:Y:S04]  /*e990*/  STL [R1+0x4b8], R14 ;  /* 0x0004b80e01007387 */ /* 0x0001e80000100800 */
[----:B------:R-:W2:Y:S04]  /*e9a0*/  LDL.LU R43, [R1+0x2a4] ;  /* 0x0002a400012b7983 */ /* 0x000ea80000300800 */
[----:B------:R1:W-:Y:S04]  /*e9b0*/  STL [R1+0x4c4], R41 ;  /* 0x0004c42901007387 */ /* 0x0003e80000100800 */
[----:B0-----:R-:W4:Y:S04]  /*e9c0*/  LDL.LU R14, [R1+0x2ac] ;  /* 0x0002ac00010e7983 */ /* 0x001f280000300800 */
[----:B------:R0:W2:Y:S04]  /*e9d0*/  @P3 LDG.E.U8 R52, desc[UR20][R28.64] ;  /* 0x000000141c343981 */ /* 0x0000a8000c1e1100 */
[----:B------:R-:W-:Y:S01]  /*e9e0*/  STL [R1+0x4cc], R19 ;  /* 0x0004cc1301007387 */ /* 0x000fe20000100800 */
[----:B0-----:R-:W-:-:S03]  /*e9f0*/  IMAD.MOV.U32 R29, RZ, RZ, R41 ;  /* 0x000000ffff1d7224 */ /* 0x001fc600078e0029 */
[----:B-1----:R-:W3:Y:S04]  /*ea00*/  LDL.LU R41, [R1+0x6f8] ;  /* 0x0006f80001297983 */ /* 0x002ee80000300800 */
[----:B------:R-:W3:Y:S01]  /*ea10*/  LDL.LU R28, [R1+0x4c0] ;  /* 0x0004c000011c7983 */ /* 0x000ee20000300800 */
[C---:B------:R-:W-:Y:S02]  /*ea20*/  ISETP.GT.AND P4, PT, R30.reuse, 0x5b, PT ;  /* 0x0000005b1e00780c */ /* 0x040fe40003f84270 */
[----:B------:R-:W-:Y:S02]  /*ea30*/  ISETP.GT.AND P2, PT, R30, 0x5c, PT ;  /* 0x0000005c1e00780c */ /* 0x000fe40003f44270 */
[----:B------:R-:W-:Y:S01]  /*ea40*/  PRMT R3, RZ, 0x7610, R3 ;  /* 0x00007610ff037816 */ /* 0x000fe20000000003 */
[C---:B------:R-:W-:Y:S01]  /*ea50*/  IMAD.X R9, R27.reuse, 0x1, R9, P5 ;  /* 0x000000011b097824 */ /* 0x040fe200028e0609 */
[----:B------:R-:W-:Y:S01]  /*ea60*/  PRMT R13, RZ, 0x7610, R13 ;  /* 0x00007610ff0d7816 */ /* 0x000fe2000000000d */
[----:B--2---:R0:W-:Y:S04]  /*ea70*/  STL [R1+0x6c4], R52 ;  /* 0x0006c43401007387 */ /* 0x0041e80000100800 */
[----:B0-----:R-:W2:Y:S01]  /*ea80*/  LDL.LU R52, [R1+0x298] ;  /* 0x0002980001347983 */ /* 0x001ea20000300800 */
[----:B---3--:R-:W-:-:S05]  /*ea90*/  IMAD.X R28, R27, 0x1, R28, P6 ;  /* 0x000000011b1c7824 */ /* 0x008fca00030e061c */
[-C--:B------:R-:W-:Y:S01]  /*eaa0*/  @P4 LOP3.LUT R29, R29, R28.reuse, RZ, 0x3c, !PT ;  /* 0x0000001c1d1d4212 */ /* 0x080fe200078e3cff */
[----:B------:R0:W-:Y:S03]  /*eab0*/  STL [R1+0x4c0], R28 ;  /* 0x0004c01c01007387 */ /* 0x0001e60000100800 */
[----:B0-----:R-:W-:-:S04]  /*eac0*/  @P4 LOP3.LUT R28, R29, R28, RZ, 0x3c, !PT ;  /* 0x0000001c1d1c4212 */ /* 0x001fc800078e3cff */
[----:B------:R-:W-:-:S05]  /*ead0*/  @P4 LOP3.LUT R29, R29, R28, RZ, 0x3c, !PT ;  /* 0x0000001c1d1d4212 */ /* 0x000fca00078e3cff */
[----:B------:R0:W3:Y:S02]  /*eae0*/  @P4 LDG.E.U8 R3, desc[UR20][R28.64] ;  /* 0x000000141c034981 */ /* 0x0000e4000c1e1100 */
[----:B0-----:R-:W-:Y:S02]  /*eaf0*/  @P2 IMAD.MOV.U32 R28, RZ, RZ, R19 ;  /* 0x000000ffff1c2224 */ /* 0x001fe400078e0013 */
[----:B------:R-:W-:-:S05]  /*eb00*/  @P2 IMAD.MOV.U32 R29, RZ, RZ, R9 ;  /* 0x000000ffff1d2224 */ /* 0x000fca00078e0009 */
[----:B------:R0:W3:Y:S01]  /*eb10*/  @P2 LDG.E.U8 R13, desc[UR20][R28.64] ;  /* 0x000000141c0d2981 */ /* 0x0000e2000c1e1100 */
[----:B------:R-:W-:Y:S02]  /*eb20*/  ISETP.GT.AND P3, PT, R30, 0x5d, PT ;  /* 0x0000005d1e00780c */ /* 0x000fe40003f64270 */
[C---:B------:R-:W-:Y:S01]  /*eb30*/  IADD3 R45, P5, PT, R25.reuse, R45, RZ ;  /* 0x0000002d192d7210 */ /* 0x040fe20007fbe0ff */
[----:B------:R1:W-:Y:S01]  /*eb40*/  STL [R1+0x4c8], R9 ;  /* 0x0004c80901007387 */ /* 0x0003e20000100800 */
[----:B------:R-:W-:Y:S02]  /*eb50*/  IADD3 R43, P6, PT, R25, R43, RZ ;  /* 0x0000002b192b7210 */ /* 0x000fe40007fde0ff */
[----:B------:R-:W-:-:S07]  /*eb60*/  PRMT R21, RZ, 0x7610, R21 ;  /* 0x00007610ff157816 */ /* 0x000fce0000000015 */
[----:B0-----:R-:W-:Y:S02]  /*eb70*/  @P3 IMAD.MOV.U32 R28, RZ, RZ, R45 ;  /* 0x000000ffff1c3224 */ /* 0x001fe400078e002d */
[----:B--2---:R-:W-:Y:S01]  /*eb80*/  IMAD.X R52, R27, 0x1, R52, P5 ;  /* 0x000000011b347824 */ /* 0x004fe200028e0634 */
[----:B----4-:R-:W-:-:S03]  /*eb90*/  IADD3 R14, P5, PT, R25, R14, RZ ;  /* 0x0000000e190e7210 */ /* 0x010fc60007fbe0ff */
[----:B------:R-:W-:-:S05]  /*eba0*/  @P3 IMAD.MOV.U32 R29, RZ, RZ, R52 ;  /* 0x000000ffff1d3224 */ /* 0x000fca00078e0034 */
[----:B------:R0:W2:Y:S02]  /*ebb0*/  @P3 LDG.E.U8 R21, desc[UR20][R28.64] ;  /* 0x000000141c153981 */ /* 0x0000a4000c1e1100 */
[----:B0-----:R-:W-:Y:S02]  /*ebc0*/  IMAD.MOV.U32 R29, RZ, RZ, R43 ;  /* 0x000000ffff1d7224 */ /* 0x001fe400078e002b */
[----:B---3--:R-:W-:Y:S04]  /*ebd0*/  STL [R1+0x6b4], R3 ;  /* 0x0006b40301007387 */ /* 0x008fe80000100800 */
[----:B------:R-:W3:Y:S04]  /*ebe0*/  LDL.LU R19, [R1+0x2a8] ;  /* 0x0002a80001137983 */ /* 0x000ee80000300800 */
[----:B-1----:R-:W4:Y:S04]  /*ebf0*/  LDL.LU R9, [R1+0x4d4] ;  /* 0x0004d40001097983 */ /* 0x002f280000300800 */
[----:B------:R-:W-:Y:S04]  /*ec00*/  STL [R1+0x29c], R45 ;  /* 0x00029c2d01007387 */ /* 0x000fe80000100800 */
[----:B------:R-:W-:Y:S04]  /*ec10*/  STL [R1+0x6b8], R13 ;  /* 0x0006b80d01007387 */ /* 0x000fe80000100800 */
[----:B------:R0:W-:Y:S04]  /*ec20*/  STL [R1+0x298], R52 ;  /* 0x0002983401007387 */ /* 0x0001e80000100800 */
[----:B0-----:R-:W4:Y:S04]  /*ec30*/  LDL.LU R52, [R1+0x4d0] ;  /* 0x0004d00001347983 */ /* 0x001f280000300800 */
[----:B------:R0:W-:Y:S04]  /*ec40*/  STL [R1+0x2a4], R43 ;  /* 0x0002a42b01007387 */ /* 0x0001e80000100800 */
[----:B------:R-:W4:Y:S04]  /*ec50*/  LDL.LU R45, [R1+0x4dc] ;  /* 0x0004dc00012d7983 */ /* 0x000f280000300800 */
[----:B------:R-:W-:Y:S04]  /*ec60*/  STL [R1+0x2ac], R14 ;  /* 0x0002ac0e01007387 */ /* 0x000fe80000100800 */
[----:B------:R-:W4:Y:S04]  /*ec70*/  LDL.LU R13, [R1+0x4e4] ;  /* 0x0004e400010d7983 */ /* 0x000f280000300800 */
[----:B0-----:R-:W4:Y:S04]  /*ec80*/  LDL.LU R43, [R1+0x6f4] ;  /* 0x0006f400012b7983 */ /* 0x001f280000300800 */
[----:B------:R-:W4:Y:S01]  /*ec90*/  LDL.LU R28, [R1+0x2a0] ;  /* 0x0002a000011c7983 */ /* 0x000f220000300800 */
[----:B------:R-:W-:-:S02]  /*eca0*/  ISETP.GT.AND P4, PT, R30, 0x5e, PT ;  /* 0x0000005e1e00780c */ /* 0x000fc40003f84270 */
[----:B------:R-:W-:Y:S02]  /*ecb0*/  ISETP.GT.AND P2, PT, R30, 0x5f, PT ;  /* 0x0000005f1e00780c */ /* 0x000fe40003f44270 */
[----:B------:R-:W-:Y:S02]  /*ecc0*/  PRMT R4, RZ, 0x7610, R4 ;  /* 0x00007610ff047816 */ /* 0x000fe40000000004 */
[----:B------:R-:W-:Y:S01]  /*ecd0*/  PRMT R10, RZ, 0x7610, R10 ;  /* 0x00007610ff0a7816 */ /* 0x000fe2000000000a */
[----:B--2---:R-:W-:Y:S01]  /*ece0*/  STL [R1+0x6bc], R21 ;  /* 0x0006bc1501007387 */ /* 0x004fe20000100800 */
[C---:B---3--:R-:W-:Y:S02]  /*ecf0*/  IMAD.X R19, R27.reuse, 0x1, R19, P5 ;  /* 0x000000011b137824 */ /* 0x048fe400028e0613 */
[----:B----4-:R-:W-:-:S05]  /*ed00*/  IMAD.X R28, R27, 0x1, R28, P6 ;  /* 0x000000011b1c7824 */ /* 0x010fca00030e061c */
        /* <DEDUP_REMOVED lines=9> */
[C---:B------:R-:W-:Y:S01]  /*eda0*/  IADD3 R9, P5, PT, R25.reuse, R9, RZ ;  /* 0x0000000919097210 */ /* 0x040fe20007fbe0ff */
[----:B------:R1:W-:Y:S01]  /*edb0*/  STL [R1+0x2a8], R19 ;  /* 0x0002a81301007387 */ /* 0x0003e20000100800 */
[----:B------:R-:W-:-:S03]  /*edc0*/  IADD3 R45, P6, PT, R25, R45, RZ ;  /* 0x0000002d192d7210 */ /* 0x000fc60007fde0ff */
[----:B------:R-:W-:Y:S01]  /*edd0*/  IMAD.X R52, R27, 0x1, R52, P5 ;  /* 0x000000011b347824 */ /* 0x000fe200028e0634 */
[----:B------:R-:W-:Y:S02]  /*ede0*/  PRMT R5, RZ, 0x7610, R5 ;  /* 0x00007610ff057816 */ /* 0x000fe40000000005 */
[----:B------:R-:W-:-:S03]  /*edf0*/  IADD3 R13, P5, PT, R25, R13, RZ ;  /* 0x0000000d190d7210 */ /* 0x000fc60007fbe0ff */
[----:B0-----:R-:W-:Y:S02]  /*ee00*/  @P3 IMAD.MOV.U32 R28, RZ, RZ, R9 ;  /* 0x000000ffff1c3224 */ /* 0x001fe400078e0009 */
[----:B------:R-:W-:-:S05]  /*ee10*/  @P3 IMAD.MOV.U32 R29, RZ, RZ, R52 ;  /* 0x000000ffff1d3224 */ /* 0x000fca00078e0034 */
[----:B------:R0:W4:Y:S02]  /*ee20*/  @P3 LDG.E.U8 R5, desc[UR20][R28.64] ;  /* 0x000000141c053981 */ /* 0x000124000c1e1100 */
[----:B0-----:R-:W-:Y:S02]  /*ee30*/  IMAD.MOV.U32 R29, RZ, RZ, R45 ;  /* 0x000000ffff1d7224 */ /* 0x001fe400078e002d */
[----:B--2---:R-:W-:Y:S04]  /*ee40*/  STL [R1+0x6c0], R4 ;  /* 0x0006c00401007387 */ /* 0x004fe80000100800 */
[----:B-1----:R-:W2:Y:S04]  /*ee50*/  LDL.LU R19, [R1+0x4e0] ;  /* 0x0004e00001137983 */ /* 0x002ea80000300800 */
[----:B------:R-:W4:Y:S04]  /*ee60*/  LDL.LU R14, [R1+0x4ec] ;  /* 0x0004ec00010e7983 */ /* 0x000f280000300800 */
[----:B------:R-:W-:Y:S04]  /*ee70*/  STL [R1+0x4d4], R9 ;  /* 0x0004d40901007387 */ /* 0x000fe80000100800 */
[----:B---3--:R0:W-:Y:S04]  /*ee80*/  STL [R1+0x6c8], R10 ;  /* 0x0006c80a01007387 */ /* 0x0081e80000100800 */
[----:B------:R1:W-:Y:S04]  /*ee90*/  STL [R1+0x4d0], R52 ;  /* 0x0004d03401007387 */ /* 0x0003e80000100800 */
[----:B0-----:R-:W3:Y:S04]  /*eea0*/  LDL.LU R10, [R1+0x4e8] ;  /* 0x0004e800010a7983 */ /* 0x001ee80000300800 */
[----:B------:R0:W-:Y:S04]  /*eeb0*/  STL [R1+0x4dc], R45 ;  /* 0x0004dc2d01007387 */ /* 0x0001e80000100800 */
[----:B-1----:R-:W3:Y:S04]  /*eec0*/  LDL.LU R52, [R1+0x4f4] ;  /* 0x0004f40001347983 */ /* 0x002ee80000300800 */
[----:B------:R-:W-:Y:S04]  /*eed0*/  STL [R1+0x4e4], R13 ;  /* 0x0004e40d01007387 */ /* 0x000fe80000100800 */
[----:B------:R-:W3:Y:S04]  /*eee0*/  LDL.LU R9, [R1+0x2b4] ;  /* 0x0002b40001097983 */ /* 0x000ee80000300800 */
[----:B0-----:R-:W3:Y:S04]  /*eef0*/  LDL.LU R45, [R1+0x6f0] ;  /* 0x0006f000012d7983 */ /* 0x001ee80000300800 */
[----:B------:R-:W3:Y:S01]  /*ef00*/  LDL.LU R28, [R1+0x4d8] ;  /* 0x0004d800011c7983 */ /* 0x000ee20000300800 */
[----:B------:R-:W-:-:S02]  /*ef10*/  ISETP.GT.AND P4, PT, R30, 0x61, PT ;  /* 0x000000611e00780c */ /* 0x000fc40003f84270 */
[----:B------:R-:W-:Y:S02]  /*ef20*/  ISETP.GT.AND P2, PT, R30, 0x62, PT ;  /* 0x000000621e00780c */ /* 0x000fe40003f44270 */
[----:B------:R-:W-:Y:S02]  /*ef30*/  PRMT R6, RZ, 0x7610, R6 ;  /* 0x00007610ff067816 */ /* 0x000fe40000000006 */
[----:B------:R-:W-:Y:S01]  /*ef40*/  PRMT R24, RZ, 0x7610, R24 ;  /* 0x00007610ff187816 */ /* 0x000fe20000000018 */
[C---:B--2---:R-:W-:Y:S02]  /*ef50*/  IMAD.X R19, R27.reuse, 0x1, R19, P5 ;  /* 0x000000011b137824 */ /* 0x044fe400028e0613 */
[----:B---3--:R-:W-:-:S05]  /*ef60*/  IMAD.X R28, R27, 0x1, R28, P6 ;  /* 0x000000011b1c7824 */ /* 0x008fca00030e061c */
[-C--:B------:R-:W-:Y:S01]  /*ef70*/  @P4 LOP3.LUT R29, R29, R28.reuse, RZ, 0x3c, !PT ;  /* 0x0000001c1d1d4212 */ /* 0x080fe200078e3cff */
[----:B------:R0:W-:Y:S03]  /*ef80*/  STL [R1+0x4d8], R28 ;  /* 0x0004d81c01007387 */ /* 0x0001e60000100800 */
[----:B0-----:R-:W-:-:S04]  /*ef90*/  @P4 LOP3.LUT R28, R29, R28, RZ, 0x3c, !PT ;  /* 0x0000001c1d1c4212 */ /* 0x001fc800078e3cff */
[----:B------:R-:W-:-:S05]  /*efa0*/  @P4 LOP3.LUT R29, R29, R28, RZ, 0x3c, !PT ;  /* 0x0000001c1d1d4212 */ /* 0x000fca00078e3cff */
[----:B------:R0:W2:Y:S02]  /*efb0*/  @P4 LDG.E.U8 R6, desc[UR20][R28.64] ;  /* 0x000000141c064981 */ /* 0x0000a4000c1e1100 */
[----:B0-----:R-:W-:Y:S02]  /*efc0*/  IMAD.MOV.U32 R29, RZ, RZ, R19 ;  /* 0x000000ffff1d7224 */ /* 0x001fe400078e0013 */
[----:B------:R-:W-:-:S05]  /*efd0*/  @P2 IMAD.MOV.U32 R28, RZ, RZ, R13 ;  /* 0x000000ffff1c2224 */ /* 0x000fca00078e000d */
[----:B------:R0:W3:Y:S01]  /*efe0*/  @P2 LDG.E.U8 R24, desc[UR20][R28.64] ;  /* 0x000000141c182981 */ /* 0x0000e2000c1e1100 */
[----:B------:R-:W-:Y:S02]  /*eff0*/  ISETP.GT.AND P3, PT, R30, 0x63, PT ;  /* 0x000000631e00780c */ /* 0x000fe40003f64270 */
[C---:B----4-:R-:W-:Y:S01]  /*f000*/  IADD3 R14, P5, PT, R25.reuse, R14, RZ ;  /* 0x0000000e190e7210 */ /* 0x050fe20007fbe0ff */
[----:B------:R1:W-:Y:S01]  /*f010*/  STL [R1+0x4e0], R19 ;  /* 0x0004e01301007387 */ /* 0x0003e20000100800 */
[----:B------:R-:W-:-:S03]  /*f020*/  IADD3 R52, P6, PT, R25, R52, RZ ;  /* 0x0000003419347210 */ /* 0x000fc60007fde0ff */
[----:B------:R-:W-:Y:S01]  /*f030*/  IMAD.X R10, R27, 0x1, R10, P5 ;  /* 0x000000011b0a7824 */ /* 0x000fe200028e060a */
[----:B------:R-:W-:Y:S01]  /*f040*/  PRMT R18, RZ, 0x7610, R18 ;  /* 0x00007610ff127816 */ /* 0x000fe20000000012 */
[----:B-1----:R-:W4:Y:S01]  /*f050*/  LDL.LU R19, [R1+0x6ec] ;  /* 0x0006ec0001137983 */ /* 0x002f220000300800 */
[----:B------:R-:W-:-:S03]  /*f060*/  IADD3 R9, P5, PT, R25, R9, RZ ;  /* 0x0000000919097210 */ /* 0x000fc60007fbe0ff */
[----:B0-----:R-:W-:Y:S02]  /*f070*/  @P3 IMAD.MOV.U32 R28, RZ, RZ, R14 ;  /* 0x000000ffff1c3224 */ /* 0x001fe400078e000e */
[----:B------:R-:W-:-:S05]  /*f080*/  @P3 IMAD.MOV.U32 R29, RZ, RZ, R10 ;  /* 0x000000ffff1d3224 */ /* 0x000fca00078e000a */
[----:B------:R0:W4:Y:S04]  /*f090*/  @P3 LDG.E.U8 R18, desc[UR20][R28.64] ;  /* 0x000000141c123981 */ /* 0x000128000c1e1100 */
[----:B--2---:R1:W-:Y:S04]  /*f0a0*/  STL [R1+0x6d0], R6 ;  /* 0x0006d00601007387 */ /* 0x0043e80000100800 */
[----:B------:R-:W2:Y:S04]  /*f0b0*/  LDL.LU R13, [R1+0x2b0] ;  /* 0x0002b000010d7983 */ /* 0x000ea80000300800 */
[----:B-1----:R-:W2:Y:S04]  /*f0c0*/  LDL.LU R6, [R1+0x2bc] ;  /* 0x0002bc0001067983 */ /* 0x002ea80000300800 */
[----:B------:R-:W-:Y:S04]  /*f0d0*/  STL [R1+0x4ec], R14 ;  /* 0x0004ec0e01007387 */ /* 0x000fe80000100800 */
[----:B---3--:R-:W-:Y:S04]  /*f0e0*/  STL [R1+0x6cc], R24 ;  /* 0x0006cc1801007387 */ /* 0x008fe80000100800 */
[----:B------:R1:W-:Y:S04]  /*f0f0*/  STL [R1+0x4e8], R10 ;  /* 0x0004e80a01007387 */ /* 0x0003e80000100800 */
[----:B-1----:R-:W3:Y:S04]  /*f100*/  LDL.LU R10, [R1+0x2b8] ;  /* 0x0002b800010a7983 */ /* 0x002ee80000300800 */
[----:B------:R-:W-:Y:S04]  /*f110*/  STL [R1+0x4f4], R52 ;  /* 0x0004f43401007387 */ /* 0x000fe80000100800 */
[----:B------:R-:W2:Y:S04]  /*f120*/  LDL.LU R24, [R1+0x2c4] ;  /* 0x0002c40001187983 */ /* 0x000ea80000300800 */
[----:B------:R-:W-:Y:S04]  /*f130*/  STL [R1+0x2b4], R9 ;  /* 0x0002b40901007387 */ /* 0x000fe80000100800 */
[----:B------:R-:W2:Y:S04]  /*f140*/  LDL.LU R14, [R1+0x4fc] ;  /* 0x0004fc00010e7983 */ /* 0x000ea80000300800 */
[----:B------:R-:W2:Y:S01]  /*f150*/  LDL.LU R29, [R1+0x4f0] ;  /* 0x0004f000011d7983 */ /* 0x000ea20000300800 */
[----:B------:R-:W-:-:S02]  /*f160*/  ISETP.GT.AND P4, PT, R30, 0x64, PT ;  /* 0x000000641e00780c */ /* 0x000fc40003f84270 */
[----:B------:R-:W-:-:S11]  /*f170*/  PRMT R12, RZ, 0x7610, R12 ;  /* 0x00007610ff0c7816 */ /* 0x000fd6000000000c */
[----:B0-----:R-:W-:Y:S02]  /*f180*/  @P4 IMAD.MOV.U32 R28, RZ, RZ, R52 ;  /* 0x000000ffff1c4224 */ /* 0x001fe400078e0034 */
[----:B--2---:R-:W-:-:S05]  /*f190*/  IMAD.X R29, R27, 0x1, R29, P6 ;  /* 0x000000011b1d7824 */ /* 0x004fca00030e061d */
[----:B------:R-:W2:Y:S01]  /*f1a0*/  @P4 LDG.E.U8 R12, desc[UR20][R28.64] ;  /* 0x000000141c0c4981 */ /* 0x000ea2000c1e1100 */
[----:B------:R-:W-:-:S03]  /*f1b0*/  IMAD.X R13, R27, 0x1, R13, P5 ;  /* 0x000000011b0d7824 */ /* 0x000fc600028e060d */
[----:B----4-:R0:W-:Y:S04]  /*f1c0*/  STL [R1+0x6d4], R18 ;  /* 0x0006d41201007387 */ /* 0x0101e80000100800 */
[----:B------:R1:W-:Y:S04]  /*f1d0*/  STL [R1+0x4f0], R29 ;  /* 0x0004f01d01007387 */ /* 0x0003e80000100800 */
[----:B------:R-:W-:Y:S01]  /*f1e0*/  STL [R1+0x2b0], R13 ;  /* 0x0002b00d01007387 */ /* 0x000fe20000100800 */
[----:B------:R-:W-:-:S03]  /*f1f0*/  ISETP.GT.AND P2, PT, R30, 0x65, PT ;  /* 0x000000651e00780c */ /* 0x000fc60003f44270 */
[----:B--2---:R2:W-:Y:S04]  /*f200*/  STL [R1+0x6d8], R12 ;  /* 0x0006d80c01007387 */ /* 0x0045e80000100800 */
[----:B0-----:R-:W4:Y:S01]  /*f210*/  LDL.LU R18, [R1+0x2c0] ;  /* 0x0002c00001127983 */ /* 0x001f220000300800 */
[----:B------:R-:W-:-:S05]  /*f220*/  ISETP.GT.AND P3, PT, R30, 0x66, PT ;  /* 0x000000661e00780c */ /* 0x000fca0003f64270 */
[----:B------:R-:W-:Y:S01]  /*f230*/  @P2 IMAD.MOV.U32 R28, RZ, RZ, R9 ;  /* 0x000000ffff1c2224 */ /* 0x000fe200078e0009 */
[----:B------:R-:W-:Y:S01]  /*f240*/  PRMT R20, RZ, 0x7610, R20 ;  /* 0x00007610ff147816 */ /* 0x000fe20000000014 */
[----:B-1----:R-:W-:Y:S01]  /*f250*/  @P2 IMAD.MOV.U32 R29, RZ, RZ, R13 ;  /* 0x000000ffff1d2224 */ /* 0x002fe200078e000d */
[----:B------:R-:W-:Y:S01]  /*f260*/  IADD3 R6, P5, PT, R25, R6, RZ ;  /* 0x0000000619067210 */ /* 0x000fe20007fbe0ff */
[----:B--2---:R-:W2:Y:S01]  /*f270*/  LDL.LU R12, [R1+0x4f8] ;  /* 0x0004f800010c7983 */ /* 0x004ea20000300800 */
[----:B------:R-:W-:-:S03]  /*f280*/  ISETP.GT.AND P4, PT, R30, 0x67, PT ;  /* 0x000000671e00780c */ /* 0x000fc60003f84270 */
[----:B------:R0:W2:Y:S01]  /*f290*/  @P2 LDG.E.U8 R20, desc[UR20][R28.64] ;  /* 0x000000141c142981 */ /* 0x0000a2000c1e1100 */
[----:B---3--:R-:W-:Y:S01]  /*f2a0*/  IMAD.X R10, R27, 0x1, R10, P5 ;  /* 0x000000011b0a7824 */ /* 0x008fe200028e060a */
[----:B------:R-:W-:Y:S02]  /*f2b0*/  IADD3 R24, P6, PT, R25, R24, RZ ;  /* 0x0000001819187210 */ /* 0x000fe40007fde0ff */
[----:B------:R-:W-:Y:S01]  /*f2c0*/  PRMT R22, RZ, 0x7610, R22 ;  /* 0x00007610ff167816 */ /* 0x000fe20000000016 */
[----:B0-----:R-:W-:Y:S02]  /*f2d0*/  @P3 IMAD.MOV.U32 R28, RZ, RZ, R6 ;  /* 0x000000ffff1c3224 */ /* 0x001fe400078e0006 */
[----:B------:R-:W-:Y:S01]  /*f2e0*/  @P3 IMAD.MOV.U32 R29, RZ, RZ, R10 ;  /* 0x000000ffff1d3224 */ /* 0x000fe200078e000a */
[----:B------:R-:W-:-:S04]  /*f2f0*/  PRMT R7, RZ, 0x7610, R7 ;  /* 0x00007610ff077816 */ /* 0x000fc80000000007 */
[----:B------:R0:W3:Y:S02]  /*f300*/  @P3 LDG.E.U8 R22, desc[UR20][R28.64] ;  /* 0x000000141c163981 */ /* 0x0000e4000c1e1100 */
[----:B0-----:R-:W-:Y:S02]  /*f310*/  @P4 IMAD.MOV.U32 R28, RZ, RZ, R24 ;  /* 0x000000ffff1c4224 */ /* 0x001fe400078e0018 */
[----:B----4-:R-:W-:-:S04]  /*f320*/  IMAD.X R18, R27, 0x1, R18, P6 ;  /* 0x000000011b127824 */ /* 0x010fc800030e0612 */
[----:B------:R-:W-:-:S05]  /*f330*/  @P4 IMAD.MOV.U32 R29, RZ, RZ, R18 ;  /* 0x000000ffff1d4224 */ /* 0x000fca00078e0012 */
[----:B------:R0:W4:Y:S04]  /*f340*/  @P4 LDG.E.U8 R7, desc[UR20][R28.64] ;  /* 0x000000141c074981 */ /* 0x000128000c1e1100 */
[----:B------:R-:W-:Y:S04]  /*f350*/  STL [R1+0x2bc], R6 ;  /* 0x0002bc0601007387 */ /* 0x000fe80000100800 */
[----:B------:R-:W4:Y:S04]  /*f360*/  LDL.LU R9, [R1+0x504] ;  /* 0x0005040001097983 */ /* 0x000f280000300800 */
[----:B--2---:R-:W-:Y:S01]  /*f370*/  STL [R1+0x6dc], R20 ;  /* 0x0006dc1401007387 */ /* 0x004fe20000100800 */
[----:B------:R-:W-:-:S03]  /*f380*/  ISETP.GT.AND P2, PT, R30, 0x68, PT ;  /* 0x000000681e00780c */ /* 0x000fc60003f44270 */
[----:B------:R1:W-:Y:S04]  /*f390*/  STL [R1+0x2b8], R10 ;  /* 0x0002b80a01007387 */ /* 0x0003e80000100800 */
[----:B------:R-:W2:Y:S01]  /*f3a0*/  LDL.LU R13, [R1+0x500] ;  /* 0x00050000010d7983 */ /* 0x000ea20000300800 */
[----:B------:R-:W-:-:S03]  /*f3b0*/  IADD3 R14, P5, PT, R25, R14, RZ ;  /* 0x0000000e190e7210 */ /* 0x000fc60007fbe0ff */
[----:B------:R-:W-:Y:S02]  /*f3c0*/  STL [R1+0x2c4], R24 ;  /* 0x0002c41801007387 */ /* 0x000fe40000100800 */
[----:B------:R-:W-:Y:S02]  /*f3d0*/  IMAD.X R12, R27, 0x1, R12, P5 ;  /* 0x000000011b0c7824 */ /* 0x000fe400028e060c */
[----:B-1----:R-:W2:Y:S04]  /*f3e0*/  LDL.LU R10, [R1+0x50c] ;  /* 0x00050c00010a7983 */ /* 0x002ea80000300800 */
[----:B------:R1:W-:Y:S04]  /*f3f0*/  STL [R1+0x4fc], R14 ;  /* 0x0004fc0e01007387 */ /* 0x0003e80000100800 */
[----:B------:R-:W2:Y:S01]  /*f400*/  LDL.LU R6, [R1+0x514] ;  /* 0x0005140001067983 */ /* 0x000ea20000300800 */
[----:B0-----:R-:W-:-:S03]  /*f410*/  @P2 IMAD.MOV.U32 R28, RZ, RZ, R14 ;  /* 0x000000ffff1c2224 */ /* 0x001fc600078e000e */
[----:B---3--:R-:W-:Y:S04]  /*f420*/  STL [R1+0x6e0], R22 ;  /* 0x0006e01601007387 */ /* 0x008fe80000100800 */
[----:B------:R-:W-:Y:S04]  /*f430*/  STL [R1+0x2c0], R18 ;  /* 0x0002c01201007387 */ /* 0x000fe80000100800 */
[----:B------:R-:W-:Y:S04]  /*f440*/  STL [R1+0x4f8], R12 ;  /* 0x0004f80c01007387 */ /* 0x000fe80000100800 */
[----:B----4-:R0:W-:Y:S04]  /*f450*/  STL [R1+0x6e4], R7 ;  /* 0x0006e40701007387 */ /* 0x0101e80000100800 */
[----:B-1----:R-:W3:Y:S04]  /*f460*/  LDL.LU R14, [R1+0x508] ;  /* 0x00050800010e7983 */ /* 0x002ee80000300800 */
[----:B0-----:R-:W4:Y:S01]  /*f470*/  LDL.LU R7, [R1+0x510] ;  /* 0x0005100001077983 */ /* 0x001f220000300800 */
[----:B------:R-:W-:-:S02]  /*f480*/  ISETP.GT.AND P3, PT, R30, 0x69, PT ;  /* 0x000000691e00780c */ /* 0x000fc40003f64270 */
[----:B------:R-:W-:Y:S01]  /*f490*/  IADD3 R9, P5, PT, R25, R9, RZ ;  /* 0x0000000919097210 */ /* 0x000fe20007fbe0ff */
[----:B------:R-:W-:Y:S01]  /*f4a0*/  @P2 IMAD.MOV.U32 R29, RZ, RZ, R12 ;  /* 0x000000ffff1d2224 */ /* 0x000fe200078e000c */
[----:B------:R-:W-:-:S03]  /*f4b0*/  PRMT R4, RZ, 0x7610, R4 ;  /* 0x00007610ff047816 */ /* 0x000fc60000000004 */
[----:B------:R-:W-:Y:S01]  /*f4c0*/  STL [R1+0x504], R9 ;  /* 0x0005040901007387 */ /* 0x000fe20000100800 */
[----:B--2---:R-:W-:-:S03]  /*f4d0*/  IMAD.X R13, R27, 0x1, R13, P5 ;  /* 0x000000011b0d7824 */ /* 0x004fc600028e060d */
[----:B------:R-:W2:Y:S04]  /*f4e0*/  LDL.LU R12, [R1+0x51c] ;  /* 0x00051c00010c7983 */ /* 0x000ea80000300800 */
[----:B------:R0:W2:Y:S04]  /*f4f0*/  @P2 LDG.E.U8 R4, desc[UR20][R28.64] ;  /* 0x000000141c042981 */ /* 0x0000a8000c1e1100 */
[----:B------:R1:W-:Y:S01]  /*f500*/  STL [R1+0x500], R13 ;  /* 0x0005000d01007387 */ /* 0x0003e20000100800 */
[----:B------:R-:W-:Y:S01]  /*f510*/  ISETP.GT.AND P4, PT, R30, 0x6a, PT ;  /* 0x0000006a1e00780c */ /* 0x000fe20003f84270 */
[----:B0-----:R-:W-:-:S02]  /*f520*/  @P3 IMAD.MOV.U32 R29, RZ, RZ, R13 ;  /* 0x000000ffff1d3224 */ /* 0x001fc400078e000d */
[----:B-1----:R-:W2:Y:S01]  /*f530*/  LDL.LU R13, [R1+0x518] ;  /* 0x00051800010d7983 */ /* 0x002ea20000300800 */
[C---:B------:R-:W-:Y:S02]  /*f540*/  IADD3 R10, P6, PT, R25.reuse, R10, RZ ;  /* 0x0000000a190a7210 */ /* 0x040fe40007fde0ff */
[----:B------:R-:W-:Y:S01]  /*f550*/  IADD3 R6, P5, PT, R25, R6, RZ ;  /* 0x0000000619067210 */ /* 0x000fe20007fbe0ff */
[----:B------:R-:W-:Y:S01]  /*f560*/  @P3 IMAD.MOV.U32 R28, RZ, RZ, R9 ;  /* 0x000000ffff1c3224 */ /* 0x000fe200078e0009 */
[----:B------:R-:W-:Y:S01]  /*f570*/  PRMT R21, RZ, 0x7610, R21 ;  /* 0x00007610ff157816 */ /* 0x000fe20000000015 */
[----:B------:R0:W-:Y:S04]  /*f580*/  STL [R1+0x50c], R10 ;  /* 0x00050c0a01007387 */ /* 0x0001e80000100800 */
[----:B------:R-:W2:Y:S01]  /*f590*/  LDL.LU R9, [R1+0x2cc] ;  /* 0x0002cc0001097983 */ /* 0x000ea20000300800 */
[----:B------:R-:W-:-:S03]  /*f5a0*/  ISETP.GT.AND P2, PT, R30, 0x6b, PT ;  /* 0x0000006b1e00780c */ /* 0x000fc60003f44270 */
[----:B------:R-:W-:Y:S04]  /*f5b0*/  STL [R1+0x514], R6 ;  /* 0x0005140601007387 */ /* 0x000fe80000100800 */
[----:B------:R1:W2:Y:S01]  /*f5c0*/  @P3 LDG.E.U8 R21, desc[UR20][R28.64] ;  /* 0x000000141c153981 */ /* 0x0002a2000c1e1100 */
[----:B------:R-:W-:Y:S01]  /*f5d0*/  PRMT R15, RZ, 0x7610, R15 ;  /* 0x00007610ff0f7816 */ /* 0x000fe2000000000f */
[----:B-1----:R-:W-:Y:S02]  /*f5e0*/  @P4 IMAD.MOV.U32 R28, RZ, RZ, R10 ;  /* 0x000000ffff1c4224 */ /* 0x002fe400078e000a */
[C---:B---3--:R-:W-:Y:S02]  /*f5f0*/  IMAD.X R14, R27.reuse, 0x1, R14, P6 ;  /* 0x000000011b0e7824 */ /* 0x048fe400030e060e */
[----:B----4-:R-:W-:-:S03]  /*f600*/  IMAD.X R7, R27, 0x1, R7, P5 ;  /* 0x000000011b077824 */ /* 0x010fc600028e0607 */
[----:B------:R-:W-:Y:S04]  /*f610*/  STL [R1+0x508], R14 ;  /* 0x0005080e01007387 */ /* 0x000fe80000100800 */
[----:B------:R1:W-:Y:S04]  /*f620*/  STL [R1+0x510], R7 ;  /* 0x0005100701007387 */ /* 0x0003e80000100800 */
[----:B0-----:R-:W3:Y:S01]  /*f630*/  LDL.LU R10, [R1+0x2c8] ;  /* 0x0002c800010a7983 */ /* 0x001ee20000300800 */
[----:B------:R-:W-:-:S05]  /*f640*/  @P4 IMAD.MOV.U32 R29, RZ, RZ, R14 ;  /* 0x000000ffff1d4224 */ /* 0x000fca00078e000e */
[----:B------:R0:W4:Y:S02]  /*f650*/  @P4 LDG.E.U8 R15, desc[UR20][R28.64] ;  /* 0x000000141c0f4981 */ /* 0x000124000c1e1100 */
[----:B0-----:R-:W-:Y:S02]  /*f660*/  @P2 IMAD.MOV.U32 R29, RZ, RZ, R7 ;  /* 0x000000ffff1d2224 */ /* 0x001fe400078e0007 */
[----:B------:R-:W-:Y:S01]  /*f670*/  @P2 IMAD.MOV.U32 R28, RZ, RZ, R6 ;  /* 0x000000ffff1c2224 */ /* 0x000fe200078e0006 */
[----:B-1----:R-:W4:Y:S04]  /*f680*/  LDL.LU R7, [R1+0x2d0] ;  /* 0x0002d00001077983 */ /* 0x002f280000300800 */
[----:B------:R-:W4:Y:S01]  /*f690*/  LDL.LU R6, [R1+0x2d4] ;  /* 0x0002d40001067983 */ /* 0x000f220000300800 */
[----:B------:R-:W-:-:S02]  /*f6a0*/  ISETP.GT.AND P3, PT, R30, 0x6c, PT ;  /* 0x0000006c1e00780c */ /* 0x000fc40003f64270 */
[----:B--2---:R-:W-:Y:S02]  /*f6b0*/  IADD3 R12, P4, PT, R25, R12, RZ ;  /* 0x0000000c190c7210 */ /* 0x004fe40007f9e0ff */
[----:B------:R-:W-:-:S03]  /*f6c0*/  PRMT R16, RZ, 0x7610, R16 ;  /* 0x00007610ff107816 */ /* 0x000fc60000000010 */
[----:B------:R-:W-:Y:S01]  /*f6d0*/  IMAD.X R13, R27, 0x1, R13, P4 ;  /* 0x000000011b0d7824 */ /* 0x000fe200020e060d */
[----:B------:R-:W-:Y:S04]  /*f6e0*/  STL [R1+0x51c], R12 ;  /* 0x00051c0c01007387 */ /* 0x000fe80000100800 */
[----:B------:R0:W2:Y:S04]  /*f6f0*/  @P2 LDG.E.U8 R16, desc[UR20][R28.64] ;  /* 0x000000141c102981 */ /* 0x0000a8000c1e1100 */
[----:B------:R1:W-:Y:S01]  /*f700*/  STL [R1+0x518], R13 ;  /* 0x0005180d01007387 */ /* 0x0003e20000100800 */
[----:B------:R-:W-:Y:S01]  /*f710*/  ISETP.GT.AND P5, PT, R30, 0x6d, PT ;  /* 0x0000006d1e00780c */ /* 0x000fe20003fa4270 */
[----:B0-----:R-:W-:-:S02]  /*f720*/  @P3 IMAD.MOV.U32 R29, RZ, RZ, R13 ;  /* 0x000000ffff1d3224 */ /* 0x001fc400078e000d */
[----:B------:R-:W-:Y:S01]  /*f730*/  @P3 IMAD.MOV.U32 R28, RZ, RZ, R12 ;  /* 0x000000ffff1c3224 */ /* 0x000fe200078e000c */
[----:B-1----:R-:W2:Y:S04]  /*f740*/  LDL.LU R13, [R1+0x2d8] ;  /* 0x0002d800010d7983 */ /* 0x002ea80000300800 */
[----:B------:R-:W2:Y:S01]  /*f750*/  LDL.LU R12, [R1+0x2dc] ;  /* 0x0002dc00010c7983 */ /* 0x000ea20000300800 */
[----:B------:R-:W-:Y:S02]  /*f760*/  IADD3 R9, P2, PT, R25, R9, RZ ;  /* 0x0000000919097210 */ /* 0x000fe40007f5e0ff */
[----:B------:R-:W-:-:S03]  /*f770*/  PRMT R11, RZ, 0x7610, R11 ;  /* 0x00007610ff0b7816 */ /* 0x000fc6000000000b */
[----:B------:R-:W-:Y:S04]  /*f780*/  STL [R1+0x2cc], R9 ;  /* 0x0002cc0901007387 */ /* 0x000fe80000100800 */
[----:B------:R0:W2:Y:S01]  /*f790*/  @P3 LDG.E.U8 R11, desc[UR20][R28.64] ;  /* 0x000000141c0b3981 */ /* 0x0000a2000c1e1100 */
[----:B------:R-:W-:Y:S01]  /*f7a0*/  ISETP.GT.AND P3, PT, R30, 0x6e, PT ;  /* 0x0000006e1e00780c */ /* 0x000fe20003f64270 */
[----:B0-----:R-:W-:Y:S01]  /*f7b0*/  @P5 IMAD.MOV.U32 R28, RZ, RZ, R9 ;  /* 0x000000ffff1c5224 */ /* 0x001fe200078e0009 */
[----:B------:R-:W-:Y:S01]  /*f7c0*/  PRMT R17, RZ, 0x7610, R17 ;  /* 0x00007610ff117816 */ /* 0x000fe20000000011 */
[----:B---3--:R-:W-:-:S04]  /*f7d0*/  IMAD.X R10, R27, 0x1, R10, P2 ;  /* 0x000000011b0a7824 */ /* 0x008fc800010e060a */
[----:B------:R-:W-:Y:S01]  /*f7e0*/  @P5 IMAD.MOV.U32 R29, RZ, RZ, R10 ;  /* 0x000000ffff1d5224 */ /* 0x000fe200078e000a */
[----:B------:R0:W-:Y:S04]  /*f7f0*/  STL [R1+0x2c8], R10 ;  /* 0x0002c80a01007387 */ /* 0x0001e80000100800 */
[----:B------:R1:W3:Y:S04]  /*f800*/  @P5 LDG.E.U8 R17, desc[UR20][R28.64] ;  /* 0x000000141c115981 */ /* 0x0002e8000c1e1100 */
[----:B0-----:R-:W3:Y:S04]  /*f810*/  LDL.LU R10, [R1+0x520] ;  /* 0x00052000010a7983 */ /* 0x001ee80000300800 */
[----:B------:R-:W3:Y:S01]  /*f820*/  LDL.LU R9, [R1+0x524] ;  /* 0x0005240001097983 */ /* 0x000ee20000300800 */
[----:B----4-:R-:W-:-:S05]  /*f830*/  IADD3 R6, P2, PT, R25, R6, RZ ;  /* 0x0000000619067210 */ /* 0x010fca0007f5e0ff */
[----:B------:R-:W-:Y:S01]  /*f840*/  IMAD.X R7, R27, 0x1, R7, P2 ;  /* 0x000000011b077824 */ /* 0x000fe200010e0607 */
[----:B------:R-:W-:Y:S01]  /*f850*/  STL [R1+0x2d4], R6 ;  /* 0x0002d40601007387 */ /* 0x000fe20000100800 */
[----:B-1----:R-:W-:Y:S02]  /*f860*/  @P3 IMAD.MOV.U32 R28, RZ, RZ, R6 ;  /* 0x000000ffff1c3224 */ /* 0x002fe400078e0006 */
[----:B------:R-:W-:Y:S01]  /*f870*/  @P3 IMAD.MOV.U32 R29, RZ, RZ, R7 ;  /* 0x000000ffff1d3224 */ /* 0x000fe200078e0007 */
[----:B------:R0:W-:Y:S04]  /*f880*/  STL [R1+0x2d0], R7 ;  /* 0x0002d00701007387 */ /* 0x0001e80000100800 */
[----:B0-----:R-:W4:Y:S04]  /*f890*/  LDL.LU R7, [R1+0x528] ;  /* 0x0005280001077983 */ /* 0x001f280000300800 */
[----:B------:R-:W4:Y:S01]  /*f8a0*/  LDL.LU R6, [R1+0x52c] ;  /* 0x00052c0001067983 */ /* 0x000f220000300800 */
[----:B------:R-:W-:-:S06]  /*f8b0*/  PRMT R23, RZ, 0x7610, R23 ;  /* 0x00007610ff177816 */ /* 0x000fcc0000000017 */
[----:B------:R0:W4:Y:S01]  /*f8c0*/  @P3 LDG.E.U8 R23, desc[UR20][R28.64] ;  /* 0x000000141c173981 */ /* 0x000122000c1e1100 */
[----:B------:R-:W-:Y:S02]  /*f8d0*/  ISETP.GT.AND P3, PT, R30, 0x6f, PT ;  /* 0x0000006f1e00780c */ /* 0x000fe40003f64270 */
[----:B--2---:R-:W-:Y:S02]  /*f8e0*/  IADD3 R12, P2, PT, R25, R12, RZ ;  /* 0x0000000c190c7210 */ /* 0x004fe40007f5e0ff */
[----:B------:R-:W-:-:S03]  /*f8f0*/  PRMT R8, RZ, 0x7610, R8 ;  /* 0x00007610ff087816 */ /* 0x000fc60000000008 */
[----:B------:R-:W-:-:S06]  /*f900*/  IMAD.X R13, R27, 0x1, R13, P2 ;  /* 0x000000011b0d7824 */ /* 0x000fcc00010e060d */
[----:B0-----:R-:W-:Y:S02]  /*f910*/  @P3 IMAD.MOV.U32 R28, RZ, RZ, R12 ;  /* 0x000000ffff1c3224 */ /* 0x001fe400078e000c */
[----:B------:R-:W-:-:S05]  /*f920*/  @P3 IMAD.MOV.U32 R29, RZ, RZ, R13 ;  /* 0x000000ffff1d3224 */ /* 0x000fca00078e000d */
[----:B------:R0:W2:Y:S01]  /*f930*/  @P3 LDG.E.U8 R8, desc[UR20][R28.64] ;  /* 0x000000141c083981 */ /* 0x0000a2000c1e1100 */
[----:B------:R-:W-:-:S03]  /*f940*/  ISETP.GT.AND P3, PT, R30, 0x70, PT ;  /* 0x000000701e00780c */ /* 0x000fc60003f64270 */
[----:B------:R-:W-:Y:S01]  /*f950*/  STL [R1+0x2dc], R12 ;  /* 0x0002dc0c01007387 */ /* 0x000fe20000100800 */
[----:B------:R-:W-:-:S03]  /*f960*/  PRMT R3, RZ, 0x7610, R3 ;  /* 0x00007610ff037816 */ /* 0x000fc60000000003 */
[----:B------:R1:W-:Y:S01]  /*f970*/  STL [R1+0x2d8], R13 ;  /* 0x0002d80d01007387 */ /* 0x0003e20000100800 */
[----:B---3--:R-:W-:-:S05]  /*f980*/  IADD3 R9, P2, PT, R25, R9, RZ ;  /* 0x0000000919097210 */ /* 0x008fca0007f5e0ff */
[----:B------:R-:W-:Y:S01]  /*f990*/  IMAD.X R10, R27, 0x1, R10, P2 ;  /* 0x000000011b0a7824 */ /* 0x000fe200010e060a */
[----:B------:R3:W-:Y:S01]  /*f9a0*/  STL [R1+0x524], R9 ;  /* 0x0005240901007387 */ /* 0x0007e20000100800 */
[----:B0-----:R-:W-:Y:S02]  /*f9b0*/  @P3 IMAD.MOV.U32 R28, RZ, RZ, R9 ;  /* 0x000000ffff1c3224 */ /* 0x001fe400078e0009 */
[----:B------:R-:W-:Y:S01]  /*f9c0*/  @P3 IMAD.MOV.U32 R29, RZ, RZ, R10 ;  /* 0x000000ffff1d3224 */ /* 0x000fe200078e000a */
[----:B------:R-:W-:Y:S04]  /*f9d0*/  STL [R1+0x520], R10 ;  /* 0x0005200a01007387 */ /* 0x000fe80000100800 */
[----:B-1----:R-:W2:Y:S04]  /*f9e0*/  LDL.LU R13, [R1+0x530] ;  /* 0x00053000010d7983 */ /* 0x002ea80000300800 */
[----:B------:R-:W2:Y:S04]  /*f9f0*/  LDL.LU R12, [R1+0x534] ;  /* 0x00053400010c7983 */ /* 0x000ea80000300800 */
[----:B------:R0:W2:Y:S01]  /*fa00*/  @P3 LDG.E.U8 R3, desc[UR20][R28.64] ;  /* 0x000000141c033981 */ /* 0x0000a2000c1e1100 */
[----:B------:R-:W-:-:S02]  /*fa10*/  ISETP.GT.AND P3, PT, R30, 0x71, PT ;  /* 0x000000711e00780c */ /* 0x000fc40003f64270 */
[----:B----4-:R-:W-:-:S05]  /*fa20*/  IADD3 R6, P2, PT, R25, R6, RZ ;  /* 0x0000000619067210 */ /* 0x010fca0007f5e0ff */
[----:B------:R-:W-:Y:S01]  /*fa30*/  IMAD.X R7, R27, 0x1, R7, P2 ;  /* 0x000000011b077824 */ /* 0x000fe200010e0607 */
[----:B------:R-:W-:Y:S05]  /*fa40*/  STL [R1+0x52c], R6 ;  /* 0x00052c0601007387 */ /* 0x000fea0000100800 */
[----:B0-----:R-:W-:Y:S01]  /*fa50*/  @P3 IMAD.MOV.U32 R29, RZ, RZ, R7 ;  /* 0x000000ffff1d3224 */ /* 0x001fe200078e0007 */
[----:B------:R0:W-:Y:S04]  /*fa60*/  STL [R1+0x528], R7 ;  /* 0x0005280701007387 */ /* 0x0001e80000100800 */
[----:B---3--:R-:W3:Y:S04]  /*fa70*/  LDL.LU R9, [R1+0x538] ;  /* 0x0005380001097983 */ /* 0x008ee80000300800 */
[----:B0-----:R-:W4:Y:S01]  /*fa80*/  LDL.LU R7, [R1+0x53c] ;  /* 0x00053c0001077983 */ /* 0x001f220000300800 */
[----:B------:R-:W-:-:S03]  /*fa90*/  @P3 IMAD.MOV.U32 R28, RZ, RZ, R6 ;  /* 0x000000ffff1c3224 */ /* 0x000fc600078e0006 */
[----:B------:R-:W3:Y:S04]  /*faa0*/  LDL.LU R10, [R1+0x540] ;  /* 0x00054000010a7983 */ /* 0x000ee80000300800 */
[----:B------:R-:W3:Y:S01]  /*fab0*/  LDL.LU R6, [R1+0x544] ;  /* 0x0005440001067983 */ /* 0x000ee20000300800 */
[----:B------:R-:W-:-:S06]  /*fac0*/  PRMT R60, RZ, 0x7610, R60 ;  /* 0x00007610ff3c7816 */ /* 0x000fcc000000003c */
[----:B------:R0:W3:Y:S01]  /*fad0*/  @P3 LDG.E.U8 R60, desc[UR20][R28.64] ;  /* 0x000000141c3c3981 */ /* 0x0000e2000c1e1100 */
[----:B------:R-:W-:Y:S02]  /*fae0*/  ISETP.GT.AND P3, PT, R30, RZ, PT ;  /* 0x000000ff1e00720c */ /* 0x000fe40003f64270 */
[----:B------:R-:W-:Y:S02]  /*faf0*/  IADD3 R0, P2, PT, R25, R0, RZ ;  /* 0x0000000019007210 */ /* 0x000fe40007f5e0ff */
[----:B------:R-:W-:-:S03]  /*fb00*/  PRMT R39, RZ, 0x7610, R39 ;  /* 0x00007610ff277816 */ /* 0x000fc60000000027 */
[----:B------:R-:W-:-:S06]  /*fb10*/  IMAD.X R2, R27, 0x1, R2, P2 ;  /* 0x000000011b027824 */ /* 0x000fcc00010e0602 */
[----:B0-----:R-:W-:Y:S02]  /*fb20*/  @P3 IMAD.MOV.U32 R28, RZ, RZ, R0 ;  /* 0x000000ffff1c3224 */ /* 0x001fe400078e0000 */
[----:B------:R-:W-:-:S05]  /*fb30*/  @P3 IMAD.MOV.U32 R29, RZ, RZ, R2 ;  /* 0x000000ffff1d3224 */ /* 0x000fca00078e0002 */
[----:B------:R0:W3:Y:S01]  /*fb40*/  @P3 LDG.E.U8 R39, desc[UR20][R28.64] ;  /* 0x000000141c273981 */ /* 0x0000e2000c1e1100 */
[----:B------:R-:W-:Y:S02]  /*fb50*/  ISETP.GT.AND P3, PT, R30, 0x72, PT ;  /* 0x000000721e00780c */ /* 0x000fe40003f64270 */
[----:B------:R-:W-:Y:S02]  /*fb60*/  PRMT R58, RZ, 0x7610, R58 ;  /* 0x00007610ff3a7816 */ /* 0x000fe4000000003a */
[----:B------:R-:W-:Y:S02]  /*fb70*/  PRMT R56, RZ, 0x7610, R56 ;  /* 0x00007610ff387816 */ /* 0x000fe40000000038 */
[----:B--2---:R-:W-:-:S05]  /*fb80*/  IADD3 R12, P2, PT, R25, R12, RZ ;  /* 0x0000000c190c7210 */ /* 0x004fca0007f5e0ff */
[----:B------:R-:W-:Y:S01]  /*fb90*/  IMAD.X R13, R27, 0x1, R13, P2 ;  /* 0x000000011b0d7824 */ /* 0x000fe200010e060d */
[----:B------:R-:W-:Y:S01]  /*fba0*/  STL [R1+0x534], R12 ;  /* 0x0005340c01007387 */ /* 0x000fe20000100800 */
[----:B0-----:R-:W-:Y:S02]  /*fbb0*/  @P3 IMAD.MOV.U32 R28, RZ, RZ, R12 ;  /* 0x000000ffff1c3224 */ /* 0x001fe400078e000c */
[----:B------:R-:W-:Y:S01]  /*fbc0*/  @P3 IMAD.MOV.U32 R29, RZ, RZ, R13 ;  /* 0x000000ffff1d3224 */ /* 0x000fe200078e000d */
[----:B------:R0:W-:Y:S04]  /*fbd0*/  STL [R1+0x530], R13 ;  /* 0x0005300d01007387 */ /* 0x0001e80000100800 */
[----:B------:R1:W2:Y:S01]  /*fbe0*/  @P3 LDG.E.U8 R58, desc[UR20][R28.64] ;  /* 0x000000141c3a3981 */ /* 0x0002a2000c1e1100 */
[----:B------:R-:W-:-:S03]  /*fbf0*/  ISETP.GT.AND P3, PT, R30, 0x73, PT ;  /* 0x000000731e00780c */ /* 0x000fc60003f64270 */
[----:B0-----:R-:W2:Y:S04]  /*fc00*/  LDL.LU R13, [R1+0x2e0] ;  /* 0x0002e000010d7983 */ /* 0x001ea80000300800 */
[----:B------:R-:W2:Y:S01]  /*fc10*/  LDL.LU R12, [R1+0x2e4] ;  /* 0x0002e400010c7983 */ /* 0x000ea20000300800 */
[----:B----4-:R-:W-:-:S05]  /*fc20*/  IADD3 R7, P2, PT, R25, R7, RZ ;  /* 0x0000000719077210 */ /* 0x010fca0007f5e0ff */
[----:B---3--:R-:W-:Y:S01]  /*fc30*/  IMAD.X R9, R27, 0x1, R9, P2 ;  /* 0x000000011b097824 */ /* 0x008fe200010e0609 */
[----:B------:R-:W-:Y:S01]  /*fc40*/  STL [R1+0x53c], R7 ;  /* 0x00053c0701007387 */ /* 0x000fe20000100800 */
[----:B-1----:R-:W-:Y:S02]  /*fc50*/  @P3 IMAD.MOV.U32 R28, RZ, RZ, R7 ;  /* 0x000000ffff1c3224 */ /* 0x002fe400078e0007 */
[----:B------:R-:W-:Y:S01]  /*fc60*/  @P3 IMAD.MOV.U32 R29, RZ, RZ, R9 ;  /* 0x000000ffff1d3224 */ /* 0x000fe200078e0009 */
[----:B------:R0:W-:Y:S04]  /*fc70*/  STL [R1+0x538], R9 ;  /* 0x0005380901007387 */ /* 0x0001e80000100800 */
[----:B------:R1:W3:Y:S01]  /*fc80*/  @P3 LDG.E.U8 R56, desc[UR20][R28.64] ;  /* 0x000000141c383981 */ /* 0x0002e2000c1e1100 */
[----:B------:R-:W-:-:S03]  /*fc90*/  ISETP.GT.AND P3, PT, R30, 0x74, PT ;  /* 0x000000741e00780c */ /* 0x000fc60003f64270 */
[----:B0-----:R-:W4:Y:S04]  /*fca0*/  LDL.LU R9, [R1+0x2e8] ;  /* 0x0002e80001097983 */ /* 0x001f280000300800 */
[----:B------:R-:W3:Y:S01]  /*fcb0*/  LDL.LU R7, [R1+0x2ec] ;  /* 0x0002ec0001077983 */ /* 0x000ee20000300800 */
[----:B------:R-:W-:-:S05]  /*fcc0*/  IADD3 R6, P2, PT, R25, R6, RZ ;  /* 0x0000000619067210 */ /* 0x000fca0007f5e0ff */
        /* <DEDUP_REMOVED lines=22> */
[----:B---3--:R-:W-:-:S05]  /*fe30*/  IADD3 R7, P2, PT, R25, R7, RZ ;  /* 0x0000000719077210 */ /* 0x008fca0007f5e0ff */
[----:B----4-:R-:W-:Y:S01]  /*fe40*/  IMAD.X R9, R27, 0x1, R9, P2 ;  /* 0x000000011b097824 */ /* 0x010fe200010e0609 */
        /* <DEDUP_REMOVED lines=55> */
[----:B------:R-:W-:Y:S02]  /*101c0*/  IMAD.X R13, R27, 0x1, R13, P2 ;  /* 0x000000011b0d7824 */ /* 0x000fe400010e060d */
[----:B0-----:R-:W-:Y:S02]  /*101d0*/  @P3 IMAD.MOV.U32 R28, RZ, RZ, R12 ;  /* 0x000000ffff1c3224 */ /* 0x001fe400078e000c */
[----:B------:R-:W-:-:S05]  /*101e0*/  @P3 IMAD.MOV.U32 R29, RZ, RZ, R13 ;  /* 0x000000ffff1d3224 */ /* 0x000fca00078e000d */
[----:B------:R0:W2:Y:S01]  /*101f0*/  @P3 LDG.E.U8 R40, desc[UR20][R28.64] ;  /* 0x000000141c283981 */ /* 0x0000a2000c1e1100 */
[----:B------:R-:W-:-:S03]  /*10200*/  ISETP.GT.AND P3, PT, R30, 0x7c, PT ;  /* 0x0000007c1e00780c */ /* 0x000fc60003f64270 */
[----:B------:R-:W-:Y:S04]  /*10210*/  STL [R1+0x564], R12 ;  /* 0x0005640c01007387 */ /* 0x000fe80000100800 */
[----:B------:R1:W-:Y:S01]  /*10220*/  STL [R1+0x560], R13 ;  /* 0x0005600d01007387 */ /* 0x0003e20000100800 */
[----:B---3--:R-:W-:-:S03]  /*10230*/  IADD3 R7, P2, PT, R25, R7, RZ ;  /* 0x0000000719077210 */ /* 0x008fc60007f5e0ff */
[----:B-1----:R-:W3:Y:S02]  /*10240*/  LDL.LU R13, [R1+0x304] ;  /* 0x00030400010d7983 */ /* 0x002ee40000300800 */
[----:B----4-:R-:W-:Y:S02]  /*10250*/  IMAD.X R9, R27, 0x1, R9, P2 ;  /* 0x000000011b097824 */ /* 0x010fe400010e0609 */
[----:B0-----:R-:W-:Y:S02]  /*10260*/  @P3 IMAD.MOV.U32 R28, RZ, RZ, R7 ;  /* 0x000000ffff1c3224 */ /* 0x001fe400078e0007 */
[----:B------:R-:W-:Y:S01]  /*10270*/  @P3 IMAD.MOV.U32 R29, RZ, RZ, R9 ;  /* 0x000000ffff1d3224 */ /* 0x000fe200078e0009 */
[----:B------:R0:W-:Y:S04]  /*10280*/  STL [R1+0x56c], R7 ;  /* 0x00056c0701007387 */ /* 0x0001e80000100800 */
[----:B------:R-:W-:Y:S04]  /*10290*/  STL [R1+0x568], R9 ;  /* 0x0005680901007387 */ /* 0x000fe80000100800 */
[----:B------:R-:W4:Y:S04]  /*102a0*/  LDL.LU R14, [R1+0x300] ;  /* 0x00030000010e7983 */ /* 0x000f280000300800 */
[----:B------:R1:W2:Y:S01]  /*102b0*/  @P3 LDG.E.U8 R36, desc[UR20][R28.64] ;  /* 0x000000141c243981 */ /* 0x0002a2000c1e1100 */
[----:B------:R-:W-:-:S02]  /*102c0*/  ISETP.GT.AND P3, PT, R30, 0x7d, PT ;  /* 0x0000007d1e00780c */ /* 0x000fc40003f64270 */
[----:B------:R-:W-:Y:S01]  /*102d0*/  IADD3 R6, P2, PT, R25, R6, RZ ;  /* 0x0000000619067210 */ /* 0x000fe20007f5e0ff */
[----:B0-----:R-:W2:Y:S04]  /*102e0*/  LDL.LU R7, [R1+0x30c] ;  /* 0x00030c0001077983 */ /* 0x001ea80000300800 */
[----:B------:R-:W-:Y:S01]  /*102f0*/  IMAD.X R10, R27, 0x1, R10, P2 ;  /* 0x000000011b0a7824 */ /* 0x000fe200010e060a */
[----:B------:R-:W-:Y:S04]  /*10300*/  STL [R1+0x2fc], R6 ;  /* 0x0002fc0601007387 */ /* 0x000fe80000100800 */
[----:B------:R0:W-:Y:S01]  /*10310*/  STL [R1+0x2f8], R10 ;  /* 0x0002f80a01007387 */ /* 0x0001e20000100800 */
[----:B-1----:R-:W-:-:S02]  /*10320*/  @P3 IMAD.MOV.U32 R29, RZ, RZ, R10 ;  /* 0x000000ffff1d3224 */ /* 0x002fc400078e000a */
[----:B------:R-:W-:Y:S01]  /*10330*/  @P3 IMAD.MOV.U32 R28, RZ, RZ, R6 ;  /* 0x000000ffff1c3224 */ /* 0x000fe200078e0006 */
[----:B0-----:R-:W2:Y:S04]  /*10340*/  LDL.LU R10, [R1+0x308] ;  /* 0x00030800010a7983 */ /* 0x001ea80000300800 */
[----:B------:R-:W2:Y:S04]  /*10350*/  LDL.LU R12, [R1+0x310] ;  /* 0x00031000010c7983 */ /* 0x000ea80000300800 */
[----:B------:R-:W2:Y:S01]  /*10360*/  LDL.LU R6, [R1+0x314] ;  /* 0x0003140001067983 */ /* 0x000ea20000300800 */
[----:B------:R-:W-:-:S02]  /*10370*/  IMAD.MOV.U32 R9, RZ, RZ, R31 ;  /* 0x000000ffff097224 */ /* 0x000fc400078e001f */
[----:B------:R-:W0:Y:S01]  /*10380*/  S2R R31, SR_TID.X ;  /* 0x00000000001f7919 */ /* 0x000e220000002100 */
[----:B------:R-:W-:-:S06]  /*10390*/  PRMT R34, RZ, 0x7610, R34 ;  /* 0x00007610ff227816 */ /* 0x000fcc0000000022 */
[----:B------:R1:W2:Y:S01]  /*103a0*/  @P3 LDG.E.U8 R34, desc[UR20][R28.64] ;  /* 0x000000141c223981 */ /* 0x0002a2000c1e1100 */
[C---:B------:R-:W-:Y:S02]  /*103b0*/  ISETP.GT.AND P3, PT, R30.reuse, 0x7e, PT ;  /* 0x0000007e1e00780c */ /* 0x040fe40003f64270 */
[----:B------:R-:W-:Y:S02]  /*103c0*/  PRMT R32, RZ, 0x7610, R32 ;  /* 0x00007610ff207816 */ /* 0x000fe40000000020 */
[----:B------:R-:W-:Y:S02]  /*103d0*/  ISETP.GT.AND P4, PT, R30, 0x7f, PT ;  /* 0x0000007f1e00780c */ /* 0x000fe40003f84270 */
[----:B------:R-:W-:Y:S02]  /*103e0*/  SHF.R.S32.HI R18, RZ, 0x1f, R26 ;  /* 0x0000001fff127819 */ /* 0x000fe4000001141a */
[----:B---3--:R-:W-:-:S05]  /*103f0*/  IADD3 R13, P2, PT, R25, R13, RZ ;  /* 0x0000000d190d7210 */ /* 0x008fca0007f5e0ff */
[----:B-1----:R-:W-:Y:S01]  /*10400*/  @P3 IMAD.MOV.U32 R28, RZ, RZ, R13 ;  /* 0x000000ffff1c3224 */ /* 0x002fe200078e000d */
[----:B------:R0:W-:Y:S01]  /*10410*/  STL [R1+0x304], R13 ;  /* 0x0003040d01007387 */ /* 0x0001e20000100800 */
[----:B----4-:R-:W-:-:S04]  /*10420*/  IMAD.X R14, R27, 0x1, R14, P2 ;  /* 0x000000011b0e7824 */ /* 0x010fc800010e060e */
[----:B------:R-:W-:Y:S01]  /*10430*/  @P3 IMAD.MOV.U32 R29, RZ, RZ, R14 ;  /* 0x000000ffff1d3224 */ /* 0x000fe200078e000e */
[----:B0-----:R-:W-:-:S04]  /*10440*/  LOP3.LUT R13, R31, 0x7f, RZ, 0xc0, !PT ;  /* 0x0000007f1f0d7812 */ /* 0x001fc800078ec0ff */
[----:B------:R0:W3:Y:S01]  /*10450*/  @P3 LDG.E.U8 R32, desc[UR20][R28.64] ;  /* 0x000000141c203981 */ /* 0x0000e2000c1e1100 */
[----:B--2---:R-:W-:Y:S02]  /*10460*/  IADD3 R7, P3, PT, R25, R7, RZ ;  /* 0x0000000719077210 */ /* 0x004fe40007f7e0ff */
[----:B------:R-:W-:Y:S01]  /*10470*/  ISETP.GE.AND P2, PT, R13, R30, PT ;  /* 0x0000001e0d00720c */ /* 0x000fe20003f46270 */
[----:B------:R1:W-:Y:S02]  /*10480*/  STL [R1+0x300], R14 ;  /* 0x0003000e01007387 */ /* 0x0003e40000100800 */
[----:B------:R-:W-:Y:S02]  /*10490*/  @P4 IMAD.MOV.U32 R30, RZ, RZ, R7 ;  /* 0x000000ffff1e4224 */ /* 0x000fe400078e0007 */
[----:B-1----:R-:W2:Y:S01]  /*104a0*/  LDL.LU R14, [R1+0x330] ;  /* 0x00033000010e7983 */ /* 0x002ea20000300800 */
[----:B------:R-:W-:-:S03]  /*104b0*/  IMAD.X R10, R27, 0x1, R10, P3 ;  /* 0x000000011b0a7824 */ /* 0x000fc600018e060a */
[----:B------:R-:W4:Y:S01]  /*104c0*/  LDL.LU R13, [R1+0x334] ;  /* 0x00033400010d7983 */ /* 0x000f220000300800 */
[----:B0-----:R-:W-:Y:S01]  /*104d0*/  PRMT R28, RZ, 0x7610, R28 ;  /* 0x00007610ff1c7816 */ /* 0x001fe2000000001c */
[----:B------:R-:W-:Y:S02]  /*104e0*/  @P4 IMAD.MOV.U32 R31, RZ, RZ, R10 ;  /* 0x000000ffff1f4224 */ /* 0x000fe400078e000a */
[----:B------:R-:W-:Y:S01]  /*104f0*/  STL [R1+0x30c], R7 ;  /* 0x00030c0701007387 */ /* 0x000fe20000100800 */
[----:B------:R-:W-:-:S03]  /*10500*/  IADD3 R6, P3, PT, R26, R6, RZ ;  /* 0x000000061a067210 */ /* 0x000fc60007f7e0ff */
[----:B------:R0:W-:Y:S02]  /*10510*/  STL [R1+0x308], R10 ;  /* 0x0003080a01007387 */ /* 0x0001e40000100800 */
[----:B------:R-:W-:Y:S02]  /*10520*/  IMAD.X R12, R18, 0x1, R12, P3 ;  /* 0x00000001120c7824 */ /* 0x000fe400018e060c */
[----:B------:R1:W3:Y:S01]  /*10530*/  @P4 LDG.E.U8 R28, desc[UR20][R30.64] ;  /* 0x000000141e1c4981 */ /* 0x0002e2000c1e1100 */
[----:B------:R-:W-:Y:S06]  /*10540*/  BAR.SYNC.DEFER_BLOCKING 0x0 ;  /* 0x0000000000007b1d */ /* 0x000fec0000010000 */
[----:B0-----:R-:W3:Y:S04]  /*10550*/  LDL.LU R10, [R1+0x350] ;  /* 0x00035000010a7983 */ /* 0x001ee80000300800 */
[----:B------:R-:W3:Y:S01]  /*10560*/  LDL.LU R7, [R1+0x354] ;  /* 0x0003540001077983 */ /* 0x000ee20000300800 */
[----:B-1----:R-:W-:-:S03]  /*10570*/  @!P2 IMAD.MOV.U32 R31, RZ, RZ, R12 ;  /* 0x000000ffff1fa224 */ /* 0x002fc600078e000c */
[----:B------:R-:W-:Y:S01]  /*10580*/  STL [R1+0x314], R6 ;  /* 0x0003140601007387 */ /* 0x000fe20000100800 */
[----:B------:R-:W-:-:S03]  /*10590*/  @!P2 IMAD.MOV.U32 R30, RZ, RZ, R6 ;  /* 0x000000ffff1ea224 */ /* 0x000fc600078e0006 */
[----:B------:R0:W-:Y:S04]  /*105a0*/  STL [R1+0x310], R12 ;  /* 0x0003100c01007387 */ /* 0x0001e80000100800 */
[----:B0-----:R-:W3:Y:S04]  /*105b0*/  LDL.LU R12, [R1+0x370] ;  /* 0x00037000010c7983 */ /* 0x001ee80000300800 */
[----:B------:R-:W3:Y:S01]  /*105c0*/  LDL.LU R6, [R1+0x374] ;  /* 0x0003740001067983 */ /* 0x000ee20000300800 */
[----:B------:R-:W-:Y:S02]  /*105d0*/  PRMT R29, RZ, 0x7610, R29 ;  /* 0x00007610ff1d7816 */ /* 0x000fe4000000001d */
[----:B------:R-:W-:-:S04]  /*105e0*/  PRMT R33, RZ, 0x7610, R33 ;  /* 0x00007610ff217816 */ /* 0x000fc80000000021 */
[----:B------:R0:W3:Y:S01]  /*105f0*/  @!P2 LDG.E.U8 R29, desc[UR20][R30.64] ;  /* 0x000000141e1da981 */ /* 0x0000e2000c1e1100 */
[----:B------:R-:W-:Y:S02]  /*10600*/  PRMT R35, RZ, 0x7610, R35 ;  /* 0x00007610ff237816 */ /* 0x000fe40000000023 */
[----:B----4-:R-:W-:-:S05]  /*10610*/  IADD3 R13, P3, PT, R26, R13, RZ ;  /* 0x0000000d1a0d7210 */ /* 0x010fca0007f7e0ff */
[----:B--2---:R-:W-:Y:S01]  /*10620*/  IMAD.X R14, R18, 0x1, R14, P3 ;  /* 0x00000001120e7824 */ /* 0x004fe200018e060e */
[----:B------:R-:W-:Y:S01]  /*10630*/  STL [R1+0x334], R13 ;  /* 0x0003340d01007387 */ /* 0x000fe20000100800 */
[----:B0-----:R-:W-:Y:S02]  /*10640*/  @!P2 IMAD.MOV.U32 R30, RZ, RZ, R13 ;  /* 0x000000ffff1ea224 */ /* 0x001fe400078e000d */
[----:B------:R-:W-:Y:S01]  /*10650*/  @!P2 IMAD.MOV.U32 R31, RZ, RZ, R14 ;  /* 0x000000ffff1fa224 */ /* 0x000fe200078e000e */
[----:B------:R0:W-:Y:S04]  /*10660*/  STL [R1+0x330], R14 ;  /* 0x0003300e01007387 */ /* 0x0001e80000100800 */
[----:B------:R1:W2:Y:S04]  /*10670*/  @!P2 LDG.E.U8 R33, desc[UR20][R30.64] ;  /* 0x000000141e21a981 */ /* 0x0002a8000c1e1100 */
[----:B0-----:R-:W4:Y:S04]  /*10680*/  LDL.LU R14, [R1+0x318] ;  /* 0x00031800010e7983 */ /* 0x001f280000300800 */
[----:B------:R-:W2:Y:S01]  /*10690*/  LDL.LU R13, [R1+0x31c] ;  /* 0x00031c00010d7983 */ /* 0x000ea20000300800 */
[----:B---3--:R-:W-:-:S05]  /*106a0*/  IADD3 R7, P3, PT, R26, R7, RZ ;  /* 0x000000071a077210 */ /* 0x008fca0007f7e0ff */
[----:B------:R-:W-:Y:S01]  /*106b0*/  IMAD.X R10, R18, 0x1, R10, P3 ;  /* 0x00000001120a7824 */ /* 0x000fe200018e060a */
[----:B------:R-:W-:Y:S01]  /*106c0*/  STL [R1+0x354], R7 ;  /* 0x0003540701007387 */ /* 0x000fe20000100800 */
[----:B-1----:R-:W-:Y:S02]  /*106d0*/  @!P2 IMAD.MOV.U32 R30, RZ, RZ, R7 ;  /* 0x000000ffff1ea224 */ /* 0x002fe400078e0007 */
[----:B------:R-:W-:Y:S01]  /*106e0*/  @!P2 IMAD.MOV.U32 R31, RZ, RZ, R10 ;  /* 0x000000ffff1fa224 */ /* 0x000fe200078e000a */
[----:B------:R0:W-:Y:S04]  /*106f0*/  STL [R1+0x350], R10 ;  /* 0x0003500a01007387 */ /* 0x0001e80000100800 */
[----:B------:R1:W3:Y:S04]  /*10700*/  @!P2 LDG.E.U8 R35, desc[UR20][R30.64] ;  /* 0x000000141e23a981 */ /* 0x0002e8000c1e1100 */
[----:B0-----:R-:W3:Y:S01]  /*10710*/  LDL.LU R10, [R1+0x338] ;  /* 0x00033800010a7983 */ /* 0x001ee20000300800 */
[----:B------:R-:W-:-:S03]  /*10720*/  IADD3 R6, P3, PT, R26, R6, RZ ;  /* 0x000000061a067210 */ /* 0x000fc60007f7e0ff */
[----:B------:R-:W3:Y:S02]  /*10730*/  LDL.LU R7, [R1+0x33c] ;  /* 0x00033c0001077983 */ /* 0x000ee40000300800 */
[----:B------:R-:W-:Y:S02]  /*10740*/  IMAD.X R12, R18, 0x1, R12, P3 ;  /* 0x00000001120c7824 */ /* 0x000fe400018e060c */
[----:B------:R-:W-:Y:S01]  /*10750*/  STL [R1+0x374], R6 ;  /* 0x0003740601007387 */ /* 0x000fe20000100800 */
[----:B-1----:R-:W-:Y:S02]  /*10760*/  @!P2 IMAD.MOV.U32 R30, RZ, RZ, R6 ;  /* 0x000000ffff1ea224 */ /* 0x002fe400078e0006 */
[----:B------:R-:W-:Y:S01]  /*10770*/  @!P2 IMAD.MOV.U32 R31, RZ, RZ, R12 ;  /* 0x000000ffff1fa224 */ /* 0x000fe200078e000c */
[----:B------:R0:W-:Y:S04]  /*10780*/  STL [R1+0x370], R12 ;  /* 0x0003700c01007387 */ /* 0x0001e80000100800 */
[----:B0-----:R-:W3:Y:S04]  /*10790*/  LDL.LU R12, [R1+0x358] ;  /* 0x00035800010c7983 */ /* 0x001ee80000300800 */
[----:B------:R-:W3:Y:S01]  /*107a0*/  LDL.LU R6, [R1+0x35c] ;  /* 0x00035c0001067983 */ /* 0x000ee20000300800 */
[----:B------:R-:W-:-:S02]  /*107b0*/  PRMT R37, RZ, 0x7610, R37 ;  /* 0x00007610ff257816 */ /* 0x000fc40000000025 */
[----:B------:R-:W-:-:S04]  /*107c0*/  PRMT R38, RZ, 0x7610, R38 ;  /* 0x00007610ff267816 */ /* 0x000fc80000000026 */
[----:B------:R0:W3:Y:S01]  /*107d0*/  @!P2 LDG.E.U8 R37, desc[UR20][R30.64] ;  /* 0x000000141e25a981 */ /* 0x0000e2000c1e1100 */
[----:B------:R-:W-:Y:S02]  /*107e0*/  PRMT R41, RZ, 0x7610, R41 ;  /* 0x00007610ff297816 */ /* 0x000fe40000000029 */
[----:B--2---:R-:W-:-:S05]  /*107f0*/  IADD3 R13, P3, PT, R26, R13, RZ ;  /* 0x0000000d1a0d7210 */ /* 0x004fca0007f7e0ff */
[----:B----4-:R-:W-:Y:S01]  /*10800*/  IMAD.X R14, R18, 0x1, R14, P3 ;  /* 0x00000001120e7824 */ /* 0x010fe200018e060e */
        /* <DEDUP_REMOVED lines=26> */
[----:B------:R0:W3:Y:S04]  /*109b0*/  @!P2 LDG.E.U8 R43, desc[UR20][R30.64] ;  /* 0x000000141e2ba981 */ /* 0x0000e8000c1e1100 */
[----:B------:R1:W-:Y:S02]  /*109c0*/  STS.U8 [R19+UR9+0x8000], R39 ;  /* 0x0080002713007988 */ /* 0x0003e40008000009 */
[----:B-1----:R-:W-:Y:S02]  /*109d0*/  PRMT R39, RZ, 0x7610, R39 ;  /* 0x00007610ff277816 */ /* 0x002fe40000000027 */
        /* <DEDUP_REMOVED lines=25> */
[----:B------:R-:W3:Y:S04]  /*10b70*/  LDL.LU R6, [R1+0x32c] ;  /* 0x00032c0001067983 */ /* 0x000ee80000300800 */
[----:B------:R0:W-:Y:S04]  /*10b80*/  STS.U8 [R19+UR9+0x8400], R49 ;  /* 0x0084003113007988 */ /* 0x0001e80008000009 */
[----:B------:R1:W-:Y:S01]  /*10b90*/  STS.U8 [R19+UR9+0x8800], R51 ;  /* 0x0088003313007988 */ /* 0x0003e20008000009 */
[----:B0-----:R-:W-:-:S02]  /*10ba0*/  PRMT R49, RZ, 0x7610, R49 ;  /* 0x00007610ff317816 */ /* 0x001fc40000000031 */
[----:B-1----:R-:W-:-:S04]  /*10bb0*/  PRMT R51, RZ, 0x7610, R51 ;  /* 0x00007610ff337816 */ /* 0x002fc80000000033 */
        /* <DEDUP_REMOVED lines=8> */
[----:B------:R-:W-:Y:S04]  /*10c40*/  STL [R1+0x360], R14 ;  /* 0x0003600e01007387 */ /* 0x000fe80000100800 */
[----:B------:R-:W2:Y:S04]  /*10c50*/  LDL.LU R20, [R1+0x34c] ;  /* 0x00034c0001147983 */ /* 0x000ea80000300800 */
[----:B------:R0:W4:Y:S01]  /*10c60*/  @!P2 LDG.E.U8 R51, desc[UR20][R30.64] ;  /* 0x000000141e33a981 */ /* 0x000122000c1e1100 */
[----:B---3--:R-:W-:-:S05]  /*10c70*/  IADD3 R7, P3, PT, R26, R7, RZ ;  /* 0x000000071a077210 */ /* 0x008fca0007f7e0ff */
[----:B------:R-:W-:Y:S01]  /*10c80*/  IMAD.X R10, R18, 0x1, R10, P3 ;  /* 0x00000001120a7824 */ /* 0x000fe200018e060a */
[----:B------:R-:W-:Y:S01]  /*10c90*/  STL [R1+0x384], R7 ;  /* 0x0003840701007387 */ /* 0x000fe20000100800 */
[----:B0-----:R-:W-:Y:S02]  /*10ca0*/  @!P2 IMAD.MOV.U32 R30, RZ, RZ, R7 ;  /* 0x000000ffff1ea224 */ /* 0x001fe400078e0007 */
[----:B------:R-:W-:Y:S01]  /*10cb0*/  @!P2 IMAD.MOV.U32 R31, RZ, RZ, R10 ;  /* 0x000000ffff1fa224 */ /* 0x000fe200078e000a */
[----:B------:R0:W-:Y:S04]  /*10cc0*/  STL [R1+0x380], R10 ;  /* 0x0003800a01007387 */ /* 0x0001e80000100800 */
[----:B------:R-:W3:Y:S04]  /*10cd0*/  LDL.LU R22, [R1+0x348] ;  /* 0x0003480001167983 */ /* 0x000ee80000300800 */
[----:B------:R1:W4:Y:S01]  /*10ce0*/  @!P2 LDG.E.U8 R53, desc[UR20][R30.64] ;  /* 0x000000141e35a981 */ /* 0x000322000c1e1100 */
[----:B------:R-:W-:-:S03]  /*10cf0*/  IADD3 R6, P3, PT, R26, R6, RZ ;  /* 0x000000061a067210 */ /* 0x000fc60007f7e0ff */
[----:B0-----:R-:W4:Y:S02]  /*10d00*/  LDL.LU R10, [R1+0x368] ;  /* 0x00036800010a7983 */ /* 0x001f240000300800 */
[----:B------:R-:W-:Y:S02]  /*10d10*/  IMAD.X R12, R18, 0x1, R12, P3 ;  /* 0x00000001120c7824 */ /* 0x000fe400018e060c */
[----:B------:R-:W4:Y:S01]  /*10d20*/  LDL.LU R7, [R1+0x36c] ;  /* 0x00036c0001077983 */ /* 0x000f220000300800 */
[----:B-1----:R-:W-:Y:S02]  /*10d30*/  @!P2 IMAD.MOV.U32 R30, RZ, RZ, R6 ;  /* 0x000000ffff1ea224 */ /* 0x002fe400078e0006 */
[----:B------:R-:W-:Y:S01]  /*10d40*/  @!P2 IMAD.MOV.U32 R31, RZ, RZ, R12 ;  /* 0x000000ffff1fa224 */ /* 0x000fe200078e000c */
[----:B------:R-:W-:Y:S04]  /*10d50*/  STL [R1+0x32c], R6 ;  /* 0x00032c0601007387 */ /* 0x000fe80000100800 */
[----:B------:R0:W-:Y:S04]  /*10d60*/  STL [R1+0x328], R12 ;  /* 0x0003280c01007387 */ /* 0x0001e80000100800 */
[----:B0-----:R-:W4:Y:S04]  /*10d70*/  LDL.LU R12, [R1+0x388] ;  /* 0x00038800010c7983 */ /* 0x001f280000300800 */
[----:B------:R-:W4:Y:S04]  /*10d80*/  LDL.LU R6, [R1+0x38c] ;  /* 0x00038c0001067983 */ /* 0x000f280000300800 */
[----:B------:R0:W-:Y:S01]  /*10d90*/  STS.U8 [R19+UR9+0x9000], R55 ;  /* 0x0090003713007988 */ /* 0x0001e20008000009 */
[----:B------:R-:W-:-:S03]  /*10da0*/  IMAD.MOV.U32 R14, RZ, RZ, R9 ;  /* 0x000000ffff0e7224 */ /* 0x000fc600078e0009 */
[----:B------:R1:W-:Y:S04]  /*10db0*/  STS.U8 [R19+UR9+0x9400], R57 ;  /* 0x0094003913007988 */ /* 0x0003e80008000009 */
[----:B------:R-:W4:Y:S01]  /*10dc0*/  LDL.LU R13, [R1+0x90] ;  /* 0x00009000010d7983 */ /* 0x000f220000300800 */
[----:B0-----:R-:W-:-:S03]  /*10dd0*/  PRMT R55, RZ, 0x7610, R55 ;  /* 0x00007610ff377816 */ /* 0x001fc60000000037 */
[----:B------:R-:W4:Y:S01]  /*10de0*/  LDL.LU R9, [R1+0x78] ;  /* 0x0000780001097983 */ /* 0x000f220000300800 */
[----:B-1----:R-:W-:-:S03]  /*10df0*/  PRMT R57, RZ, 0x7610, R57 ;  /* 0x00007610ff397816 */ /* 0x002fc60000000039 */
[----:B------:R0:W4:Y:S04]  /*10e00*/  @!P2 LDG.E.U8 R55, desc[UR20][R30.64] ;  /* 0x000000141e37a981 */ /* 0x000128000c1e1100 */
[----:B------:R1:W-:Y:S04]  /*10e10*/  STS.U8 [R19+UR9+0x9800], R59 ;  /* 0x0098003b13007988 */ /* 0x0003e80008000009 */
[----:B------:R0:W-:Y:S01]  /*10e20*/  STS.U8 [R19+UR9+0x9c00], R61 ;  /* 0x009c003d13007988 */ /* 0x0001e20008000009 */
[----:B-1----:R-:W-:Y:S02]  /*10e30*/  PRMT R59, RZ, 0x7610, R59 ;  /* 0x00007610ff3b7816 */ /* 0x002fe4000000003b */
[----:B0-----:R-:W-:Y:S01]  /*10e40*/  PRMT R61, RZ, 0x7610, R61 ;  /* 0x00007610ff3d7816 */ /* 0x001fe2000000003d */
[----:B------:R-:W-:Y:S01]  /*10e50*/  STS.U8 [R19+UR9+0xa000], R14 ;  /* 0x00a0000e13007988 */ /* 0x000fe20008000009 */
[----:B--2---:R-:W-:-:S05]  /*10e60*/  IADD3 R20, P3, PT, R26, R20, RZ ;  /* 0x000000141a147210 */ /* 0x004fca0007f7e0ff */
[----:B------:R-:W-:Y:S01]  /*10e70*/  @!P2 IMAD.MOV.U32 R30, RZ, RZ, R20 ;  /* 0x000000ffff1ea224 */ /* 0x000fe200078e0014 */
[----:B------:R-:W-:Y:S01]  /*10e80*/  STL [R1+0x34c], R20 ;  /* 0x00034c1401007387 */ /* 0x000fe20000100800 */
[----:B---3--:R-:W-:-:S04]  /*10e90*/  IMAD.X R22, R18, 0x1, R22, P3 ;  /* 0x0000000112167824 */ /* 0x008fc800018e0616 */
[----:B------:R-:W-:Y:S01]  /*10ea0*/  @!P2 IMAD.MOV.U32 R31, RZ, RZ, R22 ;  /* 0x000000ffff1fa224 */ /* 0x000fe200078e0016 */
[----:B------:R-:W-:Y:S04]  /*10eb0*/  STL [R1+0x348], R22 ;  /* 0x0003481601007387 */ /* 0x000fe80000100800 */
[----:B------:R0:W2:Y:S01]  /*10ec0*/  @!P2 LDG.E.U8 R57, desc[UR20][R30.64] ;  /* 0x000000141e39a981 */ /* 0x0000a2000c1e1100 */
[----:B----4-:R-:W-:-:S05]  /*10ed0*/  IADD3 R7, P3, PT, R26, R7, RZ ;  /* 0x000000071a077210 */ /* 0x010fca0007f7e0ff */
[----:B------:R-:W-:Y:S01]  /*10ee0*/  IMAD.X R10, R18, 0x1, R10, P3 ;  /* 0x00000001120a7824 */ /* 0x000fe200018e060a */
[----:B------:R1:W-:Y:S01]  /*10ef0*/  STL [R1+0x36c], R7 ;  /* 0x00036c0701007387 */ /* 0x0003e20000100800 */
[----:B0-----:R-:W-:Y:S02]  /*10f00*/  @!P2 IMAD.MOV.U32 R30, RZ, RZ, R7 ;  /* 0x000000ffff1ea224 */ /* 0x001fe400078e0007 */
[----:B------:R-:W-:Y:S01]  /*10f10*/  @!P2 IMAD.MOV.U32 R31, RZ, RZ, R10 ;  /* 0x000000ffff1fa224 */ /* 0x000fe200078e000a */
[----:B------:R0:W-:Y:S04]  /*10f20*/  STL [R1+0x368], R10 ;  /* 0x0003680a01007387 */ /* 0x0001e80000100800 */
[----:B------:R3:W4:Y:S04]  /*10f30*/  @!P2 LDG.E.U8 R59, desc[UR20][R30.64] ;  /* 0x000000141e3ba981 */ /* 0x000728000c1e1100 */
[----:B-1----:R-:W2:Y:S01]  /*10f40*/  LDL.LU R7, [R1+0x5b8] ;  /* 0x0005b80001077983 */ /* 0x002ea20000300800 */
[----:B------:R-:W-:-:S03]  /*10f50*/  IADD3 R6, P3, PT, R26, R6, RZ ;  /* 0x000000061a067210 */ /* 0x000fc60007f7e0ff */
[----:B------:R-:W2:Y:S02]  /*10f60*/  LDL.LU R24, [R1+0x13c] ;  /* 0x00013c0001187983 */ /* 0x000ea40000300800 */
[----:B------:R-:W-:Y:S02]  /*10f70*/  IMAD.X R12, R18, 0x1, R12, P3 ;  /* 0x00000001120c7824 */ /* 0x000fe400018e060c */
[----:B0-----:R-:W2:Y:S01]  /*10f80*/  LDL.LU R10, [R1+0x120] ;  /* 0x00012000010a7983 */ /* 0x001ea20000300800 */
[----:B---3--:R-:W-:-:S03]  /*10f90*/  @!P2 IMAD.MOV.U32 R30, RZ, RZ, R6 ;  /* 0x000000ffff1ea224 */ /* 0x008fc600078e0006 */
[----:B------:R-:W3:Y:S01]  /*10fa0*/  LDL.LU R52, [R1+0x104] ;  /* 0x0001040001347983 */ /* 0x000ee20000300800 */
[----:B------:R-:W-:-:S03]  /*10fb0*/  @!P2 IMAD.MOV.U32 R31, RZ, RZ, R12 ;  /* 0x000000ffff1fa224 */ /* 0x000fc600078e000c */
[----:B------:R-:W-:Y:S04]  /*10fc0*/  STL [R1+0x38c], R6 ;  /* 0x00038c0601007387 */ /* 0x000fe80000100800 */
[----:B------:R0:W-:Y:S04]  /*10fd0*/  STL [R1+0x388], R12 ;  /* 0x0003880c01007387 */ /* 0x0001e80000100800 */
[----:B------:R-:W2:Y:S04]  /*10fe0*/  LDL.LU R22, [R1+0xe8] ;  /* 0x0000e80001167983 */ /* 0x000ea80000300800 */
[----:B------:R-:W2:Y:S04]  /*10ff0*/  LDL.LU R20, [R1+0xcc] ;  /* 0x0000cc0001147983 */ /* 0x000ea80000300800 */
[----:B0-----:R-:W2:Y:S04]  /*11000*/  LDL.LU R12, [R1+0xac] ;  /* 0x0000ac00010c7983 */ /* 0x001ea80000300800 */
[----:B------:R-:W2:Y:S04]  /*11010*/  LDL.LU R18, [R1+0x8c] ;  /* 0x00008c0001127983 */ /* 0x000ea80000300800 */
[----:B------:R-:W2:Y:S04]  /*11020*/  LDL.LU R6, [R1+0x74] ;  /* 0x0000740001067983 */ /* 0x000ea80000300800 */
[----:B------:R0:W2:Y:S04]  /*11030*/  @!P2 LDG.E.U8 R61, desc[UR20][R30.64] ;  /* 0x000000141e3da981 */ /* 0x0000a8000c1e1100 */
[----:B------:R-:W2:Y:S04]  /*11040*/  LDL.LU R30, [R1+0x57c] ;  /* 0x00057c00011e7983 */ /* 0x000ea80000300800 */
[----:B------:R-:W2:Y:S04]  /*11050*/  LDL.LU R31, [R1+0x54] ;  /* 0x00005400011f7983 */ /* 0x000ea80000300800 */
[----:B------:R-:W2:Y:S04]  /*11060*/  LDL.LU R14, [R1+0x6e8] ;  /* 0x0006e800010e7983 */ /* 0x000ea80000300800 */
[----:B------:R1:W-:Y:S04]  /*11070*/  STS.U8 [R19+UR9+0xa400], R13 ;  /* 0x00a4000d13007988 */ /* 0x0003e80008000009 */
[----:B------:R0:W-:Y:S04]  /*11080*/  STS.U8 [R19+UR9+0xb000], R5 ;  /* 0x00b0000513007988 */ /* 0x0001e80008000009 */
[----:B------:R-:W-:Y:S04]  /*11090*/  STS.U8 [R19+UR9+0xb800], R3 ;  /* 0x00b8000313007988 */ /* 0x000fe80008000009 */
[----:B-1----:R-:W3:Y:S04]  /*110a0*/  LDL.LU R13, [R1+0x5b4] ;  /* 0x0005b400010d7983 */ /* 0x002ee80000300800 */
[----:B0-----:R-:W3:Y:S04]  /*110b0*/  LDL.LU R5, [R1+0x594] ;  /* 0x0005940001057983 */ /* 0x001ee80000300800 */
[----:B------:R-:W-:Y:S04]  /*110c0*/  STS.U8 [R19+UR9+0xa800], R9 ;  /* 0x00a8000913007988 */ /* 0x000fe80008000009 */
[----:B------:R-:W-:Y:S04]  /*110d0*/  STS.U8 [R19+UR9+0xbc00], R46 ;  /* 0x00bc002e13007988 */ /* 0x000fe80008000009 */
[----:B--2---:R0:W-:Y:S04]  /*110e0*/  STS.U8 [R19+UR9+0xac00], R14 ;  /* 0x00ac000e13007988 */ /* 0x0041e80008000009 */
[----:B0-----:R-:W2:Y:S04]  /*110f0*/  LDL.LU R14, [R1+0x578] ;  /* 0x00057800010e7983 */ /* 0x001ea80000300800 */
[----:B------:R-:W2:Y:S04]  /*11100*/  LDL.LU R3, [R1+0x138] ;  /* 0x0001380001037983 */ /* 0x000ea80000300800 */
[----:B------:R-:W2:Y:S04]  /*11110*/  LDL.LU R9, [R1+0x11c] ;  /* 0x00011c0001097983 */ /* 0x000ea80000300800 */
[----:B------:R-:W2:Y:S04]  /*11120*/  LDL.LU R46, [R1+0x598] ;  /* 0x00059800012e7983 */ /* 0x000ea80000300800 */
[----:B------:R0:W-:Y:S02]  /*11130*/  STS.U8 [R19+UR9+0xb400], R4 ;  /* 0x00b4000413007988 */ /* 0x0001e40008000009 */
[----:B0-----:R-:W-:-:S05]  /*11140*/  LOP3.LUT R4, R19, 0x10, RZ, 0x3c, !PT ;  /* 0x0000001013047812 */ /* 0x001fca00078e3cff */
[----:B------:R0:W-:Y:S04]  /*11150*/  STS.U8 [R4+UR9+0x8080], R7 ;  /* 0x0080800704007988 */ /* 0x0001e80008000009 */
[----:B0-----:R-:W4:Y:S04]  /*11160*/  LDL.LU R7, [R1+0x6e4] ;  /* 0x0006e40001077983 */ /* 0x001f280000300800 */
[----:B--2---:R-:W-:Y:S04]  /*11170*/  STS.U8 [R4+UR9+0x8480], R46 ;  /* 0x0084802e04007988 */ /* 0x004fe80008000009 */
[----:B------:R-:W-:Y:S04]  /*11180*/  STS.U8 [R4+UR9+0x8880], R30 ;  /* 0x0088801e04007988 */ /* 0x000fe80008000009 */
[----:B------:R0:W-:Y:S04]  /*11190*/  STS.U8 [R4+UR9+0x8c80], R24 ;  /* 0x008c801804007988 */ /* 0x0001e80008000009 */
[----:B------:R1:W-:Y:S04]  /*111a0*/  STS.U8 [R4+UR9+0x9080], R10 ;  /* 0x0090800a04007988 */ /* 0x0003e80008000009 */
[----:B---3--:R2:W-:Y:S04]  /*111b0*/  STS.U8 [R4+UR9+0x9480], R52 ;  /* 0x0094803404007988 */ /* 0x0085e80008000009 */
[----:B0-----:R-:W3:Y:S04]  /*111c0*/  LDL.LU R24, [R1+0x100] ;  /* 0x0001000001187983 */ /* 0x001ee80000300800 */
[----:B-1----:R-:W3:Y:S04]  /*111d0*/  LDL.LU R10, [R1+0xe4] ;  /* 0x0000e400010a7983 */ /* 0x002ee80000300800 */
[----:B--2---:R-:W2:Y:S04]  /*111e0*/  LDL.LU R52, [R1+0xc8] ;  /* 0x0000c80001347983 */ /* 0x004ea80000300800 */
[----:B------:R-:W2:Y:S04]  /*111f0*/  LDL.LU R46, [R1+0x88] ;  /* 0x00008800012e7983 */ /* 0x000ea80000300800 */
[----:B------:R-:W2:Y:S04]  /*11200*/  LDL.LU R30, [R1+0x70] ;  /* 0x00007000011e7983 */ /* 0x000ea80000300800 */
[----:B------:R0:W-:Y:S04]  /*11210*/  STS.U8 [R4+UR9+0x9880], R22 ;  /* 0x0098801604007988 */ /* 0x0001e80008000009 */
[----:B------:R1:W-:Y:S04]  /*11220*/  STS.U8 [R4+UR9+0x9c80], R20 ;  /* 0x009c801404007988 */ /* 0x0003e80008000009 */
[----:B------:R4:W-:Y:S04]  /*11230*/  STS.U8 [R4+UR9+0xa080], R12 ;  /* 0x00a0800c04007988 */ /* 0x0009e80008000009 */
[----:B0-----:R-:W2:Y:S04]  /*11240*/  LDL.LU R22, [R1+0x6e0] ;  /* 0x0006e00001167983 */ /* 0x001ea80000300800 */
[----:B-1----:R-:W2:Y:S04]  /*11250*/  LDL.LU R20, [R1+0x6dc] ;  /* 0x0006dc0001147983 */ /* 0x002ea80000300800 */
[----:B----4-:R-:W4:Y:S04]  /*11260*/  LDL.LU R12, [R1+0x6d8] ;  /* 0x0006d800010c7983 */ /* 0x010f280000300800 */
[----:B------:R0:W-:Y:S04]  /*11270*/  STS.U8 [R4+UR9+0xa480], R18 ;  /* 0x00a4801204007988 */ /* 0x0001e80008000009 */
[----:B------:R1:W-:Y:S04]  /*11280*/  STS.U8 [R4+UR9+0xa880], R6 ;  /* 0x00a8800604007988 */ /* 0x0003e80008000009 */
[----:B0-----:R-:W2:Y:S04]  /*11290*/  LDL.LU R18, [R1+0x6d4] ;  /* 0x0006d40001127983 */ /* 0x001ea80000300800 */
[----:B-1----:R-:W2:Y:S04]  /*112a0*/  LDL.LU R6, [R1+0x6d0] ;  /* 0x0006d00001067983 */ /* 0x002ea80000300800 */
[----:B------:R-:W-:Y:S04]  /*112b0*/  STS.U8 [R4+UR9+0xac80], R31 ;  /* 0x00ac801f04007988 */ /* 0x000fe80008000009 */
[----:B--2---:R0:W-:Y:S04]  /*112c0*/  STS.U8 [R4+UR9+0xb080], R6 ;  /* 0x00b0800604007988 */ /* 0x0041e80008000009 */
[----:B------:R-:W-:Y:S01]  /*112d0*/  STS.U8 [R4+UR9+0xb480], R21 ;  /* 0x00b4801504007988 */ /* 0x000fe20008000009 */
[----:B0-----:R-:W-:-:S03]  /*112e0*/  LOP3.LUT R6, R19, 0x20, RZ, 0x3c, !PT ;  /* 0x0000002013067812 */ /* 0x001fc600078e3cff */
[----:B------:R0:W-:Y:S04]  /*112f0*/  STS.U8 [R4+UR9+0xb880], R60 ;  /* 0x00b8803c04007988 */ /* 0x0001e80008000009 */
[----:B------:R1:W-:Y:S04]  /*11300*/  STS.U8 [R4+UR9+0xbc80], R44 ;  /* 0x00bc802c04007988 */ /* 0x0003e80008000009 */
[----:B------:R-:W-:Y:S04]  /*11310*/  STS.U8 [R6+UR9+0x8100], R13 ;  /* 0x0081000d06007988 */ /* 0x000fe80008000009 */
[----:B0-----:R-:W2:Y:S04]  /*11320*/  LDL.LU R60, [R1+0xa8] ;  /* 0x0000a800013c7983 */ /* 0x001ea80000300800 */
[----:B------:R0:W-:Y:S04]  /*11330*/  STS.U8 [R6+UR9+0x8500], R5 ;  /* 0x0085000506007988 */ /* 0x0001e80008000009 */
[----:B-1----:R-:W4:Y:S04]  /*11340*/  LDL.LU R4, [R1+0x5b0] ;  /* 0x0005b00001047983 */ /* 0x002f280000300800 */
[----:B------:R1:W-:Y:S04]  /*11350*/  STS.U8 [R6+UR9+0x8900], R14 ;  /* 0x0089000e06007988 */ /* 0x0003e80008000009 */
[----:B0-----:R-:W4:Y:S04]  /*11360*/  LDL.LU R5, [R1+0x590] ;  /* 0x0005900001057983 */ /* 0x001f280000300800 */
[----:B------:R0:W-:Y:S04]  /*11370*/  STS.U8 [R6+UR9+0x8d00], R3 ;  /* 0x008d000306007988 */ /* 0x0001e80008000009 */
[----:B-1----:R-:W4:Y:S04]  /*11380*/  LDL.LU R14, [R1+0x574] ;  /* 0x00057400010e7983 */ /* 0x002f280000300800 */
[----:B------:R-:W4:Y:S04]  /*11390*/  LDL.LU R21, [R1+0x134] ;  /* 0x0001340001157983 */ /* 0x000f280000300800 */
[----:B------:R-:W4:Y:S04]  /*113a0*/  LDL.LU R13, [R1+0x118] ;  /* 0x00011800010d7983 */ /* 0x000f280000300800 */
[----:B------:R1:W-:Y:S04]  /*113b0*/  STS.U8 [R6+UR9+0x9100], R9 ;  /* 0x0091000906007988 */ /* 0x0003e80008000009 */
[----:B0-----:R-:W4:Y:S04]  /*113c0*/  LDL.LU R3, [R1+0xfc] ;  /* 0x0000fc0001037983 */ /* 0x001f280000300800 */
[----:B---3--:R0:W-:Y:S04]  /*113d0*/  STS.U8 [R6+UR9+0x9500], R24 ;  /* 0x0095001806007988 */ /* 0x0081e80008000009 */
[----:B-1----:R-:W3:Y:S04]  /*113e0*/  LDL.LU R9, [R1+0xe0] ;  /* 0x0000e00001097983 */ /* 0x002ee80000300800 */
[----:B------:R-:W3:Y:S04]  /*113f0*/  LDL.LU R44, [R1+0x84] ;  /* 0x00008400012c7983 */ /* 0x000ee80000300800 */
[----:B------:R-:W3:Y:S04]  /*11400*/  LDL.LU R31, [R1+0x6c] ;  /* 0x00006c00011f7983 */ /* 0x000ee80000300800 */
[----:B0-----:R-:W3:Y:S04]  /*11410*/  LDL.LU R24, [R1+0x6cc] ;  /* 0x0006cc0001187983 */ /* 0x001ee80000300800 */
[----:B------:R0:W-:Y:S04]  /*11420*/  STS.U8 [R6+UR9+0x9900], R10 ;  /* 0x0099000a06007988 */ /* 0x0001e80008000009 */
[----:B------:R1:W-:Y:S04]  /*11430*/  STS.U8 [R6+UR9+0x9d00], R52 ;  /* 0x009d003406007988 */ /* 0x0003e80008000009 */
[----:B0-----:R-:W3:Y:S04]  /*11440*/  LDL.LU R10, [R1+0x6c8] ;  /* 0x0006c800010a7983 */ /* 0x001ee80000300800 */
[----:B-1----:R-:W3:Y:S04]  /*11450*/  LDL.LU R52, [R1+0x6c4] ;  /* 0x0006c40001347983 */ /* 0x002ee80000300800 */
[----:B--2---:R-:W-:Y:S04]  /*11460*/  STS.U8 [R6+UR9+0xa100], R60 ;  /* 0x00a1003c06007988 */ /* 0x004fe80008000009 */
[----:B------:R-:W-:Y:S04]  /*11470*/  STS.U8 [R6+UR9+0xa500], R46 ;  /* 0x00a5002e06007988 */ /* 0x000fe80008000009 */
[----:B------:R-:W-:Y:S04]  /*11480*/  STS.U8 [R6+UR9+0xa900], R30 ;  /* 0x00a9001e06007988 */ /* 0x000fe80008000009 */
[----:B---3--:R-:W-:Y:S04]  /*11490*/  STS.U8 [R6+UR9+0xad00], R52 ;  /* 0x00ad003406007988 */ /* 0x008fe80008000009 */
[----:B------:R-:W-:Y:S04]  /*114a0*/  STS.U8 [R6+UR9+0xb100], R24 ;  /* 0x00b1001806007988 */ /* 0x000fe80008000009 */
[----:B------:R0:W-:Y:S04]  /*114b0*/  STS.U8 [R6+UR9+0xb500], R15 ;  /* 0x00b5000f06007988 */ /* 0x0001e80008000009 */
[----:B------:R1:W-:Y:S04]  /*114c0*/  STS.U8 [R6+UR9+0xb900], R58 ;  /* 0x00b9003a06007988 */ /* 0x0003e80008000009 */
[----:B------:R2:W-:Y:S01]  /*114d0*/  STS.U8 [R6+UR9+0xbd00], R42 ;  /* 0x00bd002a06007988 */ /* 0x0005e20008000009 */
[----:B0-----:R-:W-:-:S03]  /*114e0*/  LOP3.LUT R15, R19, 0x30, RZ, 0x3c, !PT ;  /* 0x00000030130f7812 */ /* 0x001fc600078e3cff */
[----:B-1----:R-:W3:Y:S04]  /*114f0*/  LDL.LU R58, [R1+0xa4] ;  /* 0x0000a400013a7983 */ /* 0x002ee80000300800 */
[----:B--2---:R-:W2:Y:S04]  /*11500*/  LDL.LU R42, [R1+0xc4] ;  /* 0x0000c400012a7983 */ /* 0x004ea80000300800 */
[----:B------:R-:W3:Y:S04]  /*11510*/  LDL.LU R24, [R1+0x5ac] ;  /* 0x0005ac0001187983 */ /* 0x000ee80000300800 */
[----:B------:R-:W3:Y:S04]  /*11520*/  LDL.LU R6, [R1+0x58c] ;  /* 0x00058c0001067983 */ /* 0x000ee80000300800 */
[----:B------:R-:W3:Y:S04]  /*11530*/  LDL.LU R52, [R1+0x570] ;  /* 0x0005700001347983 */ /* 0x000ee80000300800 */
[----:B------:R-:W3:Y:S04]  /*11540*/  LDL.LU R60, [R1+0x130] ;  /* 0x00013000013c7983 */ /* 0x000ee80000300800 */
[----:B------:R-:W3:Y:S04]  /*11550*/  LDL.LU R46, [R1+0x114] ;  /* 0x00011400012e7983 */ /* 0x000ee80000300800 */
[----:B------:R-:W3:Y:S04]  /*11560*/  LDL.LU R30, [R1+0xf8] ;  /* 0x0000f800011e7983 */ /* 0x000ee80000300800 */
[----:B----4-:R0:W-:Y:S04]  /*11570*/  STS.U8 [R15+UR9+0x8180], R4 ;  /* 0x008180040f007988 */ /* 0x0101e80008000009 */
[----:B------:R1:W-:Y:S04]  /*11580*/  STS.U8 [R15+UR9+0x8580], R5 ;  /* 0x008580050f007988 */ /* 0x0003e80008000009 */
[----:B------:R4:W-:Y:S04]  /*11590*/  STS.U8 [R15+UR9+0x8980], R14 ;  /* 0x0089800e0f007988 */ /* 0x0009e80008000009 */
[----:B0-----:R-:W3:Y:S04]  /*115a0*/  LDL.LU R4, [R1+0x6c0] ;  /* 0x0006c00001047983 */ /* 0x001ee80000300800 */
[----:B-1----:R-:W3:Y:S04]  /*115b0*/  LDL.LU R5, [R1+0xdc] ;  /* 0x0000dc0001057983 */ /* 0x002ee80000300800 */
[----:B----4-:R-:W4:Y:S04]  /*115c0*/  LDL.LU R14, [R1+0xc0] ;  /* 0x0000c000010e7983 */ /* 0x010f280000300800 */
[----:B------:R0:W-:Y:S04]  /*115d0*/  STS.U8 [R15+UR9+0x8d80], R21 ;  /* 0x008d80150f007988 */ /* 0x0001e80008000009 */
[----:B------:R1:W-:Y:S04]  /*115e0*/  STS.U8 [R15+UR9+0x9180], R13 ;  /* 0x0091800d0f007988 */ /* 0x0003e80008000009 */
[----:B------:R1:W-:Y:S04]  /*115f0*/  STS.U8 [R15+UR9+0x9580], R3 ;  /* 0x009580030f007988 */ /* 0x0003e80008000009 */
[----:B0-----:R-:W4:Y:S04]  /*11600*/  LDL.LU R21, [R1+0x6bc] ;  /* 0x0006bc0001157983 */ /* 0x001f280000300800 */
[----:B-1----:R-:W4:Y:S04]  /*11610*/  LDL.LU R13, [R1+0x6b8] ;  /* 0x0006b800010d7983 */ /* 0x002f280000300800 */
[----:B------:R-:W4:Y:S04]  /*11620*/  LDL.LU R3, [R1+0x6b4] ;  /* 0x0006b40001037983 */ /* 0x000f280000300800 */
[----:B------:R0:W-:Y:S04]  /*11630*/  STS.U8 [R15+UR9+0x9980], R9 ;  /* 0x009980090f007988 */ /* 0x0001e80008000009 */
[----:B0-----:R-:W4:Y:S04]  /*11640*/  LDL.LU R9, [R1+0x6b0] ;  /* 0x0006b00001097983 */ /* 0x001f280000300800 */
[----:B--2---:R-:W-:Y:S04]  /*11650*/  STS.U8 [R15+UR9+0x9d80], R42 ;  /* 0x009d802a0f007988 */ /* 0x004fe80008000009 */
[----:B---3--:R-:W-:Y:S04]  /*11660*/  STS.U8 [R15+UR9+0xa180], R58 ;  /* 0x00a1803a0f007988 */ /* 0x008fe80008000009 */
[----:B------:R-:W-:Y:S04]  /*11670*/  STS.U8 [R15+UR9+0xa580], R44 ;  /* 0x00a5802c0f007988 */ /* 0x000fe80008000009 */
[----:B------:R-:W-:Y:S04]  /*11680*/  STS.U8 [R15+UR9+0xa980], R31 ;  /* 0x00a9801f0f007988 */ /* 0x000fe80008000009 */
[----:B----4-:R0:W-:Y:S04]  /*11690*/  STS.U8 [R15+UR9+0xad80], R3 ;  /* 0x00ad80030f007988 */ /* 0x0101e80008000009 */
[----:B------:R-:W-:Y:S04]  /*116a0*/  STS.U8 [R15+UR9+0xb180], R18 ;  /* 0x00b180120f007988 */ /* 0x000fe80008000009 */
[----:B------:R1:W-:Y:S04]  /*116b0*/  STS.U8 [R15+UR9+0xb580], R16 ;  /* 0x00b580100f007988 */ /* 0x0003e80008000009 */
[----:B0-----:R-:W2:Y:S04]  /*116c0*/  LDL.LU R3, [R1+0x6ac] ;  /* 0x0006ac0001037983 */ /* 0x001ea80000300800 */
[----:B------:R-:W3:Y:S01]  /*116d0*/  LDL.LU R31, [R1+0x148] ;  /* 0x00014800011f7983 */ /* 0x000ee20000300800 */
[----:B-1----:R-:W-:-:S03]  /*116e0*/  LOP3.LUT R16, R19, 0x40, RZ, 0x3c, !PT ;  /* 0x0000004013107812 */ /* 0x002fc600078e3cff */
[----:B------:R-:W4:Y:S04]  /*116f0*/  LDL.LU R18, [R1+0x6a8] ;  /* 0x0006a80001127983 */ /* 0x000f280000300800 */
[----:B------:R-:W2:Y:S04]  /*11700*/  LDL.LU R42, [R1+0x110] ;  /* 0x00011000012a7983 */ /* 0x000ea80000300800 */
[----:B------:R-:W2:Y:S04]  /*11710*/  LDL.LU R58, [R1+0xf4] ;  /* 0x0000f400013a7983 */ /* 0x000ea80000300800 */
[----:B------:R-:W2:Y:S04]  /*11720*/  LDL.LU R44, [R1+0xd8] ;  /* 0x0000d800012c7983 */ /* 0x000ea80000300800 */
[----:B------:R0:W-:Y:S04]  /*11730*/  STS.U8 [R15+UR9+0xb980], R56 ;  /* 0x00b980380f007988 */ /* 0x0001e80008000009 */
[----:B------:R1:W-:Y:S04]  /*11740*/  STS.U8 [R15+UR9+0xbd80], R40 ;  /* 0x00bd80280f007988 */ /* 0x0003e80008000009 */
[----:B------:R1:W-:Y:S04]  /*11750*/  STS.U8 [R16+UR9+0x8200], R24 ;  /* 0x0082001810007988 */ /* 0x0003e80008000009 */
[----:B0-----:R-:W2:Y:S04]  /*11760*/  LDL.LU R56, [R1+0x12c] ;  /* 0x00012c0001387983 */ /* 0x001ea80000300800 */
[----:B-1----:R-:W2:Y:S04]  /*11770*/  LDL.LU R15, [R1+0x6a4] ;  /* 0x0006a400010f7983 */ /* 0x002ea80000300800 */
[----:B------:R-:W2:Y:S04]  /*11780*/  LDL.LU R40, [R1+0xa0] ;  /* 0x0000a00001287983 */ /* 0x000ea80000300800 */
[----:B------:R-:W3:Y:S04]  /*11790*/  LDL.LU R24, [R1+0x6a0] ;  /* 0x0006a00001187983 */ /* 0x000ee80000300800 */
[----:B------:R0:W-:Y:S04]  /*117a0*/  STS.U8 [R16+UR9+0x8600], R6 ;  /* 0x0086000610007988 */ /* 0x0001e80008000009 */
[----:B------:R1:W-:Y:S04]  /*117b0*/  STS.U8 [R16+UR9+0x8a00], R52 ;  /* 0x008a003410007988 */ /* 0x0003e80008000009 */
[----:B------:R1:W-:Y:S04]  /*117c0*/  STS.U8 [R16+UR9+0x8e00], R60 ;  /* 0x008e003c10007988 */ /* 0x0003e80008000009 */
[----:B0-----:R-:W3:Y:S04]  /*117d0*/  LDL.LU R6, [R1+0x69c] ;  /* 0x00069c0001067983 */ /* 0x001ee80000300800 */
[----:B-1----:R-:W3:Y:S04]  /*117e0*/  LDL.LU R52, [R1+0x698] ;  /* 0x0006980001347983 */ /* 0x002ee80000300800 */
[----:B------:R0:W-:Y:S04]  /*117f0*/  STS.U8 [R16+UR9+0x9200], R46 ;  /* 0x0092002e10007988 */ /* 0x0001e80008000009 */
[----:B------:R-:W3:Y:S04]  /*11800*/  LDL.LU R60, [R1+0x5a4] ;  /* 0x0005a400013c7983 */ /* 0x000ee80000300800 */
[----:B------:R1:W-:Y:S04]  /*11810*/  STS.U8 [R16+UR9+0x9600], R30 ;  /* 0x0096001e10007988 */ /* 0x0003e80008000009 */
[----:B0-----:R-:W3:Y:S04]  /*11820*/  LDL.LU R46, [R1+0x584] ;  /* 0x00058400012e7983 */ /* 0x001ee80000300800 */
[----:B------:R0:W-:Y:S04]  /*11830*/  STS.U8 [R16+UR9+0x9a00], R5 ;  /* 0x009a000510007988 */ /* 0x0001e80008000009 */
[----:B-1----:R-:W3:Y:S04]  /*11840*/  LDL.LU R30, [R1+0x144] ;  /* 0x00014400011e7983 */ /* 0x002ee80000300800 */
[----:B0-----:R-:W3:Y:S04]  /*11850*/  LDL.LU R5, [R1+0x694] ;  /* 0x0006940001057983 */ /* 0x001ee80000300800 */
[----:B------:R0:W-:Y:S04]  /*11860*/  STS.U8 [R16+UR9+0x9e00], R14 ;  /* 0x009e000e10007988 */ /* 0x0001e80008000009 */
[----:B0-----:R-:W4:Y:S04]  /*11870*/  LDL.LU R14, [R1+0x690] ;  /* 0x00069000010e7983 */ /* 0x001f280000300800 */
[----:B--2---:R-:W-:Y:S04]  /*11880*/  STS.U8 [R16+UR9+0xa200], R40 ;  /* 0x00a2002810007988 */ /* 0x004fe80008000009 */
[----:B---3--:R0:W-:Y:S04]  /*11890*/  STS.U8 [R16+UR9+0xa600], R5 ;  /* 0x00a6000510007988 */ /* 0x0081e80008000009 */
[----:B------:R1:W-:Y:S04]  /*118a0*/  STS.U8 [R16+UR9+0xaa00], R15 ;  /* 0x00aa000f10007988 */ /* 0x0003e80008000009 */
[----:B------:R2:W-:Y:S04]  /*118b0*/  STS.U8 [R16+UR9+0xae00], R13 ;  /* 0x00ae000d10007988 */ /* 0x0005e80008000009 */
[----:B0-----:R-:W3:Y:S04]  /*118c0*/  LDL.LU R5, [R1+0x68c] ;  /* 0x00068c0001057983 */ /* 0x001ee80000300800 */
[----:B-1----:R-:W3:Y:S04]  /*118d0*/  LDL.LU R15, [R1+0x688] ;  /* 0x00068800010f7983 */ /* 0x002ee80000300800 */
[----:B--2---:R-:W2:Y:S04]  /*118e0*/  LDL.LU R13, [R1+0x684] ;  /* 0x00068400010d7983 */ /* 0x004ea80000300800 */
[----:B------:R0:W-:Y:S04]  /*118f0*/  STS.U8 [R16+UR9+0xb200], R12 ;  /* 0x00b2000c10007988 */ /* 0x0001e80008000009 */
[----:B------:R1:W-:Y:S04]  /*11900*/  STS.U8 [R16+UR9+0xb600], R11 ;  /* 0x00b6000b10007988 */ /* 0x0003e80008000009 */
[----:B------:R4:W-:Y:S04]  /*11910*/  STS.U8 [R16+UR9+0xba00], R54 ;  /* 0x00ba003610007988 */ /* 0x0009e80008000009 */
[----:B0-----:R-:W2:Y:S04]  /*11920*/  LDL.LU R12, [R1+0x680] ;  /* 0x00068000010c7983 */ /* 0x001ea80000300800 */
[----:B-1----:R-:W2:Y:S04]  /*11930*/  LDL.LU R11, [R1+0x67c] ;  /* 0x00067c00010b7983 */ /* 0x002ea80000300800 */
[----:B----4-:R-:W4:Y:S04]  /*11940*/  LDL.LU R54, [R1+0x588] ;  /* 0x0005880001367983 */ /* 0x010f280000300800 */
[----:B------:R0:W-:Y:S04]  /*11950*/  STS.U8 [R16+UR9+0xbe00], R36 ;  /* 0x00be002410007988 */ /* 0x0001e80008000009 */
[----:B0-----:R-:W2:Y:S04]  /*11960*/  LDL.LU R16, [R1+0x678] ;  /* 0x0006780001107983 */ /* 0x001ea80000300800 */
[----:B------:R-:W2:Y:S01]  /*11970*/  LDL.LU R36, [R1+0x5a8] ;  /* 0x0005a80001247983 */ /* 0x000ea20000300800 */
[----:B------:R-:W-:-:S05]  /*11980*/  LOP3.LUT R40, R19, 0x50, RZ, 0x3c, !PT ;  /* 0x0000005013287812 */ /* 0x000fca00078e3cff */
[----:B--2---:R-:W-:Y:S04]  /*11990*/  STS.U8 [R40+UR9+0x8280], R36 ;  /* 0x0082802428007988 */ /* 0x004fe80008000009 */
[----:B----4-:R-:W-:Y:S04]  /*119a0*/  STS.U8 [R40+UR9+0x8680], R54 ;  /* 0x0086803628007988 */ /* 0x010fe80008000009 */
[----:B------:R0:W-:Y:S04]  /*119b0*/  STS.U8 [R40+UR9+0x8a80], R31 ;  /* 0x008a801f28007988 */ /* 0x0001e80008000009 */
[----:B------:R-:W-:Y:S04]  /*119c0*/  STS.U8 [R40+UR9+0x8e80], R56 ;  /* 0x008e803828007988 */ /* 0x000fe80008000009 */
[----:B------:R-:W-:Y:S04]  /*119d0*/  STS.U8 [R40+UR9+0x9280], R42 ;  /* 0x0092802a28007988 */ /* 0x000fe80008000009 */
[----:B------:R-:W-:Y:S04]  /*119e0*/  STS.U8 [R40+UR9+0x9680], R58 ;  /* 0x0096803a28007988 */ /* 0x000fe80008000009 */
[----:B------:R-:W-:Y:S04]  /*119f0*/  STS.U8 [R40+UR9+0x9a80], R44 ;  /* 0x009a802c28007988 */ /* 0x000fe80008000009 */
[----:B0-----:R-:W2:Y:S04]  /*11a00*/  LDL.LU R31, [R1+0x5a0] ;  /* 0x0005a000011f7983 */ /* 0x001ea80000300800 */
[----:B------:R0:W-:Y:S04]  /*11a10*/  STS.U8 [R40+UR9+0x9e80], R11 ;  /* 0x009e800b28007988 */ /* 0x0001e80008000009 */
[----:B---3--:R1:W-:Y:S04]  /*11a20*/  STS.U8 [R40+UR9+0xa280], R15 ;  /* 0x00a2800f28007988 */ /* 0x0083e80008000009 */
[----:B------:R3:W-:Y:S04]  /*11a30*/  STS.U8 [R40+UR9+0xa680], R52 ;  /* 0x00a6803428007988 */ /* 0x0007e80008000009 */
[----:B0-----:R-:W4:Y:S04]  /*11a40*/  LDL.LU R11, [R1+0x674] ;  /* 0x00067400010b7983 */ /* 0x001f280000300800 */
[----:B-1----:R-:W2:Y:S04]  /*11a50*/  LDL.LU R15, [R1+0x670] ;  /* 0x00067000010f7983 */ /* 0x002ea80000300800 */
[----:B---3--:R-:W3:Y:S04]  /*11a60*/  LDL.LU R52, [R1+0x66c] ;  /* 0x00066c0001347983 */ /* 0x008ee80000300800 */
[----:B------:R0:W-:Y:S04]  /*11a70*/  STS.U8 [R40+UR9+0xaa80], R18 ;  /* 0x00aa801228007988 */ /* 0x0001e80008000009 */
[----:B------:R1:W-:Y:S04]  /*11a80*/  STS.U8 [R40+UR9+0xae80], R21 ;  /* 0x00ae801528007988 */ /* 0x0003e80008000009 */
[----:B------:R1:W-:Y:S04]  /*11a90*/  STS.U8 [R40+UR9+0xb280], R20 ;  /* 0x00b2801428007988 */ /* 0x0003e80008000009 */
[----:B0-----:R-:W2:Y:S04]  /*11aa0*/  LDL.LU R18, [R1+0x668] ;  /* 0x0006680001127983 */ /* 0x001ea80000300800 */
[----:B-1----:R-:W2:Y:S04]  /*11ab0*/  LDL.LU R21, [R1+0x664] ;  /* 0x0006640001157983 */ /* 0x002ea80000300800 */
[----:B------:R-:W3:Y:S01]  /*11ac0*/  LDL.LU R20, [R1+0x660] ;  /* 0x0006600001147983 */ /* 0x000ee20000300800 */
[----:B------:R-:W-:-:S03]  /*11ad0*/  LOP3.LUT R36, R19, 0x60, RZ, 0x3c, !PT ;  /* 0x0000006013247812 */ /* 0x000fc600078e3cff */
[----:B------:R0:W-:Y:S04]  /*11ae0*/  STS.U8 [R40+UR9+0xb680], R17 ;  /* 0x00b6801128007988 */ /* 0x0001e80008000009 */
[----:B------:R-:W-:Y:S04]  /*11af0*/  STS.U8 [R40+UR9+0xba80], R50 ;  /* 0x00ba803228007988 */ /* 0x000fe80008000009 */
[----:B------:R-:W-:Y:S04]  /*11b00*/  STS.U8 [R40+UR9+0xbe80], R34 ;  /* 0x00be802228007988 */ /* 0x000fe80008000009 */
[----:B------:R-:W-:Y:S04]  /*11b10*/  STS.U8 [R36+UR9+0x8300], R60 ;  /* 0x0083003c24007988 */ /* 0x000fe80008000009 */
[----:B------:R-:W-:Y:S04]  /*11b20*/  STS.U8 [R36+UR9+0x8700], R46 ;  /* 0x0087002e24007988 */ /* 0x000fe80008000009 */
[----:B------:R-:W-:Y:S04]  /*11b30*/  STS.U8 [R36+UR9+0x8b00], R30 ;  /* 0x008b001e24007988 */ /* 0x000fe80008000009 */
[----:B0-----:R-:W4:Y:S04]  /*11b40*/  LDL.LU R17, [R1+0x65c] ;  /* 0x00065c0001117983 */ /* 0x001f280000300800 */
[----:B--2---:R0:W-:Y:S04]  /*11b50*/  STS.U8 [R36+UR9+0x8f00], R21 ;  /* 0x008f001524007988 */ /* 0x0041e80008000009 */
[----:B---3--:R1:W-:Y:S04]  /*11b60*/  STS.U8 [R36+UR9+0x9300], R20 ;  /* 0x0093001424007988 */ /* 0x0083e80008000009 */
[----:B0-----:R-:W2:Y:S04]  /*11b70*/  LDL.LU R21, [R1+0x658] ;  /* 0x0006580001157983 */ /* 0x001ea80000300800 */
[----:B-1----:R-:W3:Y:S04]  /*11b80*/  LDL.LU R20, [R1+0x654] ;  /* 0x0006540001147983 */ /* 0x002ee80000300800 */
[----:B------:R0:W-:Y:S04]  /*11b90*/  STS.U8 [R36+UR9+0x9700], R52 ;  /* 0x0097003424007988 */ /* 0x0001e80008000009 */
[----:B----4-:R1:W-:Y:S04]  /*11ba0*/  STS.U8 [R36+UR9+0x9b00], R11 ;  /* 0x009b000b24007988 */ /* 0x0103e80008000009 */
[----:B------:R4:W-:Y:S01]  /*11bb0*/  STS.U8 [R36+UR9+0x9f00], R12 ;  /* 0x009f000c24007988 */ /* 0x0009e20008000009 */
[----:B------:R-:W-:-:S03]  /*11bc0*/  LOP3.LUT R30, R19, 0x70, RZ, 0x3c, !PT ;  /* 0x00000070131e7812 */ /* 0x000fc600078e3cff */
[----:B------:R1:W-:Y:S04]  /*11bd0*/  STS.U8 [R36+UR9+0xa300], R5 ;  /* 0x00a3000524007988 */ /* 0x0003e80008000009 */
[----:B0-----:R0:W5:Y:S04]  /*11be0*/  LDL.LU R52, [R1+0x650] ;  /* 0x0006500001347983 */ /* 0x0011680000300800 */
[----:B------:R0:W-:Y:S04]  /*11bf0*/  STS.U8 [R36+UR9+0xa700], R6 ;  /* 0x00a7000624007988 */ /* 0x0001e80008000009 */
[----:B-1----:R1:W5:Y:S04]  /*11c00*/  LDL.LU R11, [R1+0x64c] ;  /* 0x00064c00010b7983 */ /* 0x0023680000300800 */
[----:B------:R0:W-:Y:S04]  /*11c10*/  STS.U8 [R36+UR9+0xab00], R3 ;  /* 0x00ab000324007988 */ /* 0x0001e80008000009 */
[----:B----4-:R1:W5:Y:S04]  /*11c20*/  LDL.LU R12, [R1+0x648] ;  /* 0x00064800010c7983 */ /* 0x0103680000300800 */
[----:B------:R4:W-:Y:S04]  /*11c30*/  STS.U8 [R36+UR9+0xaf00], R4 ;  /* 0x00af000424007988 */ /* 0x0009e80008000009 */
[----:B------:R1:W5:Y:S04]  /*11c40*/  LDL.LU R5, [R1+0x644] ;  /* 0x0006440001057983 */ /* 0x0003680000300800 */
[----:B------:R1:W-:Y:S04]  /*11c50*/  STS.U8 [R36+UR9+0xb300], R22 ;  /* 0x00b3001624007988 */ /* 0x0003e80008000009 */
[----:B0-----:R0:W5:Y:S04]  /*11c60*/  LDL.LU R6, [R1+0x640] ;  /* 0x0006400001067983 */ /* 0x0011680000300800 */
[----:B------:R0:W-:Y:S04]  /*11c70*/  STS.U8 [R36+UR9+0xb700], R23 ;  /* 0x00b7001724007988 */ /* 0x0001e80008000009 */
[----:B------:R0:W5:Y:S04]  /*11c80*/  LDL.LU R3, [R1+0x63c] ;  /* 0x00063c0001037983 */ /* 0x0001680000300800 */
[----:B------:R-:W-:Y:S04]  /*11c90*/  STS.U8 [R36+UR9+0xbb00], R48 ;  /* 0x00bb003024007988 */ /* 0x000fe80008000009 */
[----:B----4-:R4:W5:Y:S04]  /*11ca0*/  LDL.LU R4, [R1+0x638] ;  /* 0x0006380001047983 */ /* 0x0109680000300800 */
[----:B------:R-:W-:Y:S04]  /*11cb0*/  STS.U8 [R36+UR9+0xbf00], R32 ;  /* 0x00bf002024007988 */ /* 0x000fe80008000009 */
[----:B-1----:R4:W5:Y:S04]  /*11cc0*/  LDL.LU R22, [R1+0x634] ;  /* 0x0006340001167983 */ /* 0x0029680000300800 */
[----:B------:R-:W-:Y:S04]  /*11cd0*/  STS.U8 [R30+UR9+0x8380], R31 ;  /* 0x0083801f1e007988 */ /* 0x000fe80008000009 */
[----:B0-----:R4:W5:Y:S04]  /*11ce0*/  LDL.LU R23, [R1+0x630] ;  /* 0x0006300001177983 */ /* 0x0019680000300800 */
[----:B---3--:R0:W-:Y:S04]  /*11cf0*/  STS.U8 [R30+UR9+0x8780], R20 ;  /* 0x008780141e007988 */ /* 0x0081e80008000009 */
[----:B--2---:R1:W-:Y:S04]  /*11d00*/  STS.U8 [R30+UR9+0x8b80], R21 ;  /* 0x008b80151e007988 */ /* 0x0043e80008000009 */
[----:B------:R2:W-:Y:S04]  /*11d10*/  STS.U8 [R30+UR9+0x8f80], R17 ;  /* 0x008f80111e007988 */ /* 0x0005e80008000009 */
[----:B0-----:R4:W5:Y:S04]  /*11d20*/  LDL.LU R20, [R1+0x62c] ;  /* 0x00062c0001147983 */ /* 0x0019680000300800 */
[----:B-1----:R4:W5:Y:S04]  /*11d30*/  LDL.LU R21, [R1+0x628] ;  /* 0x0006280001157983 */ /* 0x0029680000300800 */
[----:B--2---:R4:W5:Y:S04]  /*11d40*/  LDL.LU R17, [R1+0x624] ;  /* 0x0006240001117983 */ /* 0x0049680000300800 */
[----:B------:R0:W-:Y:S04]  /*11d50*/  STS.U8 [R30+UR9+0x9380], R18 ;  /* 0x009380121e007988 */ /* 0x0001e80008000009 */
[----:B------:R1:W-:Y:S04]  /*11d60*/  STS.U8 [R30+UR9+0x9780], R15 ;  /* 0x0097800f1e007988 */ /* 0x0003e80008000009 */
        /* <DEDUP_REMOVED lines=9> */
[----:B--2---:R-:W2:Y:S04]  /*11e00*/  LDL.LU R24, [R1+0x60c] ;  /* 0x00060c0001187983 */ /* 0x004ea80000300800 */
[----:B------:R0:W-:Y:S04]  /*11e10*/  STS.U8 [R30+UR9+0xab80], R9 ;  /* 0x00ab80091e007988 */ /* 0x0001e80008000009 */
[----:B------:R1:W-:Y:S04]  /*11e20*/  STS.U8 [R30+UR9+0xaf80], R10 ;  /* 0x00af800a1e007988 */ /* 0x0003e80008000009 */
[----:B------:R3:W-:Y:S04]  /*11e30*/  STS.U8 [R30+UR9+0xb380], R7 ;  /* 0x00b380071e007988 */ /* 0x0007e80008000009 */
[----:B0-----:R4:W5:Y:S04]  /*11e40*/  LDL.LU R9, [R1+0x608] ;  /* 0x0006080001097983 */ /* 0x0019680000300800 */
[----:B-1----:R4:W5:Y:S04]  /*11e50*/  LDL.LU R10, [R1+0x604] ;  /* 0x00060400010a7983 */ /* 0x0029680000300800 */
[----:B---3--:R4:W5:Y:S04]  /*11e60*/  LDL.LU R7, [R1+0x600] ;  /* 0x0006000001077983 */ /* 0x0089680000300800 */
[----:B------:R0:W-:Y:S04]  /*11e70*/  STS.U8 [R30+UR9+0xb780], R8 ;  /* 0x00b780081e007988 */ /* 0x0001e80008000009 */
[----:B0-----:R4:W5:Y:S04]  /*11e80*/  LDL.LU R8, [R1+0x5fc] ;  /* 0x0005fc0001087983 */ /* 0x0019680000300800 */
[----:B------:R-:W-:Y:S04]  /*11e90*/  STS.U8 [R30+UR9+0xbb80], R47 ;  /* 0x00bb802f1e007988 */ /* 0x000fe80008000009 */
[----:B------:R2:W-:Y:S01]  /*11ea0*/  STS.U8 [R30+UR9+0xbf80], R28 ;  /* 0x00bf801c1e007988 */ /* 0x0005e20008000009 */
[----:B------:R-:W-:Y:S01]  /*11eb0*/  ULEA UR11, UR18, UR9, 0x3 ;  /* 0x00000009120b7291 */ /* 0x000fe2000f8e18ff */
[----:B------:R-:W-:-:S03]  /*11ec0*/  UMOV UR4, UR5 ;  /* 0x0000000500047c82 */ /* 0x000fc60008000000 */
[----:B------:R-:W-:Y:S01]  /*11ed0*/  UIADD3 UR11, UPT, UPT, UR11, 0x12000, URZ ;  /* 0x000120000b0b7890 */ /* 0x000fe2000fffe0ff */
[C---:B--2---:R-:W-:Y:S01]  /*11ee0*/  LOP3.LUT R30, R24.reuse, 0x20, RZ, 0x3c, !PT ;  /* 0x00000020181e7812 */ /* 0x044fe200078e3cff */
[----:B------:R-:W-:Y:S01]  /*11ef0*/  STS.U8 [R24+UR9+0x11000], R29 ;  /* 0x0110001d18007988 */ /* 0x000fe20008000009 */
[----:B------:R-:W-:-:S03]  /*11f00*/  LOP3.LUT R31, R24, 0x40, RZ, 0x3c, !PT ;  /* 0x00000040181f7812 */ /* 0x000fc600078e3cff */
[----:B------:R-:W-:Y:S04]  /*11f10*/  STS.U8 [R24+UR9+0x11400], R33 ;  /* 0x0114002118007988 */ /* 0x000fe80008000009 */
[----:B------:R-:W-:Y:S04]  /*11f20*/  STS.U8 [R24+UR9+0x11800], R35 ;  /* 0x0118002318007988 */ /* 0x000fe80008000009 */
[----:B------:R-:W-:Y:S04]  /*11f30*/  STS.U8 [R24+UR9+0x11c00], R37 ;  /* 0x011c002518007988 */ /* 0x000fe80008000009 */
[----:B------:R-:W-:Y:S04]  /*11f40*/  STS.U8 [R30+UR9+0x11100], R38 ;  /* 0x011100261e007988 */ /* 0x000fe80008000009 */
[----:B------:R-:W-:Y:S04]  /*11f50*/  STS.U8 [R30+UR9+0x11500], R41 ;  /* 0x011500291e007988 */ /* 0x000fe80008000009 */
[----:B------:R-:W-:Y:S04]  /*11f60*/  STS.U8 [R30+UR9+0x11900], R43 ;  /* 0x0119002b1e007988 */ /* 0x000fe80008000009 */
[----:B------:R0:W-:Y:S04]  /*11f70*/  STS.U8 [R30+UR9+0x11d00], R45 ;  /* 0x011d002d1e007988 */ /* 0x0001e80008000009 */
[----:B------:R4:W-:Y:S04]  /*11f80*/  STS.U8 [R31+UR9+0x11200], R39 ;  /* 0x011200271f007988 */ /* 0x0009e80008000009 */
[----:B------:R4:W-:Y:S01]  /*11f90*/  STS.U8 [R31+UR9+0x11600], R49 ;  /* 0x011600311f007988 */ /* 0x0009e20008000009 */
[----:B0-----:R-:W-:-:S03]  /*11fa0*/  LOP3.LUT R30, R24, 0x60, RZ, 0x3c, !PT ;  /* 0x00000060181e7812 */ /* 0x001fc600078e3cff */
[----:B------:R4:W-:Y:S04]  /*11fb0*/  STS.U8 [R31+UR9+0x11a00], R51 ;  /* 0x011a00331f007988 */ /* 0x0009e80008000009 */
[----:B------:R4:W-:Y:S04]  /*11fc0*/  STS.U8 [R31+UR9+0x11e00], R53 ;  /* 0x011e00351f007988 */ /* 0x0009e80008000009 */
[----:B------:R4:W-:Y:S04]  /*11fd0*/  STS.U8 [R30+UR9+0x11300], R55 ;  /* 0x011300371e007988 */ /* 0x0009e80008000009 */
[----:B------:R4:W-:Y:S04]  /*11fe0*/  STS.U8 [R30+UR9+0x11700], R57 ;  /* 0x011700391e007988 */ /* 0x0009e80008000009 */
[----:B------:R4:W-:Y:S04]  /*11ff0*/  STS.U8 [R30+UR9+0x11b00], R59 ;  /* 0x011b003b1e007988 */ /* 0x0009e80008000009 */
[----:B------:R4:W-:Y:S01]  /*12000*/  STS.U8 [R30+UR9+0x11f00], R61 ;  /* 0x011f003d1e007988 */ /* 0x0009e20008000009 */
[----:B------:R0:W-:Y:S06]  /*12010*/  MEMBAR.ALL.CTA ;  /* 0x0000000000007992 */ /* 0x0001ec0000008000 */
[----:B0-----:R-:W0:Y:S02]  /*12020*/  FENCE.VIEW.ASYNC.S ;  /* 0x00000000000073c6 */ /* 0x001e240000000000 */
[----:B0-----:R-:W-:Y:S06]  /*12030*/  BAR.SYNC.DEFER_BLOCKING 0x0 ;  /* 0x0000000000007b1d */ /* 0x001fec0000010000 */
[----:B------:R-:W-:Y:S05]  /*12040*/  @P0 BRA `(.L_x_9) ;  /* 0x0000000000880947 */ /* 0x000fea0003800000 */
[----:B------:R-:W-:Y:S02]  /*12050*/  UIADD3 UR19, UPT, UPT, UR8, 0x20, URZ ;  /* 0x0000002008137890 */ /* 0x000fe4000fffe0ff */
[----:B------:R-:W-:Y:S02]  /*12060*/  UIADD3 UR50, UPT, UPT, UR8, 0x20, URZ ;  /* 0x0000002008327890 */ /* 0x000fe4000fffe0ff */
[----:B------:R-:W-:Y:S01]  /*12070*/  UIADD3 UR51, UPT, UPT, UR8, 0x20, URZ ;  /* 0x0000002008337890 */ /* 0x000fe2000fffe0ff */
[----:B------:R-:W-:Y:S01]  /*12080*/  UMOV UR16, 0x0 ;  /* 0x0000000000107882 */ /* 0x000fe20000000000 */
[----:B------:R-:W-:Y:S01]  /*12090*/  UMOV UR17, 0x8088010 ;  /* 0x0808801000117882 */ /* 0x000fe20000000000 */
[----:B------:R-:W-:Y:S01]  /*120a0*/  UMOV UR15, 0x40004040 ;  /* 0x40004040000f7882 */ /* 0x000fe20000000000 */
[----:B------:R-:W-:Y:S02]  /*120b0*/  UIADD3 UR56, UPT, UPT, UR8, 0x20, URZ ;  /* 0x0000002008387890 */ /* 0x000fe4000fffe0ff */
[----:B------:R0:W-:Y:S01]  /*120c0*/  UTCQMMA gdesc[UR14], gdesc[UR12], tmem[UR8], tmem[UR16], idesc[UR17], UPT ;  /* 0x00ff100c0e0075ea */ /* 0x0001e2000b800308 */
[----:B------:R-:W-:Y:S01]  /*120d0*/  UMOV UR42, 0x0 ;  /* 0x00000000002a7882 */ /* 0x000fe20000000000 */
[----:B------:R-:W-:Y:S01]  /*120e0*/  UMOV UR43, 0x8088010 ;  /* 0x08088010002b7882 */ /* 0x000fe20000000000 */
[----:B------:R-:W-:Y:S01]  /*120f0*/  UMOV UR44, 0x0 ;  /* 0x00000000002c7882 */ /* 0x000fe20000000000 */
[----:B------:R-:W-:Y:S01]  /*12100*/  UMOV UR45, 0x8088010 ;  /* 0x08088010002d7882 */ /* 0x000fe20000000000 */
        /* <DEDUP_REMOVED lines=11> */
[----:B------:R-:W-:Y:S01]  /*121c0*/  UMOV UR6, UR11 ;  /* 0x0000000b00067c82 */ /* 0x000fe20008000000 */
[----:B------:R-:W-:Y:S01]  /*121d0*/  UMOV UR7, URZ ;  /* 0x000000ff00077c82 */ /* 0x000fe20008000000 */
[----:B------:R0:W-:Y:S01]  /*121e0*/  UTCQMMA gdesc[UR34], gdesc[UR12], tmem[UR19], tmem[UR48], idesc[UR49], UPT ;  /* 0x00ff300c220075ea */ /* 0x0001e2000b800313 */
[----:B------:R-:W-:Y:S01]  /*121f0*/  UMOV UR58, 0x0 ;  /* 0x00000000003a7882 */ /* 0x000fe20000000000 */
[----:B------:R-:W-:Y:S01]  /*12200*/  UMOV UR59, 0x8088010 ;  /* 0x08088010003b7882 */ /* 0x000fe20000000000 */
[----:B------:R0:W-:Y:S01]  /*12210*/  UTCQMMA gdesc[UR36], gdesc[UR24], tmem[UR50], tmem[UR52], idesc[UR53], UPT ;  /* 0x00ff3418240075ea */ /* 0x0001e2000b800332 */
[----:B------:R-:W-:Y:S01]  /*12220*/  UMOV UR5, UR6 ;  /* 0x0000000600057c82 */ /* 0x000fe20008000000 */
[----:B------:R0:W-:Y:S01]  /*12230*/  UTCQMMA gdesc[UR38], gdesc[UR28], tmem[UR51], tmem[UR54], idesc[UR55], UPT ;  /* 0x00ff361c260075ea */ /* 0x0001e2000b800333 */
[----:B------:R0:W-:Y:S01]  /*12240*/  UTCQMMA gdesc[UR40], gdesc[UR32], tmem[UR56], tmem[UR58], idesc[UR59], UPT ;  /* 0x00ff3a20280075ea */ /* 0x0001e2000b800338 */
[----:B------:R0:W-:Y:S01]  /*12250*/  UTCBAR [UR5], URZ ;  /* 0x000000ff050073e9 */ /* 0x0001e200080000ff */
[----:B------:R-:W-:Y:S01]  /*12260*/  NOP ;  /* 0x0000000000007918 */ /* 0x000fe20000000000 */
.L_x_9:
[----:B------:R-:W2:Y:S04]  /*12270*/  LDL R29, [R1+0x5cc] ;  /* 0x0005cc00011d7983 */ /* 0x000ea80000100800 */
[----:B------:R-:W2:Y:S01]  /*12280*/  LDL.LU R28, [R1+0x59c] ;  /* 0x00059c00011c7983 */ /* 0x000ea20000300800 */
[----:B------:R-:W-:-:S04]  /*12290*/  UIADD3 UR18, UPT, UPT, UR18, 0x1, URZ ;  /* 0x0000000112127890 */ /* 0x000fc8000fffe0ff */
[----:B------:R-:W-:-:S04]  /*122a0*/  UISETP.GT.AND UP1, UPT, UR18, 0x1, UPT ;  /* 0x000000011200788c */ /* 0x000fc8000bf24270 */
[----:B0-----:R-:W-:Y:S02]  /*122b0*/  USEL UR5, URZ, 0x1, !UP1 ;  /* 0x00000001ff057887 */ /* 0x001fe4000c800000 */
[----:B------:R-:W-:Y:S02]  /*122c0*/  USEL UR18, UR18, URZ, !UP1 ;  /* 0x000000ff12127287 */ /* 0x000fe4000c800000 */
[----:B------:R-:W-:Y:S01]  /*122d0*/  ULOP3.LUT UR5, UR4, UR5, URZ, 0x3c, !UPT ;  /* 0x0000000504057292 */ /* 0x000fe2000f8e3cff */
[----:B--2---:R-:W-:Y:S02]  /*122e0*/  ISETP.NE.U32.AND P2, PT, R28, R29, PT ;  /* 0x0000001d1c00720c */ /* 0x004fe40003f45070 */
[----:B------:R-:W2:Y:S01]  /*122f0*/  LDL.LU R29, [R1+0x5bc] ;  /* 0x0005bc00011d7983 */ /* 0x000ea20000300800 */
[----:B------:R-:W-:-:S03]  /*12300*/  IMAD.U32 R28, RZ, RZ, UR4 ;  /* 0x00000004ff1c7e24 */ /* 0x000fc6000f8e00ff */
[----:B--2---:R1:W-:Y:S07]  /*12310*/  STL [R1+0x59c], R29 ;  /* 0x00059c1d01007387 */ /* 0x0043ee0000100800 */
[----:B------:R-:W-:Y:S05]  /*12320*/  @P2 BRA `(.L_x_10) ;  /* 0xffffff7800e42947 */ /* 0x000fea000383ffff */
.L_x_7:
[----:B------:R-:W2:Y:S01]  /*12330*/  LDCU UR5, c[0x0][0x3a0] ;  /* 0x00007400ff0577ac */ /* 0x000ea20008000800 */
[----:B------:R-:W3:Y:S01]  /*12340*/  LDCU UR6, c[0x0][0x3b4] ;  /* 0x00007680ff0677ac */ /* 0x000ee20008000800 */
[----:B------:R-:W0:Y:S01]  /*12350*/  LDCU.128 UR12, c[0x0][0x390] ;  /* 0x00007200ff0c77ac */ /* 0x000e220008000c00 */
[----:B--2---:R-:W-:-:S04]  /*12360*/  UIADD3 UR5, UPT, UPT, UR5, 0x7f, URZ ;  /* 0x0000007f05057890 */ /* 0x004fc8000fffe0ff */
[----:B------:R-:W-:-:S09]  /*12370*/  UISETP.GE.AND UP1, UPT, UR5, 0x80, UPT ;  /* 0x000000800500788c */ /* 0x000fd2000bf26270 */
[----:B0--3--:R-:W-:Y:S05]  /*12380*/  BRA.U !UP1, `(.L_x_11) ;  /* 0x0000000109107547 */ /* 0x009fea000b800000 */
[----:B------:R-:W-:-:S06]  /*12390*/  USHF.L.U32 UR4, UR4, 0x1f, URZ ;  /* 0x0000001f04047899 */ /* 0x000fcc00080006ff */
[----:B------:R-:W-:-:S04]  /*123a0*/  IMAD.U32 R0, RZ, RZ, UR4 ;  /* 0x00000004ff007e24 */ /* 0x000fc8000f8e00ff */
[----:B------:R-:W0:Y:S02]  /*123b0*/  SYNCS.PHASECHK.TRANS64.TRYWAIT P0, [UR11], R0 ;  /* 0x00000000ff0075a7 */ /* 0x000e24000800110b */
[----:B0-----:R-:W-:Y:S05]  /*123c0*/  @!P0 BRA `(.L_x_12) ;  /* 0x0000001000cc8947 */ /* 0x001fea0003800000 */
.L_x_11:
[----:B------:R-:W2:Y:S01]  /*123d0*/  LDL.LU R2, [R1+0x5f8] ;  /* 0x0005f80001027983 */ /* 0x000ea20000300800 */
[----:B------:R-:W0:Y:S03]  /*123e0*/  LDCU UR4, c[0x0][0x3b8] ;  /* 0x00007700ff0477ac */ /* 0x000e260008000800 */
[----:B------:R-:W3:Y:S01]  /*123f0*/  LDL.LU R44, [R1+0x5c4] ;  /* 0x0005c400012c7983 */ /* 0x000ee20000300800 */
[----:B------:R-:W-:Y:S06]  /*12400*/  BAR.SYNC.DEFER_BLOCKING 0x0 ;  /* 0x0000000000007b1d */ /* 0x000fec0000010000 */
[----:B------:R-:W1:Y:S02]  /*12410*/  @!P1 SYNCS.CCTL.IV [UR9+0x12000] ;  /* 0x01200000ff0099b1 */ /* 0x000e640008000009 */
[----:B-1----:R-:W-:Y:S06]  /*12420*/  BAR.SYNC.DEFER_BLOCKING 0x0 ;  /* 0x0000000000007b1d */ /* 0x002fec0000010000 */
[----:B----45:R-:W1:Y:S01]  /*12430*/  LDTM.x32 R4, tmem[UR10] ;  /* 0x0000000a000479ee */ /* 0x030e6200082c0000 */
[----:B------:R-:W4:Y:S01]  /*12440*/  @!P1 SYNCS.CCTL.IV [UR9+0x12008] ;  /* 0x01200800ff0099b1 */ /* 0x000f220008000009 */
[----:B------:R-:W-:Y:S01]  /*12450*/  NOP ;  /* 0x0000000000007918 */ /* 0x000fe20000000000 */
[----:B-1----:R-:W-:-:S02]  /*12460*/  F2FP.SATFINITE.E4M3.F32.PACK_AB_MERGE_C R45, R5, R4, RZ ;  /* 0x00000004052d723e */ /* 0x002fc400048070ff */
[----:B------:R-:W-:Y:S02]  /*12470*/  F2FP.SATFINITE.E4M3.F32.PACK_AB_MERGE_C R13, R13, R12, RZ ;  /* 0x0000000c0d0d723e */ /* 0x000fe400048070ff */
[----:B------:R-:W-:Y:S02]  /*12480*/  PRMT R47, R45, 0x9910, RZ ;  /* 0x000099102d2f7816 */ /* 0x000fe400000000ff */
[----:B------:R-:W-:Y:S02]  /*12490*/  F2FP.SATFINITE.E4M3.F32.PACK_AB_MERGE_C R15, R15, R14, RZ ;  /* 0x0000000e0f0f723e */ /* 0x000fe400048070ff */
[----:B------:R-:W-:Y:S02]  /*124a0*/  SHF.R.S32.HI R47, RZ, 0x8, R47 ;  /* 0x00000008ff2f7819 */ /* 0x000fe4000001142f */
[----:B------:R-:W-:Y:S02]  /*124b0*/  PRMT R12, R15, 0x9910, RZ ;  /* 0x000099100f0c7816 */ /* 0x000fe400000000ff */
[----:B------:R-:W-:-:S02]  /*124c0*/  F2FP.SATFINITE.E4M3.F32.PACK_AB_MERGE_C R17, R17, R16, RZ ;  /* 0x000000101111723e */ /* 0x000fc400048070ff */
[----:B------:R-:W-:Y:S02]  /*124d0*/  F2FP.SATFINITE.E4M3.F32.PACK_AB_MERGE_C R19, R19, R18, RZ ;  /* 0x000000121313723e */ /* 0x000fe400048070ff */
[----:B------:R-:W-:Y:S02]  /*124e0*/  F2FP.SATFINITE.E4M3.F32.PACK_AB_MERGE_C R21, R21, R20, RZ ;  /* 0x000000141515723e */ /* 0x000fe400048070ff */
[----:B------:R-:W-:Y:S02]  /*124f0*/  F2FP.SATFINITE.E4M3.F32.PACK_AB_MERGE_C R23, R23, R22, RZ ;  /* 0x000000161717723e */ /* 0x000fe400048070ff */
[----:B------:R-:W-:Y:S02]  /*12500*/  F2FP.SATFINITE.E4M3.F32.PACK_AB_MERGE_C R25, R25, R24, RZ ;  /* 0x000000181919723e */ /* 0x000fe400048070ff */
[----:B------:R-:W-:Y:S02]  /*12510*/  F2FP.SATFINITE.E4M3.F32.PACK_AB_MERGE_C R27, R27, R26, RZ ;  /* 0x0000001a1b1b723e */ /* 0x000fe400048070ff */
[----:B------:R-:W-:-:S02]  /*12520*/  F2FP.SATFINITE.E4M3.F32.PACK_AB_MERGE_C R29, R29, R28, RZ ;  /* 0x0000001c1d1d723e */ /* 0x000fc400048070ff */
[----:B------:R-:W-:Y:S02]  /*12530*/  F2FP.SATFINITE.E4M3.F32.PACK_AB_MERGE_C R31, R31, R30, RZ ;  /* 0x0000001e1f1f723e */ /* 0x000fe400048070ff */
[----:B------:R-:W-:Y:S02]  /*12540*/  F2FP.SATFINITE.E4M3.F32.PACK_AB_MERGE_C R33, R33, R32, RZ ;  /* 0x000000202121723e */ /* 0x000fe400048070ff */
[----:B------:R-:W-:Y:S02]  /*12550*/  PRMT R16, R31, 0x9910, RZ ;  /* 0x000099101f107816 */ /* 0x000fe400000000ff */
[----:B------:R-:W-:Y:S02]  /*12560*/  F2FP.SATFINITE.E4M3.F32.PACK_AB_MERGE_C R35, R35, R34, RZ ;  /* 0x000000222323723e */ /* 0x000fe400048070ff */
[C---:B--2---:R-:W-:Y:S01]  /*12570*/  ISETP.GE.AND P0, PT, R2.reuse, UR14, PT ;  /* 0x0000000e02007c0c */ /* 0x044fe2000bf06270 */
[----:B------:R-:W-:Y:S02]  /*12580*/  IMAD R2, R2, UR6, RZ ;  /* 0x0000000602027c24 */ /* 0x000fe4000f8e02ff */
[C---:B---3--:R-:W-:Y:S01]  /*12590*/  VIADD R3, R44.reuse, 0x1 ;  /* 0x000000012c037836 */ /* 0x048fe20000000000 */
[C---:B------:R-:W-:Y:S01]  /*125a0*/  ISETP.LT.AND P5, PT, R44.reuse, UR15, !P0 ;  /* 0x0000000f2c007c0c */ /* 0x040fe2000c7a1270 */
[----:B------:R-:W-:-:S02]  /*125b0*/  VIADD R0, R44, 0x3 ;  /* 0x000000032c007836 */ /* 0x000fc40000000000 */
[C---:B------:R-:W-:Y:S01]  /*125c0*/  VIADD R36, R44.reuse, 0x2 ;  /* 0x000000022c247836 */ /* 0x040fe20000000000 */
[----:B------:R-:W-:Y:S01]  /*125d0*/  ISETP.LT.AND P4, PT, R3, UR15, !P0 ;  /* 0x0000000f03007c0c */ /* 0x000fe2000c781270 */
[----:B0-----:R-:W-:Y:S01]  /*125e0*/  IMAD R3, R44, UR4, RZ ;  /* 0x000000042c037c24 */ /* 0x001fe2000f8e02ff */
[----:B------:R-:W-:Y:S01]  /*125f0*/  ISETP.LT.AND P6, PT, R0, UR15, !P0 ;  /* 0x0000000f00007c0c */ /* 0x000fe2000c7c1270 */
[----:B------:R-:W-:Y:S01]  /*12600*/  VIADD R42, R44, 0x4 ;  /* 0x000000042c2a7836 */ /* 0x000fe20000000000 */
[----:B------:R-:W-:Y:S01]  /*12610*/  IADD3 R0, P2, PT, R2, UR12, RZ ;  /* 0x0000000c02007c10 */ /* 0x000fe2000ff5e0ff */
[----:B------:R-:W-:Y:S01]  /*12620*/  VIADD R5, R3, UR4 ;  /* 0x0000000403057c36 */ /* 0x000fe20008000000 */
[----:B------:R-:W-:Y:S01]  /*12630*/  ISETP.LT.AND P3, PT, R36, UR15, !P0 ;  /* 0x0000000f24007c0c */ /* 0x000fe2000c761270 */
[----:B------:R-:W-:Y:S01]  /*12640*/  VIADD R14, R44, 0x1e ;  /* 0x0000001e2c0e7836 */ /* 0x000fe20000000000 */
[----:B------:R-:W-:Y:S01]  /*12650*/  LEA.HI.X.SX32 R2, R2, UR13, 0x1, P2 ;  /* 0x0000000d02027c11 */ /* 0x000fe200090f0eff */
[----:B------:R-:W-:Y:S01]  /*12660*/  VIADD R37, R5, UR4 ;  /* 0x0000000405257c36 */ /* 0x000fe20008000000 */
[----:B------:R-:W-:-:S02]  /*12670*/  IADD3 R40, P2, PT, R3, R0, RZ ;  /* 0x0000000003287210 */ /* 0x000fc40007f5e0ff */
[----:B------:R-:W-:Y:S01]  /*12680*/  IADD3 R38, P1, PT, R5, R0, RZ ;  /* 0x0000000005267210 */ /* 0x000fe20007f3e0ff */
[----:B------:R-:W-:Y:S01]  /*12690*/  VIADD R43, R37, UR4 ;  /* 0x00000004252b7c36 */ /* 0x000fe20008000000 */
[-C--:B------:R-:W-:Y:S01]  /*126a0*/  LEA.HI.X.SX32 R41, R3, R2.reuse, 0x1, P2 ;  /* 0x0000000203297211 */ /* 0x080fe200010f0eff */
[C---:B------:R-:W-:Y:S01]  /*126b0*/  VIADD R3, R44.reuse, 0x5 ;  /* 0x000000052c037836 */ /* 0x040fe20000000000 */
[----:B------:R-:W-:Y:S02]  /*126c0*/  LEA.HI.X.SX32 R39, R5, R2, 0x1, P1 ;  /* 0x0000000205277211 */ /* 0x000fe400008f0eff */
[-C--:B------:R-:W-:Y:S01]  /*126d0*/  IADD3 R4, P1, PT, R43, R0.reuse, RZ ;  /* 0x000000002b047210 */ /* 0x080fe20007f3e0ff */
[----:B------:R0:W-:Y:S01]  /*126e0*/  @P5 STG.E.U8 desc[UR20][R40.64], R45 ;  /* 0x0000002d28005986 */ /* 0x0001e2000c101114 */
[----:B------:R-:W-:Y:S02]  /*126f0*/  IADD3 R36, P2, PT, R37, R0, RZ ;  /* 0x0000000025247210 */ /* 0x000fe40007f5e0ff */
[C---:B------:R-:W-:Y:S01]  /*12700*/  LEA.HI.X.SX32 R5, R43.reuse, R2, 0x1, P1 ;  /* 0x000000022b057211 */ /* 0x040fe200008f0eff */
[----:B------:R-:W-:Y:S01]  /*12710*/  VIADD R43, R43, UR4 ;  /* 0x000000042b2b7c36 */ /* 0x000fe20008000000 */
[----:B------:R-:W-:Y:S01]  /*12720*/  ISETP.LT.AND P1, PT, R3, UR15, !P0 ;  /* 0x0000000f03007c0c */ /* 0x000fe2000c721270 */
[----:B------:R1:W-:Y:S01]  /*12730*/  @P4 STG.E.U8 desc[UR20][R38.64], R47 ;  /* 0x0000002f26004986 */ /* 0x0003e2000c101114 */
[----:B------:R-:W-:Y:S01]  /*12740*/  F2FP.SATFINITE.E4M3.F32.PACK_AB_MERGE_C R3, R7, R6, RZ ;  /* 0x000000060703723e */ /* 0x000fe200048070ff */
[----:B------:R-:W-:Y:S01]  /*12750*/  VIADD R6, R44, 0x6 ;  /* 0x000000062c067836 */ /* 0x000fe20000000000 */
[----:B------:R-:W-:-:S02]  /*12760*/  LEA.HI.X.SX32 R37, R37, R2, 0x1, P2 ;  /* 0x0000000225257211 */ /* 0x000fc400010f0eff */
[----:B------:R-:W-:Y:S02]  /*12770*/  ISETP.LT.AND P2, PT, R42, UR15, !P0 ;  /* 0x0000000f2a007c0c */ /* 0x000fe4000c741270 */
[----:B------:R-:W-:Y:S01]  /*12780*/  ISETP.LT.AND P5, PT, R6, UR15, !P0 ;  /* 0x0000000f06007c0c */ /* 0x000fe2000c7a1270 */
[C---:B------:R-:W-:Y:S01]  /*12790*/  VIADD R6, R44.reuse, 0x7 ;  /* 0x000000072c067836 */ /* 0x040fe20000000000 */
[----:B------:R-:W-:Y:S01]  /*127a0*/  PRMT R7, R3, 0x9910, RZ ;  /* 0x0000991003077816 */ /* 0x000fe200000000ff */
[----:B------:R2:W-:Y:S01]  /*127b0*/  @P3 STG.E.U8 desc[UR20][R36.64], R3 ;  /* 0x0000000324003986 */ /* 0x0005e2000c101114 */
[----:B0-----:R-:W-:Y:S01]  /*127c0*/  F2FP.SATFINITE.E4M3.F32.PACK_AB_MERGE_C R41, R9, R8, RZ ;  /* 0x000000080929723e */ /* 0x001fe200048070ff */
[----:B------:R-:W-:Y:S01]  /*127d0*/  VIADD R8, R44, 0x8 ;  /* 0x000000082c087836 */ /* 0x000fe20000000000 */
[----:B------:R-:W-:Y:S01]  /*127e0*/  ISETP.LT.AND P4, PT, R6, UR15, !P0 ;  /* 0x0000000f06007c0c */ /* 0x000fe2000c781270 */
[----:B------:R-:W-:Y:S01]  /*127f0*/  VIADD R9, R44, 0x9 ;  /* 0x000000092c097836 */ /* 0x000fe20000000000 */
[----:B------:R-:W-:-:S02]  /*12800*/  IADD3 R6, P3, PT, R43, R0, RZ ;  /* 0x000000002b067210 */ /* 0x000fc40007f7e0ff */
[----:B------:R-:W-:Y:S02]  /*12810*/  SHF.R.S32.HI R45, RZ, 0x8, R7 ;  /* 0x00000008ff2d7819 */ /* 0x000fe40000011407 */
[C---:B------:R-:W-:Y:S01]  /*12820*/  LEA.HI.X.SX32 R7, R43.reuse, R2, 0x1, P3 ;  /* 0x000000022b077211 */ /* 0x040fe200018f0eff */
[----:B------:R-:W-:Y:S01]  /*12830*/  VIADD R43, R43, UR4 ;  /* 0x000000042b2b7c36 */ /* 0x000fe20008000000 */
[----:B------:R-:W-:Y:S01]  /*12840*/  ISETP.LT.AND P3, PT, R8, UR15, !P0 ;  /* 0x0000000f08007c0c */ /* 0x000fe2000c761270 */
[----:B------:R0:W-:Y:S01]  /*12850*/  @P6 STG.E.U8 desc[UR20][R4.64], R45 ;  /* 0x0000002d04006986 */ /* 0x0001e2000c101114 */
[----:B-1----:R-:W-:Y:S01]  /*12860*/  PRMT R39, R41, 0x9910, RZ ;  /* 0x0000991029277816 */ /* 0x002fe200000000ff */
[C---:B--2---:R-:W-:Y:S01]  /*12870*/  VIADD R3, R43.reuse, UR4 ;  /* 0x000000042b037c36 */ /* 0x044fe20008000000 */
[----:B------:R-:W-:Y:S01]  /*12880*/  IADD3 R8, P6, PT, R43, R0, RZ ;  /* 0x000000002b087210 */ /* 0x000fe20007fde0ff */
[----:B------:R1:W-:Y:S01]  /*12890*/  @P2 STG.E.U8 desc[UR20][R6.64], R41 ;  /* 0x0000002906002986 */ /* 0x0003e2000c101114 */
[----:B------:R-:W-:-:S02]  /*128a0*/  ISETP.LT.AND P2, PT, R9, UR15, !P0 ;  /* 0x0000000f09007c0c */ /* 0x000fc4000c741270 */
[----:B------:R-:W-:Y:S02]  /*128b0*/  LEA.HI.X.SX32 R9, R43, R2, 0x1, P6 ;  /* 0x000000022b097211 */ /* 0x000fe400030f0eff */
[----:B------:R-:W-:Y:S02]  /*128c0*/  SHF.R.S32.HI R39, RZ, 0x8, R39 ;  /* 0x00000008ff277819 */ /* 0x000fe40000011427 */
[----:B------:R-:W-:Y:S01]  /*128d0*/  F2FP.SATFINITE.E4M3.F32.PACK_AB_MERGE_C R37, R11, R10, RZ ;  /* 0x0000000a0b25723e */ /* 0x000fe200048070ff */
[C---:B------:R-:W-:Y:S01]  /*128e0*/  VIADD R10, R44.reuse, 0xb ;  /* 0x0000000b2c0a7836 */ /* 0x040fe20000000000 */
[C---:B0-----:R-:W-:Y:S01]  /*128f0*/  IADD3 R4, P6, PT, R3.reuse, R0, RZ ;  /* 0x0000000003047210 */ /* 0x041fe20007fde0ff */
[----:B------:R0:W-:Y:S01]  /*12900*/  @P1 STG.E.U8 desc[UR20][R8.64], R39 ;  /* 0x0000002708001986 */ /* 0x0001e2000c101114 */
[----:B-1----:R-:W-:Y:S02]  /*12910*/  VIADD R6, R44, 0xa ;  /* 0x0000000a2c067836 */ /* 0x002fe40000000000 */
[C---:B------:R-:W-:Y:S01]  /*12920*/  LEA.HI.X.SX32 R5, R3.reuse, R2, 0x1, P6 ;  /* 0x0000000203057211 */ /* 0x040fe200030f0eff */
[----:B------:R-:W-:Y:S01]  /*12930*/  VIADD R3, R3, UR4 ;  /* 0x0000000403037c36 */ /* 0x000fe20008000000 */
[----:B------:R-:W-:-:S02]  /*12940*/  PRMT R41, R37, 0x9910, RZ ;  /* 0x0000991025297816 */ /* 0x000fc400000000ff */
[----:B------:R-:W-:Y:S01]  /*12950*/  ISETP.LT.AND P1, PT, R6, UR15, !P0 ;  /* 0x0000000f06007c0c */ /* 0x000fe2000c721270 */
[----:B------:R1:W-:Y:S01]  /*12960*/  @P5 STG.E.U8 desc[UR20][R4.64], R37 ;  /* 0x0000002504005986 */ /* 0x0003e2000c101114 */
[C---:B------:R-:W-:Y:S01]  /*12970*/  IADD3 R6, P5, PT, R3.reuse, R0, RZ ;  /* 0x0000000003067210 */ /* 0x040fe20007fbe0ff */
[C---:B------:R-:W-:Y:S01]  /*12980*/  VIADD R11, R3.reuse, UR4 ;  /* 0x00000004030b7c36 */ /* 0x040fe20008000000 */
[----:B------:R-:W-:Y:S02]  /*12990*/  SHF.R.S32.HI R41, RZ, 0x8, R41 ;  /* 0x00000008ff297819 */ /* 0x000fe40000011429 */
[----:B------:R-:W-:Y:S01]  /*129a0*/  LEA.HI.X.SX32 R7, R3, R2, 0x1, P5 ;  /* 0x0000000203077211 */ /* 0x000fe200028f0eff */
[C---:B------:R-:W-:Y:S01]  /*129b0*/  VIADD R3, R11.reuse, UR4 ;  /* 0x000000040b037c36 */ /* 0x040fe20008000000 */
[C---:B0-----:R-:W-:Y:S02]  /*129c0*/  IADD3 R8, P6, PT, R11.reuse, R0, RZ ;  /* 0x000000000b087210 */ /* 0x041fe40007fde0ff */
[----:B------:R-:W-:Y:S01]  /*129d0*/  ISETP.LT.AND P5, PT, R10, UR15, !P0 ;  /* 0x0000000f0a007c0c */ /* 0x000fe2000c7a1270 */
[----:B------:R0:W-:Y:S01]  /*129e0*/  @P4 STG.E.U8 desc[UR20][R6.64], R41 ;  /* 0x0000002906004986 */ /* 0x0001e2000c101114 */
[----:B------:R-:W-:Y:S01]  /*129f0*/  LEA.HI.X.SX32 R9, R11, R2, 0x1, P6 ;  /* 0x000000020b097211 */ /* 0x000fe200030f0eff */
[C---:B-1----:R-:W-:Y:S01]  /*12a00*/  VIADD R4, R44.reuse, 0xc ;  /* 0x0000000c2c047836 */ /* 0x042fe20000000000 */
[----:B------:R-:W-:Y:S01]  /*12a10*/  PRMT R37, R13, 0x9910, RZ ;  /* 0x000099100d257816 */ /* 0x000fe200000000ff */
[----:B------:R-:W-:-:S02]  /*12a20*/  VIADD R10, R44, 0xd ;  /* 0x0000000d2c0a7836 */ /* 0x000fc40000000000 */
[----:B------:R1:W-:Y:S01]  /*12a30*/  @P3 STG.E.U8 desc[UR20][R8.64], R13 ;  /* 0x0000000d08003986 */ /* 0x0003e2000c101114 */
[----:B------:R-:W-:Y:S02]  /*12a40*/  ISETP.LT.AND P4, PT, R4, UR15, !P0 ;  /* 0x0000000f04007c0c */ /* 0x000fe4000c781270 */
[C---:B------:R-:W-:Y:S02]  /*12a50*/  IADD3 R4, P6, PT, R3.reuse, R0, RZ ;  /* 0x0000000003047210 */ /* 0x040fe40007fde0ff */
[----:B------:R-:W-:Y:S02]  /*12a60*/  SHF.R.S32.HI R37, RZ, 0x8, R37 ;  /* 0x00000008ff257819 */ /* 0x000fe40000011425 */
[C---:B------:R-:W-:Y:S01]  /*12a70*/  LEA.HI.X.SX32 R5, R3.reuse, R2, 0x1, P6 ;  /* 0x0000000203057211 */ /* 0x040fe200030f0eff */
[----:B------:R-:W-:Y:S01]  /*12a80*/  VIADD R3, R3, UR4 ;  /* 0x0000000403037c36 */ /* 0x000fe20008000000 */
[----:B------:R-:W-:Y:S01]  /*12a90*/  ISETP.LT.AND P3, PT, R10, UR15, !P0 ;  /* 0x0000000f0a007c0c */ /* 0x000fe2000c761270 */
[----:B------:R-:W-:-:S02]  /*12aa0*/  VIADD R10, R44, 0xe ;  /* 0x0000000e2c0a7836 */ /* 0x000fc40000000000 */
[C---:B------:R-:W-:Y:S01]  /*12ab0*/  VIADD R11, R3.reuse, UR4 ;  /* 0x00000004030b7c36 */ /* 0x040fe20008000000 */
[----:B------:R2:W-:Y:S01]  /*12ac0*/  @P2 STG.E.U8 desc[UR20][R4.64], R37 ;  /* 0x0000002504002986 */ /* 0x0005e2000c101114 */
[-C--:B0-----:R-:W-:Y:S01]  /*12ad0*/  IADD3 R6, P2, PT, R3, R0.reuse, RZ ;  /* 0x0000000003067210 */ /* 0x081fe20007f5e0ff */
[----:B-1----:R-:W-:Y:S01]  /*12ae0*/  IMAD.MOV.U32 R13, RZ, RZ, R12 ;  /* 0x000000ffff0d7224 */ /* 0x002fe200078e000c */
[----:B------:R-:W-:Y:S02]  /*12af0*/  PRMT R12, R17, 0x9910, RZ ;  /* 0x00009910110c7816 */ /* 0x000fe400000000ff */
[----:B------:R-:W-:Y:S02]  /*12b00*/  IADD3 R8, P6, PT, R11, R0, RZ ;  /* 0x000000000b087210 */ /* 0x000fe40007fde0ff */
[-C--:B------:R-:W-:Y:S01]  /*12b10*/  LEA.HI.X.SX32 R7, R3, R2.reuse, 0x1, P2 ;  /* 0x0000000203077211 */ /* 0x080fe200010f0eff */
[----:B------:R-:W-:Y:S01]  /*12b20*/  VIADD R3, R44, 0xf ;  /* 0x0000000f2c037836 */ /* 0x000fe20000000000 */
[C---:B------:R-:W-:Y:S01]  /*12b30*/  LEA.HI.X.SX32 R9, R11.reuse, R2, 0x1, P6 ;  /* 0x000000020b097211 */ /* 0x040fe200030f0eff */
[----:B------:R-:W-:Y:S01]  /*12b40*/  VIADD R11, R11, UR4 ;  /* 0x000000040b0b7c36 */ /* 0x000fe20008000000 */
[----:B------:R-:W-:Y:S01]  /*12b50*/  SHF.R.S32.HI R13, RZ, 0x8, R13 ;  /* 0x00000008ff0d7819 */ /* 0x000fe2000001140d */
[----:B------:R0:W-:Y:S01]  /*12b60*/  @P1 STG.E.U8 desc[UR20][R6.64], R15 ;  /* 0x0000000f06001986 */ /* 0x0001e2000c101114 */
[----:B------:R-:W-:Y:S01]  /*12b70*/  ISETP.LT.AND P2, PT, R10, UR15, !P0 ;  /* 0x0000000f0a007c0c */ /* 0x000fe2000c741270 */
[----:B------:R-:W-:Y:S01]  /*12b80*/  VIADD R10, R44, 0x10 ;  /* 0x000000102c0a7836 */ /* 0x000fe20000000000 */
[----:B------:R-:W-:Y:S01]  /*12b90*/  ISETP.LT.AND P1, PT, R3, UR15, !P0 ;  /* 0x0000000f03007c0c */ /* 0x000fe2000c721270 */
[----:B------:R1:W-:Y:S01]  /*12ba0*/  @P5 STG.E.U8 desc[UR20][R8.64], R13 ;  /* 0x0000000d08005986 */ /* 0x0003e2000c101114 */
[C---:B--2---:R-:W-:Y:S01]  /*12bb0*/  IADD3 R4, P5, PT, R11.reuse, R0, RZ ;  /* 0x000000000b047210 */ /* 0x044fe20007fbe0ff */
[----:B------:R-:W-:-:S03]  /*12bc0*/  VIADD R3, R11, UR4 ;  /* 0x000000040b037c36 */ /* 0x000fc60008000000 */
[----:B------:R-:W-:Y:S01]  /*12bd0*/  LEA.HI.X.SX32 R5, R11, R2, 0x1, P5 ;  /* 0x000000020b057211 */ /* 0x000fe200028f0eff */
[----:B------:R-:W-:Y:S01]  /*12be0*/  VIADD R11, R44, 0x11 ;  /* 0x000000112c0b7836 */ /* 0x000fe20000000000 */
[----:B------:R-:W-:Y:S01]  /*12bf0*/  ISETP.LT.AND P5, PT, R10, UR15, !P0 ;  /* 0x0000000f0a007c0c */ /* 0x000fe2000c7a1270 */
[----:B------:R-:W-:Y:S01]  /*12c00*/  IMAD.MOV.U32 R10, RZ, RZ, R12 ;  /* 0x000000ffff0a7224 */ /* 0x000fe200078e000c */
[----:B0-----:R-:W-:Y:S01]  /*12c10*/  IADD3 R6, P6, PT, R3, R0, RZ ;  /* 0x0000000003067210 */ /* 0x001fe20007fde0ff */
[----:B------:R0:W-:Y:S01]  /*12c20*/  @P4 STG.E.U8 desc[UR20][R4.64], R17 ;  /* 0x0000001104004986 */ /* 0x0001e2000c101114 */
[----:B------:R-:W-:Y:S02]  /*12c30*/  ISETP.LT.AND P4, PT, R11, UR15, !P0 ;  /* 0x0000000f0b007c0c */ /* 0x000fe4000c781270 */
[C---:B------:R-:W-:Y:S01]  /*12c40*/  LEA.HI.X.SX32 R7, R3.reuse, R2, 0x1, P6 ;  /* 0x0000000203077211 */ /* 0x040fe200030f0eff */
[----:B------:R-:W-:Y:S01]  /*12c50*/  VIADD R3, R3, UR4 ;  /* 0x0000000403037c36 */ /* 0x000fe20008000000 */
[----:B-1----:R-:W-:Y:S01]  /*12c60*/  SHF.R.S32.HI R13, RZ, 0x8, R10 ;  /* 0x00000008ff0d7819 */ /* 0x002fe2000001140a */
[----:B------:R-:W-:Y:S01]  /*12c70*/  VIADD R10, R44, 0x12 ;  /* 0x000000122c0a7836 */ /* 0x000fe20000000000 */
[----:B------:R-:W-:Y:S01]  /*12c80*/  PRMT R12, R19, 0x9910, RZ ;  /* 0x00009910130c7816 */ /* 0x000fe200000000ff */
[----:B------:R-:W-:-:S02]  /*12c90*/  VIADD R11, R3, UR4 ;  /* 0x00000004030b7c36 */ /* 0x000fc40008000000 */
[----:B------:R1:W-:Y:S01]  /*12ca0*/  @P3 STG.E.U8 desc[UR20][R6.64], R13 ;  /* 0x0000000d06003986 */ /* 0x0003e2000c101114 */
[-C--:B------:R-:W-:Y:S02]  /*12cb0*/  IADD3 R8, P3, PT, R3, R0.reuse, RZ ;  /* 0x0000000003087210 */ /* 0x080fe40007f7e0ff */
[----:B0-----:R-:W-:Y:S02]  /*12cc0*/  IADD3 R4, P6, PT, R11, R0, RZ ;  /* 0x000000000b047210 */ /* 0x001fe40007fde0ff */
[-C--:B------:R-:W-:Y:S01]  /*12cd0*/  LEA.HI.X.SX32 R9, R3, R2.reuse, 0x1, P3 ;  /* 0x0000000203097211 */ /* 0x080fe200018f0eff */
[----:B------:R-:W-:Y:S01]  /*12ce0*/  IMAD.MOV.U32 R3, RZ, RZ, R12 ;  /* 0x000000ffff037224 */ /* 0x000fe200078e000c */
[----:B------:R-:W-:Y:S01]  /*12cf0*/  ISETP.LT.AND P3, PT, R10, UR15, !P0 ;  /* 0x0000000f0a007c0c */ /* 0x000fe2000c761270 */
[----:B------:R-:W-:Y:S01]  /*12d00*/  VIADD R10, R44, 0x13 ;  /* 0x000000132c0a7836 */ /* 0x000fe20000000000 */
[C---:B------:R-:W-:Y:S01]  /*12d10*/  LEA.HI.X.SX32 R5, R11.reuse, R2, 0x1, P6 ;  /* 0x000000020b057211 */ /* 0x040fe200030f0eff */
[----:B------:R-:W-:Y:S01]  /*12d20*/  VIADD R11, R11, UR4 ;  /* 0x000000040b0b7c36 */ /* 0x000fe20008000000 */
[----:B------:R0:W-:Y:S01]  /*12d30*/  @P2 STG.E.U8 desc[UR20][R8.64], R19 ;  /* 0x0000001308002986 */ /* 0x0001e2000c101114 */
[----:B-1----:R-:W-:-:S02]  /*12d40*/  SHF.R.S32.HI R13, RZ, 0x8, R3 ;  /* 0x00000008ff0d7819 */ /* 0x002fc40000011403 */
[----:B------:R-:W-:Y:S01]  /*12d50*/  ISETP.LT.AND P2, PT, R10, UR15, !P0 ;  /* 0x0000000f0a007c0c */ /* 0x000fe2000c741270 */
[C---:B------:R-:W-:Y:S01]  /*12d60*/  VIADD R10, R44.reuse, 0x14 ;  /* 0x000000142c0a7836 */ /* 0x040fe20000000000 */
[----:B------:R-:W-:Y:S01]  /*12d70*/  PRMT R12, R21, 0x9910, RZ ;  /* 0x00009910150c7816 */ /* 0x000fe200000000ff */
[----:B------:R1:W-:Y:S01]  /*12d80*/  @P1 STG.E.U8 desc[UR20][R4.64], R13 ;  /* 0x0000000d04001986 */ /* 0x0003e2000c101114 */
[C---:B------:R-:W-:Y:S01]  /*12d90*/  IADD3 R6, P1, PT, R11.reuse, R0, RZ ;  /* 0x000000000b067210 */ /* 0x040fe20007f3e0ff */
[----:B------:R-:W-:Y:S01]  /*12da0*/  VIADD R3, R11, UR4 ;  /* 0x000000040b037c36 */ /* 0x000fe20008000000 */
[----:B------:R-:W-:Y:S02]  /*12db0*/  PRMT R17, R29, 0x9910, RZ ;  /* 0x000099101d117816 */ /* 0x000fe400000000ff */
[----:B------:R-:W-:Y:S01]  /*12dc0*/  LEA.HI.X.SX32 R7, R11, R2, 0x1, P1 ;  /* 0x000000020b077211 */ /* 0x000fe200008f0eff */
[----:B------:R-:W-:Y:S01]  /*12dd0*/  VIADD R11, R44, 0x15 ;  /* 0x000000152c0b7836 */ /* 0x000fe20000000000 */
[----:B------:R-:W-:Y:S01]  /*12de0*/  ISETP.LT.AND P1, PT, R10, UR15, !P0 ;  /* 0x0000000f0a007c0c */ /* 0x000fe2000c721270 */
[----:B------:R-:W-:Y:S01]  /*12df0*/  IMAD.MOV.U32 R10, RZ, RZ, R12 ;  /* 0x000000ffff0a7224 */ /* 0x000fe200078e000c */
[----:B0-----:R-:W-:Y:S01]  /*12e00*/  IADD3 R8, P6, PT, R3, R0, RZ ;  /* 0x0000000003087210 */ /* 0x001fe20007fde0ff */
[----:B------:R0:W-:Y:S01]  /*12e10*/  @P5 STG.E.U8 desc[UR20][R6.64], R21 ;  /* 0x0000001506005986 */ /* 0x0001e2000c101114 */
[----:B------:R-:W-:-:S02]  /*12e20*/  ISETP.LT.AND P5, PT, R11, UR15, !P0 ;  /* 0x0000000f0b007c0c */ /* 0x000fc4000c7a1270 */
[C---:B------:R-:W-:Y:S01]  /*12e30*/  LEA.HI.X.SX32 R9, R3.reuse, R2, 0x1, P6 ;  /* 0x0000000203097211 */ /* 0x040fe200030f0eff */
[----:B------:R-:W-:Y:S01]  /*12e40*/  VIADD R3, R3, UR4 ;  /* 0x0000000403037c36 */ /* 0x000fe20008000000 */
[----:B-1----:R-:W-:Y:S01]  /*12e50*/  SHF.R.S32.HI R13, RZ, 0x8, R10 ;  /* 0x00000008ff0d7819 */ /* 0x002fe2000001140a */
[----:B------:R-:W-:Y:S01]  /*12e60*/  VIADD R10, R44, 0x16 ;  /* 0x000000162c0a7836 */ /* 0x000fe20000000000 */
[----:B------:R-:W-:Y:S01]  /*12e70*/  PRMT R12, R23, 0x9910, RZ ;  /* 0x00009910170c7816 */ /* 0x000fe200000000ff */
[C---:B------:R-:W-:Y:S01]  /*12e80*/  VIADD R11, R3.reuse, UR4 ;  /* 0x00000004030b7c36 */ /* 0x040fe20008000000 */
[----:B------:R-:W-:Y:S01]  /*12e90*/  SHF.R.S32.HI R17, RZ, 0x8, R17 ;  /* 0x00000008ff117819 */ /* 0x000fe20000011411 */
[----:B------:R1:W-:Y:S01]  /*12ea0*/  @P4 STG.E.U8 desc[UR20][R8.64], R13 ;  /* 0x0000000d08004986 */ /* 0x0003e2000c101114 */
[-C--:B------:R-:W-:Y:S02]  /*12eb0*/  IADD3 R4, P4, PT, R3, R0.reuse, RZ ;  /* 0x0000000003047210 */ /* 0x080fe40007f9e0ff */
[----:B0-----:R-:W-:-:S02]  /*12ec0*/  IADD3 R6, P6, PT, R11, R0, RZ ;  /* 0x000000000b067210 */ /* 0x001fc40007fde0ff */
[-C--:B------:R-:W-:Y:S01]  /*12ed0*/  LEA.HI.X.SX32 R5, R3, R2.reuse, 0x1, P4 ;  /* 0x0000000203057211 */ /* 0x080fe200020f0eff */
[----:B------:R-:W-:Y:S01]  /*12ee0*/  IMAD.MOV.U32 R3, RZ, RZ, R12 ;  /* 0x000000ffff037224 */ /* 0x000fe200078e000c */
[----:B------:R-:W-:Y:S01]  /*12ef0*/  ISETP.LT.AND P4, PT, R10, UR15, !P0 ;  /* 0x0000000f0a007c0c */ /* 0x000fe2000c781270 */
[----:B------:R-:W-:Y:S01]  /*12f00*/  VIADD R10, R44, 0x17 ;  /* 0x000000172c0a7836 */ /* 0x000fe20000000000 */
[C---:B------:R-:W-:Y:S01]  /*12f10*/  LEA.HI.X.SX32 R7, R11.reuse, R2, 0x1, P6 ;  /* 0x000000020b077211 */ /* 0x040fe200030f0eff */
[----:B------:R-:W-:Y:S01]  /*12f20*/  VIADD R11, R11, UR4 ;  /* 0x000000040b0b7c36 */ /* 0x000fe20008000000 */
[----:B------:R0:W-:Y:S01]  /*12f30*/  @P3 STG.E.U8 desc[UR20][R4.64], R23 ;  /* 0x0000001704003986 */ /* 0x0001e2000c101114 */
[----:B-1----:R-:W-:Y:S02]  /*12f40*/  SHF.R.S32.HI R13, RZ, 0x8, R3 ;  /* 0x00000008ff0d7819 */ /* 0x002fe40000011403 */
[----:B------:R-:W-:Y:S01]  /*12f50*/  ISETP.LT.AND P3, PT, R10, UR15, !P0 ;  /* 0x0000000f0a007c0c */ /* 0x000fe2000c761270 */
[----:B------:R-:W-:Y:S01]  /*12f60*/  VIADD R10, R44, 0x18 ;  /* 0x000000182c0a7836 */ /* 0x000fe20000000000 */
[----:B------:R-:W-:Y:S01]  /*12f70*/  PRMT R12, R25, 0x9910, RZ ;  /* 0x00009910190c7816 */ /* 0x000fe200000000ff */
[----:B------:R1:W-:Y:S01]  /*12f80*/  @P2 STG.E.U8 desc[UR20][R6.64], R13 ;  /* 0x0000000d06002986 */ /* 0x0003e2000c101114 */
[C---:B------:R-:W-:Y:S01]  /*12f90*/  IADD3 R8, P2, PT, R11.reuse, R0, RZ ;  /* 0x000000000b087210 */ /* 0x040fe20007f5e0ff */
[----:B------:R-:W-:Y:S01]  /*12fa0*/  VIADD R3, R11, UR4 ;  /* 0x000000040b037c36 */ /* 0x000fe20008000000 */
[----:B------:R-:W-:-:S02]  /*12fb0*/  PRMT R19, R35, 0x9910, RZ ;  /* 0x0000991023137816 */ /* 0x000fc400000000ff */
        /* <DEDUP_REMOVED lines=15> */
[----:B------:R-:W-:-:S02]  /*130b0*/  IADD3 R6, P5, PT, R3, R0, RZ ;  /* 0x0000000003067210 */ /* 0x000fc40007fbe0ff */
[----:B0-----:R-:W-:Y:S02]  /*130c0*/  IADD3 R8, P6, PT, R11, R0, RZ ;  /* 0x000000000b087210 */ /* 0x001fe40007fde0ff */
[-C--:B------:R-:W-:Y:S01]  /*130d0*/  LEA.HI.X.SX32 R7, R3, R2.reuse, 0x1, P5 ;  /* 0x0000000203077211 */ /* 0x080fe200028f0eff */
[----:B------:R-:W-:Y:S01]  /*130e0*/  IMAD.MOV.U32 R3, RZ, RZ, R12 ;  /* 0x000000ffff037224 */ /* 0x000fe200078e000c */
[C---:B------:R-:W-:Y:S01]  /*130f0*/  LEA.HI.X.SX32 R9, R11.reuse, R2, 0x1, P6 ;  /* 0x000000020b097211 */ /* 0x040fe200030f0eff */
[----:B------:R-:W-:Y:S01]  /*13100*/  VIADD R11, R11, UR4 ;  /* 0x000000040b0b7c36 */ /* 0x000fe20008000000 */
[----:B------:R-:W-:Y:S01]  /*13110*/  ISETP.LT.AND P5, PT, R10, UR15, !P0 ;  /* 0x0000000f0a007c0c */ /* 0x000fe2000c7a1270 */
[----:B------:R0:W-:Y:S01]  /*13120*/  @P4 STG.E.U8 desc[UR20][R6.64], R27 ;  /* 0x0000001b06004986 */ /* 0x0001e2000c101114 */
[C---:B------:R-:W-:Y:S01]  /*13130*/  VIADD R10, R44.reuse, 0x1b ;  /* 0x0000001b2c0a7836 */ /* 0x040fe20000000000 */
[----:B-1----:R-:W-:Y:S01]  /*13140*/  SHF.R.S32.HI R13, RZ, 0x8, R3 ;  /* 0x00000008ff0d7819 */ /* 0x002fe20000011403 */
[----:B------:R-:W-:Y:S01]  /*13150*/  VIADD R5, R44, 0x1c ;  /* 0x0000001c2c057836 */ /* 0x000fe20000000000 */
[C---:B------:R-:W-:Y:S01]  /*13160*/  IADD3 R4, P6, PT, R11.reuse, R0, RZ ;  /* 0x000000000b047210 */ /* 0x040fe20007fde0ff */
[----:B------:R-:W-:Y:S01]  /*13170*/  VIADD R3, R11, UR4 ;  /* 0x000000040b037c36 */ /* 0x000fe20008000000 */
[----:B------:R-:W-:Y:S01]  /*13180*/  ISETP.LT.AND P4, PT, R10, UR15, !P0 ;  /* 0x0000000f0a007c0c */ /* 0x000fe2000c781270 */
[----:B------:R1:W-:Y:S01]  /*13190*/  @P3 STG.E.U8 desc[UR20][R8.64], R13 ;  /* 0x0000000d08003986 */ /* 0x0003e2000c101114 */
[----:B------:R-:W-:Y:S01]  /*131a0*/  ISETP.LT.AND P3, PT, R5, UR15, !P0 ;  /* 0x0000000f05007c0c */ /* 0x000fe2000c761270 */
[----:B------:R-:W-:Y:S01]  /*131b0*/  VIADD R10, R44, 0x1d ;  /* 0x0000001d2c0a7836 */ /* 0x000fe20000000000 */
[----:B------:R-:W-:-:S02]  /*131c0*/  LEA.HI.X.SX32 R5, R11, R2, 0x1, P6 ;  /* 0x000000020b057211 */ /* 0x000fc400030f0eff */
[----:B0-----:R-:W-:-:S03]  /*131d0*/  IADD3 R6, P6, PT, R3, R0, RZ ;  /* 0x0000000003067210 */ /* 0x001fc60007fde0ff */
[----:B------:R-:W-:Y:S01]  /*131e0*/  @P2 STG.E.U8 desc[UR20][R4.64], R29 ;  /* 0x0000001d04002986 */ /* 0x000fe2000c101114 */
[C---:B------:R-:W-:Y:S02]  /*131f0*/  LEA.HI.X.SX32 R7, R3.reuse, R2, 0x1, P6 ;  /* 0x0000000203077211 */ /* 0x040fe400030f0eff */
[----:B------:R-:W-:Y:S01]  /*13200*/  ISETP.LT.AND P2, PT, R10, UR15, !P0 ;  /* 0x0000000f0a007c0c */ /* 0x000fe2000c741270 */
[----:B-1----:R-:W-:Y:S02]  /*13210*/  VIADD R9, R3, UR4 ;  /* 0x0000000403097c36 */ /* 0x002fe40008000000 */
[----:B------:R0:W-:Y:S02]  /*13220*/  @P1 STG.E.U8 desc[UR20][R6.64], R17 ;  /* 0x0000001106001986 */ /* 0x0001e4000c101114 */
[C---:B------:R-:W-:Y:S01]  /*13230*/  VIADD R3, R9.reuse, UR4 ;  /* 0x0000000409037c36 */ /* 0x040fe20008000000 */
[----:B------:R-:W-:-:S03]  /*13240*/  IADD3 R8, P6, PT, R9, R0, RZ ;  /* 0x0000000009087210 */ /* 0x000fc60007fde0ff */
[----:B------:R-:W-:Y:S01]  /*13250*/  VIADD R13, R3, UR4 ;  /* 0x00000004030d7c36 */ /* 0x000fe20008000000 */
[----:B------:R-:W-:Y:S02]  /*13260*/  LEA.HI.X.SX32 R9, R9, R2, 0x1, P6 ;  /* 0x0000000209097211 */ /* 0x000fe400030f0eff */
[-C--:B------:R-:W-:Y:S01]  /*13270*/  IADD3 R10, P1, PT, R3, R0.reuse, RZ ;  /* 0x00000000030a7210 */ /* 0x080fe20007f3e0ff */
[C---:B------:R-:W-:Y:S01]  /*13280*/  VIADD R15, R13.reuse, UR4 ;  /* 0x000000040d0f7c36 */ /* 0x040fe20008000000 */
[----:B------:R-:W-:Y:S01]  /*13290*/  IADD3 R12, P6, PT, R13, R0, RZ ;  /* 0x000000000d0c7210 */ /* 0x000fe20007fde0ff */
[----:B0-----:R-:W-:Y:S01]  /*132a0*/  VIADD R7, R44, 0x1f ;  /* 0x0000001f2c077836 */ /* 0x001fe20000000000 */
[-C--:B------:R-:W-:Y:S01]  /*132b0*/  LEA.HI.X.SX32 R11, R3, R2.reuse, 0x1, P1 ;  /* 0x00000002030b7211 */ /* 0x080fe200008f0eff */
[----:B------:R-:W-:Y:S01]  /*132c0*/  VIADD R3, R15, UR4 ;  /* 0x000000040f037c36 */ /* 0x000fe20008000000 */
[----:B------:R-:W-:Y:S01]  /*132d0*/  LEA.HI.X.SX32 R13, R13, R2, 0x1, P6 ;  /* 0x000000020d0d7211 */ /* 0x000fe200030f0eff */
[----:B------:R0:W-:Y:S01]  /*132e0*/  @P5 STG.E.U8 desc[UR20][R8.64], R31 ;  /* 0x0000001f08005986 */ /* 0x0001e2000c101114 */
[----:B------:R-:W-:-:S02]  /*132f0*/  IADD3 R4, P6, PT, R15, R0, RZ ;  /* 0x000000000f047210 */ /* 0x000fc40007fde0ff */
[----:B------:R-:W-:Y:S02]  /*13300*/  ISETP.LT.AND P1, PT, R14, UR15, !P0 ;  /* 0x0000000f0e007c0c */ /* 0x000fe4000c721270 */
[----:B------:R-:W-:Y:S01]  /*13310*/  LEA.HI.X.SX32 R5, R15, R2, 0x1, P6 ;  /* 0x000000020f057211 */ /* 0x000fe200030f0eff */
[C---:B------:R-:W-:Y:S01]  /*13320*/  VIADD R15, R3.reuse, UR4 ;  /* 0x00000004030f7c36 */ /* 0x040fe20008000000 */
[----:B------:R-:W-:Y:S02]  /*13330*/  IADD3 R6, P6, PT, R3, R0, RZ ;  /* 0x0000000003067210 */ /* 0x000fe40007fde0ff */
[----:B------:R-:W-:Y:S02]  /*13340*/  ISETP.LT.AND P0, PT, R7, UR15, !P0 ;  /* 0x0000000f07007c0c */ /* 0x000fe4000c701270 */
[----:B------:R-:W-:Y:S01]  /*13350*/  LEA.HI.X.SX32 R7, R3, R2, 0x1, P6 ;  /* 0x0000000203077211 */ /* 0x000fe200030f0eff */
[----:B------:R-:W-:Y:S01]  /*13360*/  IMAD.MOV.U32 R3, RZ, RZ, R16 ;  /* 0x000000ffff037224 */ /* 0x000fe200078e0010 */
[----:B------:R-:W-:-:S02]  /*13370*/  PRMT R17, R33, 0x9910, RZ ;  /* 0x0000991021117816 */ /* 0x000fc400000000ff */
[C---:B------:R-:W-:Y:S02]  /*13380*/  IADD3 R14, P6, PT, R15.reuse, R0, RZ ;  /* 0x000000000f0e7210 */ /* 0x040fe40007fde0ff */
[----:B------:R-:W-:Y:S02]  /*13390*/  SHF.R.S32.HI R3, RZ, 0x8, R3 ;  /* 0x00000008ff037819 */ /* 0x000fe40000011403 */
[----:B------:R-:W-:Y:S02]  /*133a0*/  SHF.R.S32.HI R17, RZ, 0x8, R17 ;  /* 0x00000008ff117819 */ /* 0x000fe40000011411 */
[----:B------:R-:W-:Y:S01]  /*133b0*/  LEA.HI.X.SX32 R15, R15, R2, 0x1, P6 ;  /* 0x000000020f0f7211 */ /* 0x000fe200030f0eff */
[----:B------:R0:W-:Y:S04]  /*133c0*/  @P4 STG.E.U8 desc[UR20][R10.64], R3 ;  /* 0x000000030a004986 */ /* 0x0001e8000c101114 */
[----:B------:R0:W-:Y:S04]  /*133d0*/  @P3 STG.E.U8 desc[UR20][R12.64], R33 ;  /* 0x000000210c003986 */ /* 0x0001e8000c101114 */
[----:B------:R0:W-:Y:S04]  /*133e0*/  @P2 STG.E.U8 desc[UR20][R4.64], R17 ;  /* 0x0000001104002986 */ /* 0x0001e8000c101114 */
[----:B------:R0:W-:Y:S04]  /*133f0*/  @P1 STG.E.U8 desc[UR20][R6.64], R35 ;  /* 0x0000002306001986 */ /* 0x0001e8000c101114 */
[----:B------:R0:W-:Y:S01]  /*13400*/  @P0 STG.E.U8 desc[UR20][R14.64], R19 ;  /* 0x000000130e000986 */ /* 0x0001e2000c101114 */
[----:B----4-:R-:W-:Y:S06]  /*13410*/  BAR.SYNC.DEFER_BLOCKING 0x0 ;  /* 0x0000000000007b1d */ /* 0x010fec0000010000 */
[----:B------:R-:W-:Y:S05]  /*13420*/  BRA.U UP0, `(.L_x_13) ;  /* 0x0000000100a07547 */ /* 0x000fea000b800000 */
[----:B------:R-:W1:Y:S01]  /*13430*/  S2UR UR5, SR_CgaCtaId ;  /* 0x00000000000579c3 */ /* 0x000e620000008800 */
[----:B------:R-:W-:Y:S01]  /*13440*/  NOP ;  /* 0x0000000000007918 */ /* 0x000fe20000000000 */
[----:B------:R-:W-:Y:S01]  /*13450*/  UMOV UR4, 0x50 ;  /* 0x0000005000047882 */ /* 0x000fe20000000000 */
[----:B------:R-:W-:Y:S02]  /*13460*/  IMAD.U32 R0, RZ, RZ, UR8 ;  /* 0x00000008ff007e24 */ /* 0x000fe4000f8e00ff */
[----:B0-----:R-:W-:Y:S02]  /*13470*/  IMAD.MOV.U32 R3, RZ, RZ, 0x3 ;  /* 0x00000003ff037424 */ /* 0x001fe400078e00ff */
[----:B------:R-:W-:Y:S01]  /*13480*/  IMAD.MOV.U32 R7, RZ, RZ, 0x1 ;  /* 0x00000001ff077424 */ /* 0x000fe200078e00ff */
[----:B------:R-:W-:-:S04]  /*13490*/  LOP3.LUT R0, R0, 0xffff, RZ, 0xc0, !PT ;  /* 0x0000ffff00007812 */ /* 0x000fc800078ec0ff */
[----:B------:R-:W-:-:S05]  /*134a0*/  SHF.R.U32.HI R0, RZ, 0x5, R0 ;  /* 0x00000005ff007819 */ /* 0x000fca0000011600 */
[----:B------:R-:W-:Y:S01]  /*134b0*/  VIADD R2, R0, 0x10 ;  /* 0x0000001000027836 */ /* 0x000fe20000000000 */
[----:B------:R-:W-:Y:S01]  /*134c0*/  SHF.L.U32 R0, R3, R0, RZ ;  /* 0x0000000003007219 */ /* 0x000fe200000006ff */
[----:B-1----:R-:W-:-:S03]  /*134d0*/  ULEA UR6, UR5, UR4, 0x18 ;  /* 0x0000000405067291 */ /* 0x002fc6000f8ec0ff */
[----:B------:R-:W-:-:S04]  /*134e0*/  SHF.L.U32 R3, R7, R2, RZ ;  /* 0x0000000207037219 */ /* 0x000fc800000006ff */
[----:B------:R-:W-:Y:S02]  /*134f0*/  LOP3.LUT R0, R3, R0, RZ, 0xfc, !PT ;  /* 0x0000000003007212 */ /* 0x000fe400078efcff */
[----:B------:R-:W0:Y:S02]  /*13500*/  LDS R5, [UR6] ;  /* 0x00000006ff057984 */ /* 0x000e240008000800 */
[C---:B------:R-:W-:Y:S02]  /*13510*/  LOP3.LUT R2, R0.reuse, 0xffff, RZ, 0xc0, !PT ;  /* 0x0000ffff00027812 */ /* 0x040fe400078ec0ff */
[----:B0-----:R-:W-:-:S04]  /*13520*/  LOP3.LUT R3, R0, 0xffff, R5, 0x80, !PT ;  /* 0x0000ffff00037812 */ /* 0x001fc800078e8005 */
[----:B------:R-:W-:-:S13]  /*13530*/  ISETP.NE.AND P0, PT, R3, R2, PT ;  /* 0x000000020300720c */ /* 0x000fda0003f05270 */
[----:B------:R-:W-:Y:S05]  /*13540*/  @P0 BRA `(.L_x_14) ;  /* 0x0000000000500947 */ /* 0x000fea0003800000 */
[----:B------:R-:W-:Y:S02]  /*13550*/  SHF.R.U32.HI R5, RZ, 0x10, R5 ;  /* 0x00000010ff057819 */ /* 0x000fe40000011605 */
[----:B------:R-:W-:-:S04]  /*13560*/  SHF.R.U32.HI R2, RZ, 0x10, R0 ;  /* 0x00000010ff027819 */ /* 0x000fc80000011600 */
[----:B------:R-:W-:-:S04]  /*13570*/  LOP3.LUT R5, R5, R2, RZ, 0xc0, !PT ;  /* 0x0000000205057212 */ /* 0x000fc800078ec0ff */
[----:B------:R-:W-:-:S13]  /*13580*/  ISETP.NE.AND P0, PT, R5, R2, PT ;  /* 0x000000020500720c */ /* 0x000fda0003f05270 */
[----:B------:R-:W-:Y:S05]  /*13590*/  @P0 BRA `(.L_x_15) ;  /* 0x0000000000300947 */ /* 0x000fea0003800000 */
[----:B------:R-:W-:Y:S01]  /*135a0*/  R2UR UR4, R0 ;  /* 0x00000000000472ca */ /* 0x000fe200000e0000 */
[----:B------:R-:W-:Y:S01]  /*135b0*/  VOTEU.ANY UR5, UPT, PT ;  /* 0x0000000000057886 */ /* 0x000fe200038e0100 */
[----:B------:R-:W0:Y:S01]  /*135c0*/  S2R R0, SR_LANEID ;  /* 0x0000000000007919 */ /* 0x000e220000000000 */
[----:B------:R-:W-:-:S10]  /*135d0*/  UFLO.U32 UR5, UR5 ;  /* 0x00000005000572bd */ /* 0x000fd400080e0000 */
[----:B------:R-:W-:-:S06]  /*135e0*/  ULOP3.LUT UR4, URZ, UR4, URZ, 0x33, !UPT ;  /* 0x00000004ff047292 */ /* 0x000fcc000f8e33ff */
[----:B------:R-:W-:-:S04]  /*135f0*/  IMAD.U32 R2, RZ, RZ, UR4 ;  /* 0x00000004ff027e24 */ /* 0x000fc8000f8e00ff */
[----:B------:R-:W1:Y:S02]  /*13600*/  REDUX UR7, R2 ;  /* 0x00000000020773c4 */ /* 0x000e640000000000 */
[----:B------:R2:W-:Y:S01]  /*13610*/  UTCATOMSWS.AND URZ, UR4 ;  /* 0x0000000400ff79e3 */ /* 0x0005e20008000000 */
[----:B0-----:R-:W-:Y:S01]  /*13620*/  ISETP.EQ.U32.AND P0, PT, R0, UR5, PT ;  /* 0x0000000500007c0c */ /* 0x001fe2000bf02070 */
[----:B-1----:R-:W-:-:S12]  /*13630*/  IMAD.U32 R0, RZ, RZ, UR7 ;  /* 0x00000007ff007e24 */ /* 0x002fd8000f8e00ff */
[----:B------:R2:W-:Y:S01]  /*13640*/  @P0 ATOMS.AND RZ, [UR6], R0 ;  /* 0x00000000ffff098c */ /* 0x0005e2000a800006 */
[----:B------:R-:W-:Y:S05]  /*13650*/  BRA `(.L_x_13) ;  /* 0x0000000000147947 */ /* 0x000fea0003800000 */
.L_x_15:
[----:B------:R-:W-:-:S07]  /*13660*/  MOV R2, 0x13680 ;  /* 0x0001368000027802 */ /* 0x000fce0000000f00 */
[----:B------:R-:W-:Y:S05]  /*13670*/  CALL.REL.NOINC `($__internal_0_$__cuda_sm10x_tcgen05_guardrail_trap_col_being_dealloced_not_returned_by_alloc) ;  /* 0x00000000002c7944 */ /* 0x000fea0003c00000 */
[----:B------:R-:W-:Y:S05]  /*13680*/  BRA `(.L_x_13) ;  /* 0x0000000000087947 */ /* 0x000fea0003800000 */
.L_x_14:
[----:B------:R-:W-:-:S07]  /*13690*/  MOV R2, 0x136b0 ;  /* 0x000136b000027802 */ /* 0x000fce0000000f00 */
[----:B------:R-:W-:Y:S05]  /*136a0*/  CALL.REL.NOINC `($__internal_2_$__cuda_sm10x_tcgen05_guardrail_trap_unallocated_columns_being_dealloced) ;  /* 0x0000000000387944 */ /* 0x000fea0003c00000 */
.L_x_13:
[----:B------:R-:W-:Y:S01]  /*136b0*/  NOP ;  /* 0x0000000000007918 */ /* 0x000fe20000000000 */
[----:B--2---:R-:W-:Y:S05]  /*136c0*/  EXIT ;  /* 0x000000000000794d */ /* 0x004fea0003800000 */
.L_x_8:
[----:B------:R-:W1:Y:S02]  /*136d0*/  SYNCS.PHASECHK.TRANS64.TRYWAIT P6, [UR11], R28 ;  /* 0x0000001cff0075a7 */ /* 0x000e6400080c110b */
[----:B-1----:R-:W-:Y:S05]  /*136e0*/  @!P6 BRA `(.L_x_8) ;  /* 0xfffffffc00f8e947 */ /* 0x002fea000383ffff */
[----:B------:R-:W-:Y:S05]  /*136f0*/  BRA `(.L_x_16) ;  /* 0xffffff6800207947 */ /* 0x000fea000383ffff */
.L_x_12:
[----:B------:R-:W0:Y:S02]  /*13700*/  SYNCS.PHASECHK.TRANS64.TRYWAIT P0, [UR11], R0 ;  /* 0x00000000ff0075a7 */ /* 0x000e24000800110b */
[----:B0-----:R-:W-:Y:S05]  /*13710*/  @!P0 BRA `(.L_x_12) ;  /* 0xfffffffc00f88947 */ /* 0x001fea000383ffff */
[----:B------:R-:W-:Y:S05]  /*13720*/  BRA `(.L_x_11) ;  /* 0xffffffec00287947 */ /* 0x000fea000383ffff */
        .weak           $__internal_0_$__cuda_sm10x_tcgen05_guardrail_trap_col_being_dealloced_not_returned_by_alloc
        .type           $__internal_0_$__cuda_sm10x_tcgen05_guardrail_trap_col_being_dealloced_not_returned_by_alloc,@function
        .size           $__internal_0_$__cuda_sm10x_tcgen05_guardrail_trap_col_being_dealloced_not_returned_by_alloc,($__internal_1_$__cuda_sm10x_tcgen05_guardrail_trap_phase_invalid_during_alloc - $__internal_0_$__cuda_sm10x_tcgen05_guardrail_trap_col_being_dealloced_not_returned_by_alloc)
$__internal_0_$__cuda_sm10x_tcgen05_guardrail_trap_col_being_dealloced_not_returned_by_alloc:
[----:B------:R-:W-:Y:S05]  /*13730*/  BPT.TRAP 0x1 ;  /* 0x000000040000795c */ /* 0x000fea0000300000 */
[----:B------:R-:W-:-:S04]  /*13740*/  IMAD.MOV.U32 R3, RZ, RZ, 0x0 ;  /* 0x00000000ff037424 */ /* 0x000fc800078e00ff */
[----:B------:R-:W-:Y:S05]  /*13750*/  RET.REL.NODEC R2 `(matmul_kernel) ;  /* 0xfffffec802287950 */ /* 0x000fea0003c3ffff */
        .weak           $__internal_1_$__cuda_sm10x_tcgen05_guardrail_trap_phase_invalid_during_alloc
        .type           $__internal_1_$__cuda_sm10x_tcgen05_guardrail_trap_phase_invalid_during_alloc,@function
        .size           $__internal_1_$__cuda_sm10x_tcgen05_guardrail_trap_phase_invalid_during_alloc,($__internal_2_$__cuda_sm10x_tcgen05_guardrail_trap_unallocated_columns_being_dealloced - $__internal_1_$__cuda_sm10x_tcgen05_guardrail_trap_phase_invalid_during_alloc)
$__internal_1_$__cuda_sm10x_tcgen05_guardrail_trap_phase_invalid_during_alloc:
[----:B------:R-:W-:Y:S05]  /*13760*/  BPT.TRAP 0x1 ;  /* 0x000000040000795c */ /* 0x000fea0000300000 */
[----:B------:R-:W-:-:S04]  /*13770*/  IMAD.MOV.U32 R3, RZ, RZ, 0x0 ;  /* 0x00000000ff037424 */ /* 0x000fc800078e00ff */
[----:B------:R-:W-:Y:S05]  /*13780*/  RET.REL.NODEC R2 `(matmul_kernel) ;  /* 0xfffffec8021c7950 */ /* 0x000fea0003c3ffff */
        .weak           $__internal_2_$__cuda_sm10x_tcgen05_guardrail_trap_unallocated_columns_being_dealloced
        .type           $__internal_2_$__cuda_sm10x_tcgen05_guardrail_trap_unallocated_columns_being_dealloced,@function
        .size           $__internal_2_$__cuda_sm10x_tcgen05_guardrail_trap_unallocated_columns_being_dealloced,(.L_x_20 - $__internal_2_$__cuda_sm10x_tcgen05_guardrail_trap_unallocated_columns_being_dealloced)
$__internal_2_$__cuda_sm10x_tcgen05_guardrail_trap_unallocated_columns_being_dealloced:
[----:B------:R-:W-:Y:S05]  /*13790*/  BPT.TRAP 0x1 ;  /* 0x000000040000795c */ /* 0x000fea0000300000 */
[----:B------:R-:W-:-:S04]  /*137a0*/  IMAD.MOV.U32 R3, RZ, RZ, 0x0 ;  /* 0x00000000ff037424 */ /* 0x000fc800078e00ff */
[----:B------:R-:W-:Y:S05]  /*137b0*/  RET.REL.NODEC R2 `(matmul_kernel) ;  /* 0xfffffec802107950 */ /* 0x000fea0003c3ffff */
.L_x_17:
[----:B------:R-:W-:-:S00]  /*137c0*/  BRA `(.L_x_17) ;  /* 0xfffffffc00fc7947 */ /* 0x000fc0000383ffff */
[----:B------:R-:W-:-:S00]  /*137d0*/  NOP ;  /* 0x0000000000007918 */ /* 0x000fc00000000000 */
        /* <DEDUP_REMOVED lines=10> */
.L_x_20:


//--------------------- .nv.shared.matmul_kernel  --------------------------
	.section	.nv.shared.matmul_kernel,"aw",@nobits
	.sectionflags	@""
	.align	16
	.zero		1024


//--------------------- .nv.shared.reserved.0     --------------------------
	.section	.nv.shared.reserved.0,"aw",@nobits
	.align	8
	.weak		__nv_reservedSMEM_offset_0_alias
	.size		__nv_reservedSMEM_offset_0_alias, 0, 64
	.other		__nv_reservedSMEM_offset_0_alias,@"STO_CUDA_RESERVED_SHARED STV_DEFAULT"
__nv_reservedSMEM_offset_0_alias:
	.zero		0
.nv.shared.reserved.0:
	.zero		64
	.weak		__nv_reservedSMEM_allocation_phase
	.type		__nv_reservedSMEM_allocation_phase,@object
	.size		__nv_reservedSMEM_allocation_phase,(.L_0 - __nv_reservedSMEM_allocation_phase)
__nv_reservedSMEM_allocation_phase:
	.zero		1
.L_0:
	.zero		7
	.weak		__nv_reservedSMEM_devtool_atexit_pc
	.type		__nv_reservedSMEM_devtool_atexit_pc,@object
	.size		__nv_reservedSMEM_devtool_atexit_pc,(__nv_reservedSMEM_allocation_mask - __nv_reservedSMEM_devtool_atexit_pc)
__nv_reservedSMEM_devtool_atexit_pc:
	.zero		8
	.weak		__nv_reservedSMEM_allocation_mask
	.type		__nv_reservedSMEM_allocation_mask,@object
	.size		__nv_reservedSMEM_allocation_mask,(.L_2 - __nv_reservedSMEM_allocation_mask)
__nv_reservedSMEM_allocation_mask:
	.zero		4
.L_2:


//--------------------- .nv.constant0.matmul_kernel --------------------------
	.section	.nv.constant0.matmul_kernel,"a",@progbits
	.sectionflags	@""
	.align	4
.nv.constant0.matmul_kernel:
	.zero		976


//--------------------- SYMBOLS --------------------------

	.type		.nv.reservedSmem.offset0,@object
	.size		.nv.reservedSmem.offset0,0x4
	.type		.nv.reservedSmem.cap,@object
	.size		.nv.reservedSmem.cap,0x4
